//
// Generated by NVIDIA NVVM Compiler
//
// Compiler Build ID: CL-36424714
// Cuda compilation tools, release 13.0, V13.0.88
// Based on NVVM 20.0.0
//

.version 9.0
.target sm_100
.address_size 64

	// .globl	_ZN3cub18CUB_300001_SM_10006detail11EmptyKernelIvEEvv
// _ZZN3cub18CUB_300001_SM_10006detail6reduce28DeviceReduceSingleTileKernelINS2_10policy_hubIdjN4cuda3std3__44plusIdEEE10Policy1000EN6thrust24THRUST_300001_SM_1000_NS6detail15normal_iteratorINSD_10device_ptrIdEEEEPdjS9_ddNS7_10__identityEEEvT0_T1_T2_T3_T4_T6_E12temp_storage has been demoted
// _ZZN3cub18CUB_300001_SM_10006detail6reduce18DeviceReduceKernelINS2_10policy_hubIdjN4cuda3std3__44plusIdEEE10Policy1000EN6thrust24THRUST_300001_SM_1000_NS6detail15normal_iteratorINSD_10device_ptrIdEEEEjS9_dNS7_10__identityEEEvT0_PT3_T1_NS0_13GridEvenShareISN_EET2_T4_E12temp_storage has been demoted
// _ZZN3cub18CUB_300001_SM_10006detail6reduce28DeviceReduceSingleTileKernelINS2_10policy_hubIdjN4cuda3std3__44plusIdEEE10Policy1000EPdSC_iS9_ddNS7_10__identityEEEvT0_T1_T2_T3_T4_T6_E12temp_storage has been demoted
// _ZZN3cub18CUB_300001_SM_10006detail6reduce28DeviceReduceSingleTileKernelINS2_10policy_hubIdyN4cuda3std3__44plusIdEEE10Policy1000EN6thrust24THRUST_300001_SM_1000_NS6detail15normal_iteratorINSD_10device_ptrIdEEEEPdyS9_ddNS7_10__identityEEEvT0_T1_T2_T3_T4_T6_E12temp_storage has been demoted
// _ZZN3cub18CUB_300001_SM_10006detail6reduce18DeviceReduceKernelINS2_10policy_hubIdyN4cuda3std3__44plusIdEEE10Policy1000EN6thrust24THRUST_300001_SM_1000_NS6detail15normal_iteratorINSD_10device_ptrIdEEEEyS9_dNS7_10__identityEEEvT0_PT3_T1_NS0_13GridEvenShareISN_EET2_T4_E12temp_storage has been demoted
// _ZZN3cub18CUB_300001_SM_10006detail6reduce28DeviceReduceSingleTileKernelINS2_10policy_hubIdyN4cuda3std3__44plusIdEEE10Policy1000EPdSC_iS9_ddNS7_10__identityEEEvT0_T1_T2_T3_T4_T6_E12temp_storage has been demoted
// _ZZN3cub18CUB_300001_SM_10006detail9transform23transform_kernel_ublkcpINS2_19async_copy_policy_tILi128EEEiN4cuda3std3__45minusIdEEN6thrust24THRUST_300001_SM_1000_NS6detail15normal_iteratorINSC_10device_ptrIdEEEEJddEEEvT0_iT1_T2_DpNS2_16aligned_base_ptrIT3_EEE3bar has been demoted
// _ZZN3cub18CUB_300001_SM_10006detail9transform23transform_kernel_ublkcpINS2_19async_copy_policy_tILi128EEElN4cuda3std3__45minusIdEEN6thrust24THRUST_300001_SM_1000_NS6detail15normal_iteratorINSC_10device_ptrIdEEEEJddEEEvT0_iT1_T2_DpNS2_16aligned_base_ptrIT3_EEE3bar has been demoted
.global .align 1 .b8 _ZN30_INTERNAL_8c254cec_4_k_cu_main4cuda3std3__45__cpo5beginE[1];
.global .align 1 .b8 _ZN30_INTERNAL_8c254cec_4_k_cu_main4cuda3std3__45__cpo3endE[1];
.global .align 1 .b8 _ZN30_INTERNAL_8c254cec_4_k_cu_main4cuda3std3__45__cpo6cbeginE[1];
.global .align 1 .b8 _ZN30_INTERNAL_8c254cec_4_k_cu_main4cuda3std3__45__cpo4cendE[1];
.global .align 1 .b8 _ZN30_INTERNAL_8c254cec_4_k_cu_main4cuda3std3__45__cpo6rbeginE[1];
.global .align 1 .b8 _ZN30_INTERNAL_8c254cec_4_k_cu_main4cuda3std3__45__cpo4rendE[1];
.global .align 1 .b8 _ZN30_INTERNAL_8c254cec_4_k_cu_main4cuda3std3__45__cpo7crbeginE[1];
.global .align 1 .b8 _ZN30_INTERNAL_8c254cec_4_k_cu_main4cuda3std3__45__cpo5crendE[1];
.global .align 1 .b8 _ZN30_INTERNAL_8c254cec_4_k_cu_main4cuda3std3__432_GLOBAL__N__8c254cec_4_k_cu_main6ignoreE[1];
.global .align 1 .b8 _ZN30_INTERNAL_8c254cec_4_k_cu_main4cuda3std3__419piecewise_constructE[1];
.global .align 1 .b8 _ZN30_INTERNAL_8c254cec_4_k_cu_main4cuda3std3__48in_placeE[1];
.global .align 1 .b8 _ZN30_INTERNAL_8c254cec_4_k_cu_main4cuda3std3__420unreachable_sentinelE[1];
.global .align 1 .b8 _ZN30_INTERNAL_8c254cec_4_k_cu_main4cuda3std3__47nulloptE[1];
.global .align 1 .b8 _ZN30_INTERNAL_8c254cec_4_k_cu_main4cuda3std3__48unexpectE[1];
.global .align 1 .b8 _ZN30_INTERNAL_8c254cec_4_k_cu_main4cuda3std6ranges3__45__cpo4swapE[1];
.global .align 1 .b8 _ZN30_INTERNAL_8c254cec_4_k_cu_main4cuda3std6ranges3__45__cpo9iter_moveE[1];
.global .align 1 .b8 _ZN30_INTERNAL_8c254cec_4_k_cu_main4cuda3std6ranges3__45__cpo5beginE[1];
.global .align 1 .b8 _ZN30_INTERNAL_8c254cec_4_k_cu_main4cuda3std6ranges3__45__cpo3endE[1];
.global .align 1 .b8 _ZN30_INTERNAL_8c254cec_4_k_cu_main4cuda3std6ranges3__45__cpo6cbeginE[1];
.global .align 1 .b8 _ZN30_INTERNAL_8c254cec_4_k_cu_main4cuda3std6ranges3__45__cpo4cendE[1];
.global .align 1 .b8 _ZN30_INTERNAL_8c254cec_4_k_cu_main4cuda3std6ranges3__45__cpo7advanceE[1];
.global .align 1 .b8 _ZN30_INTERNAL_8c254cec_4_k_cu_main4cuda3std6ranges3__45__cpo9iter_swapE[1];
.global .align 1 .b8 _ZN30_INTERNAL_8c254cec_4_k_cu_main4cuda3std6ranges3__45__cpo4nextE[1];
.global .align 1 .b8 _ZN30_INTERNAL_8c254cec_4_k_cu_main4cuda3std6ranges3__45__cpo4prevE[1];
.global .align 1 .b8 _ZN30_INTERNAL_8c254cec_4_k_cu_main4cuda3std6ranges3__45__cpo4dataE[1];
.global .align 1 .b8 _ZN30_INTERNAL_8c254cec_4_k_cu_main4cuda3std6ranges3__45__cpo5cdataE[1];
.global .align 1 .b8 _ZN30_INTERNAL_8c254cec_4_k_cu_main4cuda3std6ranges3__45__cpo4sizeE[1];
.global .align 1 .b8 _ZN30_INTERNAL_8c254cec_4_k_cu_main4cuda3std6ranges3__45__cpo5ssizeE[1];
.global .align 1 .b8 _ZN30_INTERNAL_8c254cec_4_k_cu_main4cuda3std6ranges3__45__cpo8distanceE[1];
.global .align 1 .b8 _ZN30_INTERNAL_8c254cec_4_k_cu_main6thrust24THRUST_300001_SM_1000_NS8cuda_cub3parE[1];
.global .align 1 .b8 _ZN30_INTERNAL_8c254cec_4_k_cu_main6thrust24THRUST_300001_SM_1000_NS8cuda_cub10par_nosyncE[1];
.global .align 1 .b8 _ZN30_INTERNAL_8c254cec_4_k_cu_main6thrust24THRUST_300001_SM_1000_NS6system6detail10sequential3seqE[1];
.global .align 1 .b8 _ZN30_INTERNAL_8c254cec_4_k_cu_main6thrust24THRUST_300001_SM_1000_NS12placeholders2_1E[1];
.global .align 1 .b8 _ZN30_INTERNAL_8c254cec_4_k_cu_main6thrust24THRUST_300001_SM_1000_NS12placeholders2_2E[1];
.global .align 1 .b8 _ZN30_INTERNAL_8c254cec_4_k_cu_main6thrust24THRUST_300001_SM_1000_NS12placeholders2_3E[1];
.global .align 1 .b8 _ZN30_INTERNAL_8c254cec_4_k_cu_main6thrust24THRUST_300001_SM_1000_NS12placeholders2_4E[1];
.global .align 1 .b8 _ZN30_INTERNAL_8c254cec_4_k_cu_main6thrust24THRUST_300001_SM_1000_NS12placeholders2_5E[1];
.global .align 1 .b8 _ZN30_INTERNAL_8c254cec_4_k_cu_main6thrust24THRUST_300001_SM_1000_NS12placeholders2_6E[1];
.global .align 1 .b8 _ZN30_INTERNAL_8c254cec_4_k_cu_main6thrust24THRUST_300001_SM_1000_NS12placeholders2_7E[1];
.global .align 1 .b8 _ZN30_INTERNAL_8c254cec_4_k_cu_main6thrust24THRUST_300001_SM_1000_NS12placeholders2_8E[1];
.global .align 1 .b8 _ZN30_INTERNAL_8c254cec_4_k_cu_main6thrust24THRUST_300001_SM_1000_NS12placeholders2_9E[1];
.global .align 1 .b8 _ZN30_INTERNAL_8c254cec_4_k_cu_main6thrust24THRUST_300001_SM_1000_NS12placeholders3_10E[1];
.global .align 1 .b8 _ZN30_INTERNAL_8c254cec_4_k_cu_main6thrust24THRUST_300001_SM_1000_NS3seqE[1];
.extern .shared .align 128 .b8 _ZN3cub18CUB_300001_SM_10006detail9transform4smemE[];

.visible .entry _ZN3cub18CUB_300001_SM_10006detail11EmptyKernelIvEEvv()
{


	ret;

}
	// .globl	_ZN3cub18CUB_300001_SM_10006detail8for_each13static_kernelINS2_12policy_hub_t12policy_500_tEmN6thrust24THRUST_300001_SM_1000_NS8cuda_cub20__uninitialized_fill7functorINS7_10device_ptrIdEEdEEEEvT0_T1_
.visible .entry _ZN3cub18CUB_300001_SM_10006detail8for_each13static_kernelINS2_12policy_hub_t12policy_500_tEmN6thrust24THRUST_300001_SM_1000_NS8cuda_cub20__uninitialized_fill7functorINS7_10device_ptrIdEEdEEEEvT0_T1_(
	.param .u64 _ZN3cub18CUB_300001_SM_10006detail8for_each13static_kernelINS2_12policy_hub_t12policy_500_tEmN6thrust24THRUST_300001_SM_1000_NS8cuda_cub20__uninitialized_fill7functorINS7_10device_ptrIdEEdEEEEvT0_T1__param_0,
	.param .align 8 .b8 _ZN3cub18CUB_300001_SM_10006detail8for_each13static_kernelINS2_12policy_hub_t12policy_500_tEmN6thrust24THRUST_300001_SM_1000_NS8cuda_cub20__uninitialized_fill7functorINS7_10device_ptrIdEEdEEEEvT0_T1__param_1[16]
)
.maxntid 256
{
	.reg .pred 	%p<4>;
	.reg .b32 	%r<5>;
	.reg .b64 	%rd<16>;
	.reg .b64 	%fd<3>;

	ld.param.f64 	%fd2, [_ZN3cub18CUB_300001_SM_10006detail8for_each13static_kernelINS2_12policy_hub_t12policy_500_tEmN6thrust24THRUST_300001_SM_1000_NS8cuda_cub20__uninitialized_fill7functorINS7_10device_ptrIdEEdEEEEvT0_T1__param_1+8];
	ld.param.u64 	%rd4, [_ZN3cub18CUB_300001_SM_10006detail8for_each13static_kernelINS2_12policy_hub_t12policy_500_tEmN6thrust24THRUST_300001_SM_1000_NS8cuda_cub20__uninitialized_fill7functorINS7_10device_ptrIdEEdEEEEvT0_T1__param_1];
	ld.param.u64 	%rd5, [_ZN3cub18CUB_300001_SM_10006detail8for_each13static_kernelINS2_12policy_hub_t12policy_500_tEmN6thrust24THRUST_300001_SM_1000_NS8cuda_cub20__uninitialized_fill7functorINS7_10device_ptrIdEEdEEEEvT0_T1__param_0];
	mov.u32 	%r2, %ctaid.x;
	mul.wide.u32 	%rd1, %r2, 512;
	sub.s64 	%rd2, %rd5, %rd1;
	setp.lt.u64 	%p1, %rd2, 512;
	@%p1 bra 	$L__BB1_2;
	mov.u32 	%r4, %tid.x;
	cvta.to.global.u64 	%rd11, %rd4;
	cvt.u64.u32 	%rd12, %r4;
	add.s64 	%rd13, %rd1, %rd12;
	shl.b64 	%rd14, %rd13, 3;
	add.s64 	%rd15, %rd11, %rd14;
	st.global.f64 	[%rd15], %fd2;
	st.global.f64 	[%rd15+2048], %fd2;
	bra.uni 	$L__BB1_6;
$L__BB1_2:
	cvta.to.global.u64 	%rd6, %rd4;
	mov.u32 	%r1, %tid.x;
	cvt.u64.u32 	%rd7, %r1;
	setp.le.u64 	%p2, %rd2, %rd7;
	add.s64 	%rd8, %rd1, %rd7;
	shl.b64 	%rd9, %rd8, 3;
	add.s64 	%rd3, %rd6, %rd9;
	@%p2 bra 	$L__BB1_4;
	st.global.f64 	[%rd3], %fd2;
$L__BB1_4:
	add.s32 	%r3, %r1, 256;
	cvt.u64.u32 	%rd10, %r3;
	setp.le.u64 	%p3, %rd2, %rd10;
	@%p3 bra 	$L__BB1_6;
	st.global.f64 	[%rd3+2048], %fd2;
$L__BB1_6:
	ret;

}
	// .globl	_ZN3cub18CUB_300001_SM_10006detail9transform16transform_kernelINS2_10policy_hubILb0EN4cuda3std3__45tupleIJN6thrust24THRUST_300001_SM_1000_NS6detail15normal_iteratorINSA_10device_ptrIdEEEESF_EEEE10policy1000EiNS7_5minusIdEESF_JPdSL_EEEvT0_iT1_T2_DpNS2_10kernel_argIT3_EE
.visible .entry _ZN3cub18CUB_300001_SM_10006detail9transform16transform_kernelINS2_10policy_hubILb0EN4cuda3std3__45tupleIJN6thrust24THRUST_300001_SM_1000_NS6detail15normal_iteratorINSA_10device_ptrIdEEEESF_EEEE10policy1000EiNS7_5minusIdEESF_JPdSL_EEEvT0_iT1_T2_DpNS2_10kernel_argIT3_EE(
	.param .u32 _ZN3cub18CUB_300001_SM_10006detail9transform16transform_kernelINS2_10policy_hubILb0EN4cuda3std3__45tupleIJN6thrust24THRUST_300001_SM_1000_NS6detail15normal_iteratorINSA_10device_ptrIdEEEESF_EEEE10policy1000EiNS7_5minusIdEESF_JPdSL_EEEvT0_iT1_T2_DpNS2_10kernel_argIT3_EE_param_0,
	.param .u32 _ZN3cub18CUB_300001_SM_10006detail9transform16transform_kernelINS2_10policy_hubILb0EN4cuda3std3__45tupleIJN6thrust24THRUST_300001_SM_1000_NS6detail15normal_iteratorINSA_10device_ptrIdEEEESF_EEEE10policy1000EiNS7_5minusIdEESF_JPdSL_EEEvT0_iT1_T2_DpNS2_10kernel_argIT3_EE_param_1,
	.param .align 1 .b8 _ZN3cub18CUB_300001_SM_10006detail9transform16transform_kernelINS2_10policy_hubILb0EN4cuda3std3__45tupleIJN6thrust24THRUST_300001_SM_1000_NS6detail15normal_iteratorINSA_10device_ptrIdEEEESF_EEEE10policy1000EiNS7_5minusIdEESF_JPdSL_EEEvT0_iT1_T2_DpNS2_10kernel_argIT3_EE_param_2[1],
	.param .align 8 .b8 _ZN3cub18CUB_300001_SM_10006detail9transform16transform_kernelINS2_10policy_hubILb0EN4cuda3std3__45tupleIJN6thrust24THRUST_300001_SM_1000_NS6detail15normal_iteratorINSA_10device_ptrIdEEEESF_EEEE10policy1000EiNS7_5minusIdEESF_JPdSL_EEEvT0_iT1_T2_DpNS2_10kernel_argIT3_EE_param_3[8],
	.param .align 8 .b8 _ZN3cub18CUB_300001_SM_10006detail9transform16transform_kernelINS2_10policy_hubILb0EN4cuda3std3__45tupleIJN6thrust24THRUST_300001_SM_1000_NS6detail15normal_iteratorINSA_10device_ptrIdEEEESF_EEEE10policy1000EiNS7_5minusIdEESF_JPdSL_EEEvT0_iT1_T2_DpNS2_10kernel_argIT3_EE_param_4[16],
	.param .align 8 .b8 _ZN3cub18CUB_300001_SM_10006detail9transform16transform_kernelINS2_10policy_hubILb0EN4cuda3std3__45tupleIJN6thrust24THRUST_300001_SM_1000_NS6detail15normal_iteratorINSA_10device_ptrIdEEEESF_EEEE10policy1000EiNS7_5minusIdEESF_JPdSL_EEEvT0_iT1_T2_DpNS2_10kernel_argIT3_EE_param_5[16]
)
.maxntid 128
{
	.reg .pred 	%p<28>;
	.reg .b32 	%r<189>;
	.reg .b64 	%rd<145>;
	.reg .b64 	%fd<7>;
	// demoted variable
	.shared .align 8 .u64 _ZZN3cub18CUB_300001_SM_10006detail9transform23transform_kernel_ublkcpINS2_19async_copy_policy_tILi128EEEiN4cuda3std3__45minusIdEEN6thrust24THRUST_300001_SM_1000_NS6detail15normal_iteratorINSC_10device_ptrIdEEEEJddEEEvT0_iT1_T2_DpNS2_16aligned_base_ptrIT3_EEE3bar;
	ld.param.u64 	%rd65, [_ZN3cub18CUB_300001_SM_10006detail9transform16transform_kernelINS2_10policy_hubILb0EN4cuda3std3__45tupleIJN6thrust24THRUST_300001_SM_1000_NS6detail15normal_iteratorINSA_10device_ptrIdEEEESF_EEEE10policy1000EiNS7_5minusIdEESF_JPdSL_EEEvT0_iT1_T2_DpNS2_10kernel_argIT3_EE_param_5];
	ld.param.u64 	%rd63, [_ZN3cub18CUB_300001_SM_10006detail9transform16transform_kernelINS2_10policy_hubILb0EN4cuda3std3__45tupleIJN6thrust24THRUST_300001_SM_1000_NS6detail15normal_iteratorINSA_10device_ptrIdEEEESF_EEEE10policy1000EiNS7_5minusIdEESF_JPdSL_EEEvT0_iT1_T2_DpNS2_10kernel_argIT3_EE_param_4];
	ld.param.u32 	%r72, [_ZN3cub18CUB_300001_SM_10006detail9transform16transform_kernelINS2_10policy_hubILb0EN4cuda3std3__45tupleIJN6thrust24THRUST_300001_SM_1000_NS6detail15normal_iteratorINSA_10device_ptrIdEEEESF_EEEE10policy1000EiNS7_5minusIdEESF_JPdSL_EEEvT0_iT1_T2_DpNS2_10kernel_argIT3_EE_param_0];
	ld.param.u64 	%rd66, [_ZN3cub18CUB_300001_SM_10006detail9transform16transform_kernelINS2_10policy_hubILb0EN4cuda3std3__45tupleIJN6thrust24THRUST_300001_SM_1000_NS6detail15normal_iteratorINSA_10device_ptrIdEEEESF_EEEE10policy1000EiNS7_5minusIdEESF_JPdSL_EEEvT0_iT1_T2_DpNS2_10kernel_argIT3_EE_param_5+8];
	ld.param.u64 	%rd64, [_ZN3cub18CUB_300001_SM_10006detail9transform16transform_kernelINS2_10policy_hubILb0EN4cuda3std3__45tupleIJN6thrust24THRUST_300001_SM_1000_NS6detail15normal_iteratorINSA_10device_ptrIdEEEESF_EEEE10policy1000EiNS7_5minusIdEESF_JPdSL_EEEvT0_iT1_T2_DpNS2_10kernel_argIT3_EE_param_4+8];
	ld.param.u64 	%rd67, [_ZN3cub18CUB_300001_SM_10006detail9transform16transform_kernelINS2_10policy_hubILb0EN4cuda3std3__45tupleIJN6thrust24THRUST_300001_SM_1000_NS6detail15normal_iteratorINSA_10device_ptrIdEEEESF_EEEE10policy1000EiNS7_5minusIdEESF_JPdSL_EEEvT0_iT1_T2_DpNS2_10kernel_argIT3_EE_param_3];
	ld.param.u32 	%r71, [_ZN3cub18CUB_300001_SM_10006detail9transform16transform_kernelINS2_10policy_hubILb0EN4cuda3std3__45tupleIJN6thrust24THRUST_300001_SM_1000_NS6detail15normal_iteratorINSA_10device_ptrIdEEEESF_EEEE10policy1000EiNS7_5minusIdEESF_JPdSL_EEEvT0_iT1_T2_DpNS2_10kernel_argIT3_EE_param_1];
	cvta.to.global.u64 	%rd1, %rd67;
	cvt.u32.u64 	%r1, %rd64;
	cvt.u32.u64 	%r2, %rd66;
	shl.b32 	%r3, %r71, 7;
	mov.u32 	%r73, %ctaid.x;
	mul.lo.s32 	%r4, %r3, %r73;
	sub.s32 	%r5, %r72, %r4;
	min.s32 	%r6, %r3, %r5;
	setp.eq.s32 	%p1, %r73, 0;
	add.s32 	%r75, %r73, 2;
	mov.u32 	%r76, %nctaid.x;
	setp.ge.u32 	%p2, %r75, %r76;
	shl.b32 	%r7, %r71, 10;
	or.pred  	%p3, %p1, %p2;
	@%p3 bra 	$L__BB2_5;
	mov.b32 	%r140, -1;
	// begin inline asm
	{
	 .reg .pred P_OUT; 
	elect.sync _|P_OUT, %r140;
	selp.b32 %r139, 1, 0, P_OUT; 
}
	// end inline asm
	mov.u32 	%r141, %tid.x;
	setp.gt.u32 	%p18, %r141, 31;
	setp.eq.s32 	%p19, %r139, 0;
	or.pred  	%p20, %p18, %p19;
	@%p20 bra 	$L__BB2_3;
	mov.u32 	%r142, _ZZN3cub18CUB_300001_SM_10006detail9transform23transform_kernel_ublkcpINS2_19async_copy_policy_tILi128EEEiN4cuda3std3__45minusIdEEN6thrust24THRUST_300001_SM_1000_NS6detail15normal_iteratorINSC_10device_ptrIdEEEEJddEEEvT0_iT1_T2_DpNS2_16aligned_base_ptrIT3_EEE3bar;
	mov.b32 	%r143, 1;
	// begin inline asm
	mbarrier.init.shared.b64 [%r142], %r143;
	// end inline asm
	// begin inline asm
	fence.proxy.async.shared::cta; // 6.
	// end inline asm
	mul.wide.s32 	%rd122, %r4, 8;
	add.s32 	%r152, %r7, 15;
	add.s32 	%r153, %r152, %r1;
	and.b32  	%r145, %r153, -16;
	cvta.to.global.u64 	%rd123, %rd63;
	add.s64 	%rd119, %rd123, %rd122;
	mov.u32 	%r144, _ZN3cub18CUB_300001_SM_10006detail9transform4smemE;
	// begin inline asm
	cp.async.bulk.shared::cluster.global.mbarrier::complete_tx::bytes [%r144], [%rd119], %r145, [%r142];
	// end inline asm
	add.s32 	%r154, %r152, %r2;
	and.b32  	%r148, %r154, -16;
	add.s32 	%r155, %r144, %r7;
	add.s32 	%r147, %r155, 128;
	cvta.to.global.u64 	%rd124, %rd65;
	add.s64 	%rd120, %rd124, %rd122;
	// begin inline asm
	cp.async.bulk.shared::cluster.global.mbarrier::complete_tx::bytes [%r147], [%rd120], %r148, [%r142];
	// end inline asm
	add.s32 	%r151, %r148, %r145;
	// begin inline asm
	mbarrier.arrive.expect_tx.release.cta.shared::cta.b64 %rd121, [%r142], %r151; // 8. 
	// end inline asm
$L__BB2_3:
	bar.sync 	0;
	mov.u32 	%r157, _ZZN3cub18CUB_300001_SM_10006detail9transform23transform_kernel_ublkcpINS2_19async_copy_policy_tILi128EEEiN4cuda3std3__45minusIdEEN6thrust24THRUST_300001_SM_1000_NS6detail15normal_iteratorINSC_10device_ptrIdEEEEJddEEEvT0_iT1_T2_DpNS2_16aligned_base_ptrIT3_EEE3bar;
$L__BB2_4:
	mov.b32 	%r158, 0;
	// begin inline asm
	{
	 .reg .pred P_OUT; 
	mbarrier.try_wait.parity.shared::cta.b64  P_OUT, [%r157], %r158;                                // 7a. 
	selp.b32 %r156, 1, 0, P_OUT; 
}
	// end inline asm
	setp.eq.s32 	%p21, %r156, 0;
	@%p21 bra 	$L__BB2_4;
	bra.uni 	$L__BB2_26;
$L__BB2_5:
	cvt.s64.s32 	%rd4, %r1;
	cvt.s64.s32 	%rd5, %r4;
	shl.b32 	%r78, %r6, 3;
	cvt.s64.s32 	%rd68, %r78;
	shr.u64 	%rd6, %rd68, 3;
	mov.u32 	%r8, %ntid.x;
	mov.u32 	%r9, %ntid.y;
	mul.lo.s32 	%r79, %r8, %r9;
	mov.u32 	%r10, %ntid.z;
	mul.lo.s32 	%r11, %r79, %r10;
	mov.u32 	%r80, %tid.x;
	mov.u32 	%r81, %tid.y;
	mov.u32 	%r82, %tid.z;
	mad.lo.s32 	%r83, %r82, %r9, %r81;
	mad.lo.s32 	%r84, %r83, %r8, %r80;
	cvt.u64.u32 	%rd142, %r84;
	setp.le.u64 	%p4, %rd6, %rd142;
	@%p4 bra 	$L__BB2_15;
	cvt.u32.u64 	%r85, %rd142;
	cvt.u64.u32 	%rd8, %r11;
	add.s32 	%r86, %r85, %r11;
	cvt.u64.u32 	%rd69, %r86;
	max.u64 	%rd70, %rd6, %rd69;
	setp.gt.u64 	%p5, %rd6, %rd69;
	selp.u64 	%rd9, 1, 0, %p5;
	add.s64 	%rd71, %rd9, %rd69;
	sub.s64 	%rd10, %rd70, %rd71;
	and.b64  	%rd72, %rd10, -4294967296;
	setp.ne.s64 	%p6, %rd72, 0;
	@%p6 bra 	$L__BB2_8;
	cvt.u32.u64 	%r87, %rd8;
	cvt.u32.u64 	%r88, %rd10;
	div.u32 	%r89, %r88, %r87;
	cvt.u64.u32 	%rd131, %r89;
	bra.uni 	$L__BB2_9;
$L__BB2_8:
	div.u64 	%rd131, %rd10, %rd8;
$L__BB2_9:
	add.s64 	%rd14, %rd131, %rd9;
	and.b64  	%rd73, %rd14, 3;
	setp.eq.s64 	%p7, %rd73, 3;
	mov.u64 	%rd135, %rd142;
	@%p7 bra 	$L__BB2_12;
	cvt.u32.u64 	%r90, %rd142;
	shl.b64 	%rd74, %rd142, 3;
	shl.b64 	%rd75, %rd5, 3;
	add.s64 	%rd76, %rd74, %rd75;
	add.s64 	%rd77, %rd76, %rd4;
	add.s64 	%rd133, %rd63, %rd77;
	mov.u32 	%r91, _ZN3cub18CUB_300001_SM_10006detail9transform4smemE;
	add.s32 	%r92, %r1, %r91;
	shl.b32 	%r93, %r90, 3;
	add.s32 	%r171, %r92, %r93;
	mul.lo.s32 	%r94, %r10, %r9;
	mul.lo.s32 	%r95, %r94, %r8;
	shl.b32 	%r13, %r95, 3;
	add.s64 	%rd78, %rd14, 1;
	and.b64  	%rd79, %rd78, 3;
	neg.s64 	%rd132, %rd79;
	mov.u64 	%rd135, %rd142;
$L__BB2_11:
	.pragma "nounroll";
	// begin inline asm
	cp.async.ca.shared.global [%r171], [%rd133], 8, 8;
	// end inline asm
	add.s64 	%rd135, %rd135, %rd8;
	shl.b64 	%rd81, %rd8, 3;
	add.s64 	%rd133, %rd133, %rd81;
	add.s32 	%r171, %r171, %r13;
	add.s64 	%rd132, %rd132, 1;
	setp.ne.s64 	%p8, %rd132, 0;
	@%p8 bra 	$L__BB2_11;
$L__BB2_12:
	setp.lt.u64 	%p9, %rd14, 3;
	@%p9 bra 	$L__BB2_15;
	shl.b64 	%rd82, %rd135, 3;
	shl.b64 	%rd83, %rd5, 3;
	add.s64 	%rd24, %rd82, %rd83;
	shl.b64 	%rd84, %rd8, 4;
	add.s64 	%rd25, %rd24, %rd84;
	add.s64 	%rd85, %rd135, %rd5;
	shl.b64 	%rd86, %rd85, 3;
	mad.lo.s64 	%rd26, %rd8, 24, %rd86;
	mov.u32 	%r97, _ZN3cub18CUB_300001_SM_10006detail9transform4smemE;
	add.s32 	%r98, %r1, %r97;
	mul.lo.s32 	%r99, %r10, %r9;
	mul.lo.s32 	%r100, %r99, %r8;
	shl.b32 	%r101, %r100, 3;
	cvt.u32.u64 	%r102, %rd135;
	shl.b32 	%r103, %r102, 3;
	add.s32 	%r172, %r98, %r103;
	add.s32 	%r175, %r172, %r101;
	shl.b32 	%r104, %r100, 4;
	add.s32 	%r174, %r172, %r104;
	mad.lo.s32 	%r173, %r100, 24, %r172;
	cvt.s64.s32 	%rd87, %r1;
	add.s64 	%rd136, %rd63, %rd87;
$L__BB2_14:
	add.s64 	%rd88, %rd136, %rd24;
	// begin inline asm
	cp.async.ca.shared.global [%r172], [%rd88], 8, 8;
	// end inline asm
	mul.wide.u32 	%rd92, %r11, 8;
	add.s64 	%rd93, %rd24, %rd92;
	add.s64 	%rd89, %rd136, %rd93;
	// begin inline asm
	cp.async.ca.shared.global [%r175], [%rd89], 8, 8;
	// end inline asm
	add.s64 	%rd90, %rd136, %rd25;
	// begin inline asm
	cp.async.ca.shared.global [%r174], [%rd90], 8, 8;
	// end inline asm
	add.s64 	%rd91, %rd136, %rd26;
	// begin inline asm
	cp.async.ca.shared.global [%r173], [%rd91], 8, 8;
	// end inline asm
	mul.wide.u32 	%rd94, %r11, 4;
	add.s64 	%rd135, %rd135, %rd94;
	mul.wide.u32 	%rd95, %r11, 32;
	add.s64 	%rd136, %rd136, %rd95;
	mul.lo.s32 	%r109, %r10, %r9;
	mul.lo.s32 	%r110, %r109, %r8;
	shl.b32 	%r111, %r110, 5;
	add.s32 	%r175, %r175, %r111;
	add.s32 	%r174, %r174, %r111;
	add.s32 	%r173, %r173, %r111;
	add.s32 	%r172, %r172, %r111;
	setp.lt.u64 	%p10, %rd135, %rd6;
	@%p10 bra 	$L__BB2_14;
$L__BB2_15:
	// begin inline asm
	cp.async.commit_group;
	// end inline asm
	cvt.u32.u64 	%r28, %rd66;
	cvt.s64.s32 	%rd32, %rd66;
	@%p4 bra 	$L__BB2_25;
	cvt.u32.u64 	%r112, %rd142;
	cvt.u64.u32 	%rd33, %r11;
	add.s32 	%r113, %r112, %r11;
	cvt.u64.u32 	%rd96, %r113;
	max.u64 	%rd97, %rd6, %rd96;
	setp.gt.u64 	%p12, %rd6, %rd96;
	selp.u64 	%rd34, 1, 0, %p12;
	add.s64 	%rd98, %rd34, %rd96;
	sub.s64 	%rd35, %rd97, %rd98;
	and.b64  	%rd99, %rd35, -4294967296;
	setp.ne.s64 	%p13, %rd99, 0;
	@%p13 bra 	$L__BB2_18;
	cvt.u32.u64 	%r114, %rd33;
	cvt.u32.u64 	%r115, %rd35;
	div.u32 	%r116, %r115, %r114;
	cvt.u64.u32 	%rd138, %r116;
	bra.uni 	$L__BB2_19;
$L__BB2_18:
	div.u64 	%rd138, %rd35, %rd33;
$L__BB2_19:
	add.s64 	%rd39, %rd138, %rd34;
	and.b64  	%rd100, %rd39, 3;
	setp.eq.s64 	%p14, %rd100, 3;
	@%p14 bra 	$L__BB2_22;
	cvt.u32.u64 	%r117, %rd142;
	shl.b64 	%rd101, %rd142, 3;
	shl.b64 	%rd102, %rd5, 3;
	add.s64 	%rd103, %rd101, %rd102;
	add.s64 	%rd104, %rd103, %rd32;
	add.s64 	%rd140, %rd65, %rd104;
	shl.b64 	%rd41, %rd33, 3;
	mov.u32 	%r118, _ZN3cub18CUB_300001_SM_10006detail9transform4smemE;
	add.s32 	%r119, %r28, %r118;
	add.s32 	%r120, %r119, %r7;
	shl.b32 	%r121, %r117, 3;
	add.s32 	%r176, %r120, %r121;
	mul.lo.s32 	%r122, %r10, %r9;
	mul.lo.s32 	%r123, %r122, %r8;
	shl.b32 	%r30, %r123, 3;
	add.s64 	%rd105, %rd39, 1;
	and.b64  	%rd106, %rd105, 3;
	neg.s64 	%rd139, %rd106;
$L__BB2_21:
	.pragma "nounroll";
	add.s32 	%r124, %r176, 128;
	// begin inline asm
	cp.async.ca.shared.global [%r124], [%rd140], 8, 8;
	// end inline asm
	add.s64 	%rd142, %rd142, %rd33;
	add.s64 	%rd140, %rd140, %rd41;
	add.s32 	%r176, %r176, %r30;
	add.s64 	%rd139, %rd139, 1;
	setp.ne.s64 	%p15, %rd139, 0;
	@%p15 bra 	$L__BB2_21;
$L__BB2_22:
	setp.lt.u64 	%p16, %rd39, 3;
	@%p16 bra 	$L__BB2_25;
	shl.b64 	%rd50, %rd33, 2;
	shl.b64 	%rd108, %rd142, 3;
	shl.b64 	%rd109, %rd5, 3;
	add.s64 	%rd51, %rd108, %rd109;
	shl.b64 	%rd110, %rd33, 3;
	add.s64 	%rd52, %rd51, %rd110;
	shl.b64 	%rd53, %rd33, 5;
	shl.b64 	%rd111, %rd33, 4;
	add.s64 	%rd54, %rd51, %rd111;
	add.s64 	%rd112, %rd142, %rd5;
	shl.b64 	%rd113, %rd112, 3;
	mad.lo.s64 	%rd55, %rd33, 24, %rd113;
	cvt.u32.u64 	%r125, %rd66;
	mov.u32 	%r126, _ZN3cub18CUB_300001_SM_10006detail9transform4smemE;
	add.s32 	%r127, %r125, %r126;
	mul.lo.s32 	%r128, %r10, %r9;
	mul.lo.s32 	%r129, %r128, %r8;
	shl.b32 	%r130, %r129, 3;
	cvt.u32.u64 	%r131, %rd142;
	shl.b32 	%r132, %r131, 3;
	add.s32 	%r133, %r127, %r7;
	add.s32 	%r177, %r133, %r132;
	add.s32 	%r180, %r177, %r130;
	shl.b32 	%r34, %r129, 5;
	shl.b32 	%r134, %r129, 4;
	add.s32 	%r179, %r177, %r134;
	mad.lo.s32 	%r178, %r129, 24, %r177;
	cvt.s64.s32 	%rd114, %rd66;
	add.s64 	%rd143, %rd65, %rd114;
$L__BB2_24:
	add.s64 	%rd115, %rd143, %rd51;
	add.s32 	%r135, %r177, 128;
	// begin inline asm
	cp.async.ca.shared.global [%r135], [%rd115], 8, 8;
	// end inline asm
	add.s64 	%rd116, %rd143, %rd52;
	add.s32 	%r136, %r180, 128;
	// begin inline asm
	cp.async.ca.shared.global [%r136], [%rd116], 8, 8;
	// end inline asm
	add.s64 	%rd117, %rd143, %rd54;
	add.s32 	%r137, %r179, 128;
	// begin inline asm
	cp.async.ca.shared.global [%r137], [%rd117], 8, 8;
	// end inline asm
	add.s64 	%rd118, %rd143, %rd55;
	add.s32 	%r138, %r178, 128;
	// begin inline asm
	cp.async.ca.shared.global [%r138], [%rd118], 8, 8;
	// end inline asm
	add.s64 	%rd142, %rd142, %rd50;
	add.s64 	%rd143, %rd143, %rd53;
	add.s32 	%r180, %r180, %r34;
	add.s32 	%r179, %r179, %r34;
	add.s32 	%r178, %r178, %r34;
	add.s32 	%r177, %r177, %r34;
	setp.lt.u64 	%p17, %rd142, %rd6;
	@%p17 bra 	$L__BB2_24;
$L__BB2_25:
	// begin inline asm
	cp.async.commit_group;
	// end inline asm
	// begin inline asm
	cp.async.wait_group 0;
	// end inline asm
	barrier.sync 	0;
$L__BB2_26:
	cvt.u32.u64 	%r46, %rd66;
	setp.gt.s32 	%p22, %r3, %r5;
	@%p22 bra 	$L__BB2_30;
	setp.lt.s32 	%p23, %r71, 1;
	@%p23 bra 	$L__BB2_35;
	mov.u32 	%r181, %tid.x;
	neg.s32 	%r184, %r71;
	add.s32 	%r159, %r46, %r7;
	shl.b32 	%r160, %r181, 3;
	add.s32 	%r161, %r159, %r160;
	mov.u32 	%r162, _ZN3cub18CUB_300001_SM_10006detail9transform4smemE;
	add.s32 	%r163, %r161, %r162;
	add.s32 	%r183, %r163, 128;
	add.s32 	%r164, %r1, %r160;
	add.s32 	%r182, %r162, %r164;
	mul.wide.s32 	%rd125, %r4, 8;
	add.s64 	%rd61, %rd1, %rd125;
$L__BB2_29:
	.pragma "nounroll";
	mul.wide.s32 	%rd126, %r181, 8;
	add.s64 	%rd127, %rd61, %rd126;
	ld.shared.f64 	%fd1, [%r182];
	ld.shared.f64 	%fd2, [%r183];
	sub.f64 	%fd3, %fd1, %fd2;
	st.global.f64 	[%rd127], %fd3;
	add.s32 	%r184, %r184, 1;
	setp.eq.s32 	%p24, %r184, 0;
	add.s32 	%r183, %r183, 1024;
	add.s32 	%r182, %r182, 1024;
	add.s32 	%r181, %r181, 128;
	@%p24 bra 	$L__BB2_35;
	bra.uni 	$L__BB2_29;
$L__BB2_30:
	setp.lt.s32 	%p25, %r71, 1;
	@%p25 bra 	$L__BB2_35;
	mov.u32 	%r185, %tid.x;
	neg.s32 	%r188, %r71;
	add.s32 	%r165, %r46, %r7;
	shl.b32 	%r166, %r185, 3;
	add.s32 	%r167, %r165, %r166;
	mov.u32 	%r168, _ZN3cub18CUB_300001_SM_10006detail9transform4smemE;
	add.s32 	%r169, %r167, %r168;
	add.s32 	%r187, %r169, 128;
	add.s32 	%r170, %r1, %r166;
	add.s32 	%r186, %r168, %r170;
	mul.wide.s32 	%rd128, %r4, 8;
	add.s64 	%rd62, %rd1, %rd128;
$L__BB2_32:
	.pragma "nounroll";
	setp.ge.s32 	%p26, %r185, %r6;
	@%p26 bra 	$L__BB2_34;
	ld.shared.f64 	%fd4, [%r186];
	ld.shared.f64 	%fd5, [%r187];
	sub.f64 	%fd6, %fd4, %fd5;
	mul.wide.s32 	%rd129, %r185, 8;
	add.s64 	%rd130, %rd62, %rd129;
	st.global.f64 	[%rd130], %fd6;
$L__BB2_34:
	add.s32 	%r188, %r188, 1;
	setp.ne.s32 	%p27, %r188, 0;
	add.s32 	%r187, %r187, 1024;
	add.s32 	%r186, %r186, 1024;
	add.s32 	%r185, %r185, 128;
	@%p27 bra 	$L__BB2_32;
$L__BB2_35:
	ret;

}
	// .globl	_ZN3cub18CUB_300001_SM_10006detail9transform16transform_kernelINS2_10policy_hubILb0EN4cuda3std3__45tupleIJN6thrust24THRUST_300001_SM_1000_NS6detail15normal_iteratorINSA_10device_ptrIdEEEESF_EEEE10policy1000ElNS7_5minusIdEESF_JPdSL_EEEvT0_iT1_T2_DpNS2_10kernel_argIT3_EE
.visible .entry _ZN3cub18CUB_300001_SM_10006detail9transform16transform_kernelINS2_10policy_hubILb0EN4cuda3std3__45tupleIJN6thrust24THRUST_300001_SM_1000_NS6detail15normal_iteratorINSA_10device_ptrIdEEEESF_EEEE10policy1000ElNS7_5minusIdEESF_JPdSL_EEEvT0_iT1_T2_DpNS2_10kernel_argIT3_EE(
	.param .u64 _ZN3cub18CUB_300001_SM_10006detail9transform16transform_kernelINS2_10policy_hubILb0EN4cuda3std3__45tupleIJN6thrust24THRUST_300001_SM_1000_NS6detail15normal_iteratorINSA_10device_ptrIdEEEESF_EEEE10policy1000ElNS7_5minusIdEESF_JPdSL_EEEvT0_iT1_T2_DpNS2_10kernel_argIT3_EE_param_0,
	.param .u32 _ZN3cub18CUB_300001_SM_10006detail9transform16transform_kernelINS2_10policy_hubILb0EN4cuda3std3__45tupleIJN6thrust24THRUST_300001_SM_1000_NS6detail15normal_iteratorINSA_10device_ptrIdEEEESF_EEEE10policy1000ElNS7_5minusIdEESF_JPdSL_EEEvT0_iT1_T2_DpNS2_10kernel_argIT3_EE_param_1,
	.param .align 1 .b8 _ZN3cub18CUB_300001_SM_10006detail9transform16transform_kernelINS2_10policy_hubILb0EN4cuda3std3__45tupleIJN6thrust24THRUST_300001_SM_1000_NS6detail15normal_iteratorINSA_10device_ptrIdEEEESF_EEEE10policy1000ElNS7_5minusIdEESF_JPdSL_EEEvT0_iT1_T2_DpNS2_10kernel_argIT3_EE_param_2[1],
	.param .align 8 .b8 _ZN3cub18CUB_300001_SM_10006detail9transform16transform_kernelINS2_10policy_hubILb0EN4cuda3std3__45tupleIJN6thrust24THRUST_300001_SM_1000_NS6detail15normal_iteratorINSA_10device_ptrIdEEEESF_EEEE10policy1000ElNS7_5minusIdEESF_JPdSL_EEEvT0_iT1_T2_DpNS2_10kernel_argIT3_EE_param_3[8],
	.param .align 8 .b8 _ZN3cub18CUB_300001_SM_10006detail9transform16transform_kernelINS2_10policy_hubILb0EN4cuda3std3__45tupleIJN6thrust24THRUST_300001_SM_1000_NS6detail15normal_iteratorINSA_10device_ptrIdEEEESF_EEEE10policy1000ElNS7_5minusIdEESF_JPdSL_EEEvT0_iT1_T2_DpNS2_10kernel_argIT3_EE_param_4[16],
	.param .align 8 .b8 _ZN3cub18CUB_300001_SM_10006detail9transform16transform_kernelINS2_10policy_hubILb0EN4cuda3std3__45tupleIJN6thrust24THRUST_300001_SM_1000_NS6detail15normal_iteratorINSA_10device_ptrIdEEEESF_EEEE10policy1000ElNS7_5minusIdEESF_JPdSL_EEEvT0_iT1_T2_DpNS2_10kernel_argIT3_EE_param_5[16]
)
.maxntid 128
{
	.reg .pred 	%p<28>;
	.reg .b32 	%r<181>;
	.reg .b64 	%rd<149>;
	.reg .b64 	%fd<7>;
	// demoted variable
	.shared .align 8 .u64 _ZZN3cub18CUB_300001_SM_10006detail9transform23transform_kernel_ublkcpINS2_19async_copy_policy_tILi128EEElN4cuda3std3__45minusIdEEN6thrust24THRUST_300001_SM_1000_NS6detail15normal_iteratorINSC_10device_ptrIdEEEEJddEEEvT0_iT1_T2_DpNS2_16aligned_base_ptrIT3_EEE3bar;
	ld.param.u64 	%rd68, [_ZN3cub18CUB_300001_SM_10006detail9transform16transform_kernelINS2_10policy_hubILb0EN4cuda3std3__45tupleIJN6thrust24THRUST_300001_SM_1000_NS6detail15normal_iteratorINSA_10device_ptrIdEEEESF_EEEE10policy1000ElNS7_5minusIdEESF_JPdSL_EEEvT0_iT1_T2_DpNS2_10kernel_argIT3_EE_param_5];
	ld.param.u64 	%rd66, [_ZN3cub18CUB_300001_SM_10006detail9transform16transform_kernelINS2_10policy_hubILb0EN4cuda3std3__45tupleIJN6thrust24THRUST_300001_SM_1000_NS6detail15normal_iteratorINSA_10device_ptrIdEEEESF_EEEE10policy1000ElNS7_5minusIdEESF_JPdSL_EEEvT0_iT1_T2_DpNS2_10kernel_argIT3_EE_param_4];
	ld.param.u64 	%rd70, [_ZN3cub18CUB_300001_SM_10006detail9transform16transform_kernelINS2_10policy_hubILb0EN4cuda3std3__45tupleIJN6thrust24THRUST_300001_SM_1000_NS6detail15normal_iteratorINSA_10device_ptrIdEEEESF_EEEE10policy1000ElNS7_5minusIdEESF_JPdSL_EEEvT0_iT1_T2_DpNS2_10kernel_argIT3_EE_param_0];
	ld.param.u64 	%rd69, [_ZN3cub18CUB_300001_SM_10006detail9transform16transform_kernelINS2_10policy_hubILb0EN4cuda3std3__45tupleIJN6thrust24THRUST_300001_SM_1000_NS6detail15normal_iteratorINSA_10device_ptrIdEEEESF_EEEE10policy1000ElNS7_5minusIdEESF_JPdSL_EEEvT0_iT1_T2_DpNS2_10kernel_argIT3_EE_param_5+8];
	ld.param.u64 	%rd67, [_ZN3cub18CUB_300001_SM_10006detail9transform16transform_kernelINS2_10policy_hubILb0EN4cuda3std3__45tupleIJN6thrust24THRUST_300001_SM_1000_NS6detail15normal_iteratorINSA_10device_ptrIdEEEESF_EEEE10policy1000ElNS7_5minusIdEESF_JPdSL_EEEvT0_iT1_T2_DpNS2_10kernel_argIT3_EE_param_4+8];
	ld.param.u64 	%rd71, [_ZN3cub18CUB_300001_SM_10006detail9transform16transform_kernelINS2_10policy_hubILb0EN4cuda3std3__45tupleIJN6thrust24THRUST_300001_SM_1000_NS6detail15normal_iteratorINSA_10device_ptrIdEEEESF_EEEE10policy1000ElNS7_5minusIdEESF_JPdSL_EEEvT0_iT1_T2_DpNS2_10kernel_argIT3_EE_param_3];
	ld.param.u32 	%r68, [_ZN3cub18CUB_300001_SM_10006detail9transform16transform_kernelINS2_10policy_hubILb0EN4cuda3std3__45tupleIJN6thrust24THRUST_300001_SM_1000_NS6detail15normal_iteratorINSA_10device_ptrIdEEEESF_EEEE10policy1000ElNS7_5minusIdEESF_JPdSL_EEEvT0_iT1_T2_DpNS2_10kernel_argIT3_EE_param_1];
	cvta.to.global.u64 	%rd1, %rd71;
	cvt.u32.u64 	%r1, %rd67;
	cvt.u32.u64 	%r2, %rd69;
	shl.b32 	%r3, %r68, 7;
	mov.u32 	%r69, %ctaid.x;
	cvt.u64.u32 	%rd72, %r69;
	cvt.s64.s32 	%rd73, %r3;
	mul.lo.s64 	%rd4, %rd73, %rd72;
	sub.s64 	%rd74, %rd70, %rd4;
	min.s64 	%rd75, %rd74, %rd73;
	cvt.u32.u64 	%r4, %rd75;
	setp.eq.s32 	%p1, %r69, 0;
	add.s32 	%r71, %r69, 2;
	mov.u32 	%r72, %nctaid.x;
	setp.ge.u32 	%p2, %r71, %r72;
	shl.b32 	%r5, %r68, 10;
	or.pred  	%p3, %p1, %p2;
	@%p3 bra 	$L__BB3_5;
	mov.b32 	%r132, -1;
	// begin inline asm
	{
	 .reg .pred P_OUT; 
	elect.sync _|P_OUT, %r132;
	selp.b32 %r131, 1, 0, P_OUT; 
}
	// end inline asm
	mov.u32 	%r133, %tid.x;
	setp.gt.u32 	%p18, %r133, 31;
	setp.eq.s32 	%p19, %r131, 0;
	or.pred  	%p20, %p18, %p19;
	@%p20 bra 	$L__BB3_3;
	mov.u32 	%r134, _ZZN3cub18CUB_300001_SM_10006detail9transform23transform_kernel_ublkcpINS2_19async_copy_policy_tILi128EEElN4cuda3std3__45minusIdEEN6thrust24THRUST_300001_SM_1000_NS6detail15normal_iteratorINSC_10device_ptrIdEEEEJddEEEvT0_iT1_T2_DpNS2_16aligned_base_ptrIT3_EEE3bar;
	mov.b32 	%r135, 1;
	// begin inline asm
	mbarrier.init.shared.b64 [%r134], %r135;
	// end inline asm
	// begin inline asm
	fence.proxy.async.shared::cta; // 6.
	// end inline asm
	shl.b64 	%rd126, %rd4, 3;
	add.s32 	%r144, %r5, 15;
	add.s32 	%r145, %r144, %r1;
	and.b32  	%r137, %r145, -16;
	cvta.to.global.u64 	%rd127, %rd66;
	add.s64 	%rd123, %rd127, %rd126;
	mov.u32 	%r136, _ZN3cub18CUB_300001_SM_10006detail9transform4smemE;
	// begin inline asm
	cp.async.bulk.shared::cluster.global.mbarrier::complete_tx::bytes [%r136], [%rd123], %r137, [%r134];
	// end inline asm
	add.s32 	%r146, %r144, %r2;
	and.b32  	%r140, %r146, -16;
	add.s32 	%r147, %r136, %r5;
	add.s32 	%r139, %r147, 128;
	cvta.to.global.u64 	%rd128, %rd68;
	add.s64 	%rd124, %rd128, %rd126;
	// begin inline asm
	cp.async.bulk.shared::cluster.global.mbarrier::complete_tx::bytes [%r139], [%rd124], %r140, [%r134];
	// end inline asm
	add.s32 	%r143, %r140, %r137;
	// begin inline asm
	mbarrier.arrive.expect_tx.release.cta.shared::cta.b64 %rd125, [%r134], %r143; // 8. 
	// end inline asm
$L__BB3_3:
	bar.sync 	0;
	mov.u32 	%r149, _ZZN3cub18CUB_300001_SM_10006detail9transform23transform_kernel_ublkcpINS2_19async_copy_policy_tILi128EEElN4cuda3std3__45minusIdEEN6thrust24THRUST_300001_SM_1000_NS6detail15normal_iteratorINSC_10device_ptrIdEEEEJddEEEvT0_iT1_T2_DpNS2_16aligned_base_ptrIT3_EEE3bar;
$L__BB3_4:
	mov.b32 	%r150, 0;
	// begin inline asm
	{
	 .reg .pred P_OUT; 
	mbarrier.try_wait.parity.shared::cta.b64  P_OUT, [%r149], %r150;                                // 7a. 
	selp.b32 %r148, 1, 0, P_OUT; 
}
	// end inline asm
	setp.eq.s32 	%p21, %r148, 0;
	@%p21 bra 	$L__BB3_4;
	bra.uni 	$L__BB3_26;
$L__BB3_5:
	cvt.s64.s32 	%rd5, %r1;
	shl.b32 	%r74, %r4, 3;
	cvt.s64.s32 	%rd76, %r74;
	shr.u64 	%rd6, %rd76, 3;
	mov.u32 	%r6, %ntid.x;
	mov.u32 	%r7, %ntid.y;
	mul.lo.s32 	%r75, %r6, %r7;
	mov.u32 	%r8, %ntid.z;
	mul.lo.s32 	%r9, %r75, %r8;
	mov.u32 	%r76, %tid.x;
	mov.u32 	%r77, %tid.y;
	mov.u32 	%r78, %tid.z;
	mad.lo.s32 	%r79, %r78, %r7, %r77;
	mad.lo.s32 	%r80, %r79, %r6, %r76;
	cvt.u64.u32 	%rd146, %r80;
	setp.le.u64 	%p4, %rd6, %rd146;
	@%p4 bra 	$L__BB3_15;
	cvt.u32.u64 	%r81, %rd146;
	cvt.u64.u32 	%rd8, %r9;
	add.s32 	%r82, %r81, %r9;
	cvt.u64.u32 	%rd77, %r82;
	max.u64 	%rd78, %rd6, %rd77;
	setp.gt.u64 	%p5, %rd6, %rd77;
	selp.u64 	%rd9, 1, 0, %p5;
	add.s64 	%rd79, %rd9, %rd77;
	sub.s64 	%rd10, %rd78, %rd79;
	and.b64  	%rd80, %rd10, -4294967296;
	setp.ne.s64 	%p6, %rd80, 0;
	@%p6 bra 	$L__BB3_8;
	cvt.u32.u64 	%r83, %rd8;
	cvt.u32.u64 	%r84, %rd10;
	div.u32 	%r85, %r84, %r83;
	cvt.u64.u32 	%rd135, %r85;
	bra.uni 	$L__BB3_9;
$L__BB3_8:
	div.u64 	%rd135, %rd10, %rd8;
$L__BB3_9:
	add.s64 	%rd14, %rd135, %rd9;
	and.b64  	%rd81, %rd14, 3;
	setp.eq.s64 	%p7, %rd81, 3;
	mov.u64 	%rd139, %rd146;
	@%p7 bra 	$L__BB3_12;
	shl.b64 	%rd82, %rd4, 3;
	shl.b64 	%rd83, %rd146, 3;
	add.s64 	%rd84, %rd82, %rd83;
	add.s64 	%rd85, %rd84, %rd5;
	add.s64 	%rd137, %rd66, %rd85;
	shl.b64 	%rd16, %rd8, 3;
	mov.u32 	%r87, _ZN3cub18CUB_300001_SM_10006detail9transform4smemE;
	add.s32 	%r88, %r1, %r87;
	shl.b32 	%r89, %r81, 3;
	add.s32 	%r163, %r88, %r89;
	mul.lo.s32 	%r90, %r8, %r7;
	mul.lo.s32 	%r91, %r90, %r6;
	shl.b32 	%r11, %r91, 3;
	add.s64 	%rd86, %rd14, 1;
	and.b64  	%rd87, %rd86, 3;
	neg.s64 	%rd136, %rd87;
	mov.u64 	%rd139, %rd146;
$L__BB3_11:
	.pragma "nounroll";
	// begin inline asm
	cp.async.ca.shared.global [%r163], [%rd137], 8, 8;
	// end inline asm
	add.s64 	%rd139, %rd139, %rd8;
	add.s64 	%rd137, %rd137, %rd16;
	add.s32 	%r163, %r163, %r11;
	add.s64 	%rd136, %rd136, 1;
	setp.ne.s64 	%p8, %rd136, 0;
	@%p8 bra 	$L__BB3_11;
$L__BB3_12:
	setp.lt.u64 	%p9, %rd14, 3;
	@%p9 bra 	$L__BB3_15;
	shl.b64 	%rd25, %rd8, 2;
	shl.b64 	%rd89, %rd4, 3;
	shl.b64 	%rd90, %rd139, 3;
	add.s64 	%rd26, %rd89, %rd90;
	shl.b64 	%rd91, %rd8, 3;
	add.s64 	%rd27, %rd26, %rd91;
	shl.b64 	%rd92, %rd8, 4;
	add.s64 	%rd28, %rd26, %rd92;
	add.s64 	%rd93, %rd139, %rd4;
	shl.b64 	%rd94, %rd93, 3;
	mad.lo.s64 	%rd29, %rd8, 24, %rd94;
	mov.u32 	%r93, _ZN3cub18CUB_300001_SM_10006detail9transform4smemE;
	add.s32 	%r94, %r1, %r93;
	mul.lo.s32 	%r95, %r8, %r7;
	mul.lo.s32 	%r96, %r95, %r6;
	shl.b32 	%r97, %r96, 3;
	cvt.u32.u64 	%r98, %rd139;
	shl.b32 	%r99, %r98, 3;
	add.s32 	%r164, %r94, %r99;
	add.s32 	%r167, %r164, %r97;
	shl.b32 	%r15, %r96, 5;
	shl.b32 	%r100, %r96, 4;
	add.s32 	%r166, %r164, %r100;
	mad.lo.s32 	%r165, %r96, 24, %r164;
	cvt.s64.s32 	%rd95, %r1;
	add.s64 	%rd140, %rd66, %rd95;
$L__BB3_14:
	add.s64 	%rd96, %rd140, %rd26;
	// begin inline asm
	cp.async.ca.shared.global [%r164], [%rd96], 8, 8;
	// end inline asm
	add.s64 	%rd97, %rd140, %rd27;
	// begin inline asm
	cp.async.ca.shared.global [%r167], [%rd97], 8, 8;
	// end inline asm
	add.s64 	%rd98, %rd140, %rd28;
	// begin inline asm
	cp.async.ca.shared.global [%r166], [%rd98], 8, 8;
	// end inline asm
	add.s64 	%rd99, %rd140, %rd29;
	// begin inline asm
	cp.async.ca.shared.global [%r165], [%rd99], 8, 8;
	// end inline asm
	add.s64 	%rd139, %rd139, %rd25;
	mul.wide.u32 	%rd100, %r9, 32;
	add.s64 	%rd140, %rd140, %rd100;
	add.s32 	%r167, %r167, %r15;
	add.s32 	%r166, %r166, %r15;
	add.s32 	%r165, %r165, %r15;
	add.s32 	%r164, %r164, %r15;
	setp.lt.u64 	%p10, %rd139, %rd6;
	@%p10 bra 	$L__BB3_14;
$L__BB3_15:
	setp.le.u64 	%p11, %rd6, %rd146;
	// begin inline asm
	cp.async.commit_group;
	// end inline asm
	cvt.s64.s32 	%rd35, %r2;
	@%p11 bra 	$L__BB3_25;
	cvt.u32.u64 	%r105, %rd146;
	cvt.u64.u32 	%rd36, %r9;
	add.s32 	%r106, %r105, %r9;
	cvt.u64.u32 	%rd101, %r106;
	max.u64 	%rd102, %rd6, %rd101;
	setp.gt.u64 	%p12, %rd6, %rd101;
	selp.u64 	%rd37, 1, 0, %p12;
	add.s64 	%rd103, %rd37, %rd101;
	sub.s64 	%rd38, %rd102, %rd103;
	and.b64  	%rd104, %rd38, -4294967296;
	setp.ne.s64 	%p13, %rd104, 0;
	@%p13 bra 	$L__BB3_18;
	cvt.u32.u64 	%r107, %rd36;
	cvt.u32.u64 	%r108, %rd38;
	div.u32 	%r109, %r108, %r107;
	cvt.u64.u32 	%rd142, %r109;
	bra.uni 	$L__BB3_19;
$L__BB3_18:
	div.u64 	%rd142, %rd38, %rd36;
$L__BB3_19:
	add.s64 	%rd42, %rd142, %rd37;
	and.b64  	%rd105, %rd42, 3;
	setp.eq.s64 	%p14, %rd105, 3;
	@%p14 bra 	$L__BB3_22;
	shl.b64 	%rd106, %rd4, 3;
	shl.b64 	%rd107, %rd146, 3;
	add.s64 	%rd108, %rd106, %rd107;
	add.s64 	%rd109, %rd108, %rd35;
	add.s64 	%rd144, %rd68, %rd109;
	shl.b64 	%rd44, %rd36, 3;
	mov.u32 	%r111, _ZN3cub18CUB_300001_SM_10006detail9transform4smemE;
	add.s32 	%r112, %r2, %r111;
	add.s32 	%r113, %r112, %r5;
	shl.b32 	%r114, %r105, 3;
	add.s32 	%r168, %r113, %r114;
	mul.lo.s32 	%r115, %r8, %r7;
	mul.lo.s32 	%r116, %r115, %r6;
	shl.b32 	%r28, %r116, 3;
	add.s64 	%rd110, %rd42, 1;
	and.b64  	%rd111, %rd110, 3;
	neg.s64 	%rd143, %rd111;
$L__BB3_21:
	.pragma "nounroll";
	add.s32 	%r117, %r168, 128;
	// begin inline asm
	cp.async.ca.shared.global [%r117], [%rd144], 8, 8;
	// end inline asm
	add.s64 	%rd146, %rd146, %rd36;
	add.s64 	%rd144, %rd144, %rd44;
	add.s32 	%r168, %r168, %r28;
	add.s64 	%rd143, %rd143, 1;
	setp.ne.s64 	%p15, %rd143, 0;
	@%p15 bra 	$L__BB3_21;
$L__BB3_22:
	setp.lt.u64 	%p16, %rd42, 3;
	@%p16 bra 	$L__BB3_25;
	shl.b64 	%rd53, %rd36, 2;
	shl.b64 	%rd113, %rd4, 3;
	shl.b64 	%rd114, %rd146, 3;
	add.s64 	%rd54, %rd113, %rd114;
	shl.b64 	%rd115, %rd36, 3;
	add.s64 	%rd55, %rd54, %rd115;
	shl.b64 	%rd56, %rd36, 5;
	shl.b64 	%rd116, %rd36, 4;
	add.s64 	%rd57, %rd54, %rd116;
	add.s64 	%rd117, %rd146, %rd4;
	shl.b64 	%rd118, %rd117, 3;
	mad.lo.s64 	%rd58, %rd36, 24, %rd118;
	mov.u32 	%r118, _ZN3cub18CUB_300001_SM_10006detail9transform4smemE;
	add.s32 	%r119, %r2, %r118;
	mul.lo.s32 	%r120, %r8, %r7;
	mul.lo.s32 	%r121, %r120, %r6;
	shl.b32 	%r122, %r121, 3;
	cvt.u32.u64 	%r123, %rd146;
	shl.b32 	%r124, %r123, 3;
	add.s32 	%r125, %r119, %r5;
	add.s32 	%r169, %r125, %r124;
	add.s32 	%r172, %r169, %r122;
	shl.b32 	%r32, %r121, 5;
	shl.b32 	%r126, %r121, 4;
	add.s32 	%r171, %r169, %r126;
	mad.lo.s32 	%r170, %r121, 24, %r169;
	add.s64 	%rd147, %rd68, %rd35;
$L__BB3_24:
	add.s64 	%rd119, %rd147, %rd54;
	add.s32 	%r127, %r169, 128;
	// begin inline asm
	cp.async.ca.shared.global [%r127], [%rd119], 8, 8;
	// end inline asm
	add.s64 	%rd120, %rd147, %rd55;
	add.s32 	%r128, %r172, 128;
	// begin inline asm
	cp.async.ca.shared.global [%r128], [%rd120], 8, 8;
	// end inline asm
	add.s64 	%rd121, %rd147, %rd57;
	add.s32 	%r129, %r171, 128;
	// begin inline asm
	cp.async.ca.shared.global [%r129], [%rd121], 8, 8;
	// end inline asm
	add.s64 	%rd122, %rd147, %rd58;
	add.s32 	%r130, %r170, 128;
	// begin inline asm
	cp.async.ca.shared.global [%r130], [%rd122], 8, 8;
	// end inline asm
	add.s64 	%rd146, %rd146, %rd53;
	add.s64 	%rd147, %rd147, %rd56;
	add.s32 	%r172, %r172, %r32;
	add.s32 	%r171, %r171, %r32;
	add.s32 	%r170, %r170, %r32;
	add.s32 	%r169, %r169, %r32;
	setp.lt.u64 	%p17, %rd146, %rd6;
	@%p17 bra 	$L__BB3_24;
$L__BB3_25:
	// begin inline asm
	cp.async.commit_group;
	// end inline asm
	// begin inline asm
	cp.async.wait_group 0;
	// end inline asm
	barrier.sync 	0;
$L__BB3_26:
	setp.eq.s32 	%p22, %r3, %r4;
	@%p22 bra 	$L__BB3_32;
	setp.lt.s32 	%p23, %r68, 1;
	@%p23 bra 	$L__BB3_35;
	mov.u32 	%r177, %tid.x;
	neg.s32 	%r180, %r68;
	add.s32 	%r151, %r2, %r5;
	shl.b32 	%r152, %r177, 3;
	add.s32 	%r153, %r151, %r152;
	mov.u32 	%r154, _ZN3cub18CUB_300001_SM_10006detail9transform4smemE;
	add.s32 	%r155, %r153, %r154;
	add.s32 	%r179, %r155, 128;
	add.s32 	%r156, %r1, %r152;
	add.s32 	%r178, %r154, %r156;
	shl.b64 	%rd129, %rd4, 3;
	add.s64 	%rd64, %rd1, %rd129;
$L__BB3_29:
	.pragma "nounroll";
	setp.ge.s32 	%p24, %r177, %r4;
	@%p24 bra 	$L__BB3_31;
	ld.shared.f64 	%fd1, [%r178];
	ld.shared.f64 	%fd2, [%r179];
	sub.f64 	%fd3, %fd1, %fd2;
	mul.wide.s32 	%rd130, %r177, 8;
	add.s64 	%rd131, %rd64, %rd130;
	st.global.f64 	[%rd131], %fd3;
$L__BB3_31:
	add.s32 	%r180, %r180, 1;
	setp.ne.s32 	%p25, %r180, 0;
	add.s32 	%r179, %r179, 1024;
	add.s32 	%r178, %r178, 1024;
	add.s32 	%r177, %r177, 128;
	@%p25 bra 	$L__BB3_29;
	bra.uni 	$L__BB3_35;
$L__BB3_32:
	setp.lt.s32 	%p26, %r68, 1;
	@%p26 bra 	$L__BB3_35;
	mov.u32 	%r173, %tid.x;
	neg.s32 	%r176, %r68;
	add.s32 	%r157, %r2, %r5;
	shl.b32 	%r158, %r173, 3;
	add.s32 	%r159, %r157, %r158;
	mov.u32 	%r160, _ZN3cub18CUB_300001_SM_10006detail9transform4smemE;
	add.s32 	%r161, %r159, %r160;
	add.s32 	%r175, %r161, 128;
	add.s32 	%r162, %r1, %r158;
	add.s32 	%r174, %r160, %r162;
	shl.b64 	%rd132, %rd4, 3;
	add.s64 	%rd65, %rd1, %rd132;
$L__BB3_34:
	.pragma "nounroll";
	mul.wide.s32 	%rd133, %r173, 8;
	add.s64 	%rd134, %rd65, %rd133;
	ld.shared.f64 	%fd4, [%r174];
	ld.shared.f64 	%fd5, [%r175];
	sub.f64 	%fd6, %fd4, %fd5;
	st.global.f64 	[%rd134], %fd6;
	add.s32 	%r176, %r176, 1;
	setp.eq.s32 	%p27, %r176, 0;
	add.s32 	%r175, %r175, 1024;
	add.s32 	%r174, %r174, 1024;
	add.s32 	%r173, %r173, 128;
	@%p27 bra 	$L__BB3_35;
	bra.uni 	$L__BB3_34;
$L__BB3_35:
	ret;

}
	// .globl	_ZN3cub18CUB_300001_SM_10006detail9transform16transform_kernelINS2_10policy_hubILb1EN4cuda3std3__45tupleIJN6thrust24THRUST_300001_SM_1000_NS6detail15normal_iteratorINSA_10device_ptrIdEEEEEEEE10policy1000Ei8varianceSF_JPdEEEvT0_iT1_T2_DpNS2_10kernel_argIT3_EE
.visible .entry _ZN3cub18CUB_300001_SM_10006detail9transform16transform_kernelINS2_10policy_hubILb1EN4cuda3std3__45tupleIJN6thrust24THRUST_300001_SM_1000_NS6detail15normal_iteratorINSA_10device_ptrIdEEEEEEEE10policy1000Ei8varianceSF_JPdEEEvT0_iT1_T2_DpNS2_10kernel_argIT3_EE(
	.param .u32 _ZN3cub18CUB_300001_SM_10006detail9transform16transform_kernelINS2_10policy_hubILb1EN4cuda3std3__45tupleIJN6thrust24THRUST_300001_SM_1000_NS6detail15normal_iteratorINSA_10device_ptrIdEEEEEEEE10policy1000Ei8varianceSF_JPdEEEvT0_iT1_T2_DpNS2_10kernel_argIT3_EE_param_0,
	.param .u32 _ZN3cub18CUB_300001_SM_10006detail9transform16transform_kernelINS2_10policy_hubILb1EN4cuda3std3__45tupleIJN6thrust24THRUST_300001_SM_1000_NS6detail15normal_iteratorINSA_10device_ptrIdEEEEEEEE10policy1000Ei8varianceSF_JPdEEEvT0_iT1_T2_DpNS2_10kernel_argIT3_EE_param_1,
	.param .align 8 .b8 _ZN3cub18CUB_300001_SM_10006detail9transform16transform_kernelINS2_10policy_hubILb1EN4cuda3std3__45tupleIJN6thrust24THRUST_300001_SM_1000_NS6detail15normal_iteratorINSA_10device_ptrIdEEEEEEEE10policy1000Ei8varianceSF_JPdEEEvT0_iT1_T2_DpNS2_10kernel_argIT3_EE_param_2[16],
	.param .align 8 .b8 _ZN3cub18CUB_300001_SM_10006detail9transform16transform_kernelINS2_10policy_hubILb1EN4cuda3std3__45tupleIJN6thrust24THRUST_300001_SM_1000_NS6detail15normal_iteratorINSA_10device_ptrIdEEEEEEEE10policy1000Ei8varianceSF_JPdEEEvT0_iT1_T2_DpNS2_10kernel_argIT3_EE_param_3[8],
	.param .align 8 .b8 _ZN3cub18CUB_300001_SM_10006detail9transform16transform_kernelINS2_10policy_hubILb1EN4cuda3std3__45tupleIJN6thrust24THRUST_300001_SM_1000_NS6detail15normal_iteratorINSA_10device_ptrIdEEEEEEEE10policy1000Ei8varianceSF_JPdEEEvT0_iT1_T2_DpNS2_10kernel_argIT3_EE_param_4[16]
)
.maxntid 128
{
	.reg .pred 	%p<37>;
	.reg .b32 	%r<78>;
	.reg .b64 	%rd<64>;
	.reg .b64 	%fd<124>;

	ld.param.f64 	%fd1, [_ZN3cub18CUB_300001_SM_10006detail9transform16transform_kernelINS2_10policy_hubILb1EN4cuda3std3__45tupleIJN6thrust24THRUST_300001_SM_1000_NS6detail15normal_iteratorINSA_10device_ptrIdEEEEEEEE10policy1000Ei8varianceSF_JPdEEEvT0_iT1_T2_DpNS2_10kernel_argIT3_EE_param_2];
	ld.param.u32 	%r1, [_ZN3cub18CUB_300001_SM_10006detail9transform16transform_kernelINS2_10policy_hubILb1EN4cuda3std3__45tupleIJN6thrust24THRUST_300001_SM_1000_NS6detail15normal_iteratorINSA_10device_ptrIdEEEEEEEE10policy1000Ei8varianceSF_JPdEEEvT0_iT1_T2_DpNS2_10kernel_argIT3_EE_param_2+8];
	ld.param.u32 	%r44, [_ZN3cub18CUB_300001_SM_10006detail9transform16transform_kernelINS2_10policy_hubILb1EN4cuda3std3__45tupleIJN6thrust24THRUST_300001_SM_1000_NS6detail15normal_iteratorINSA_10device_ptrIdEEEEEEEE10policy1000Ei8varianceSF_JPdEEEvT0_iT1_T2_DpNS2_10kernel_argIT3_EE_param_0];
	ld.param.u64 	%rd14, [_ZN3cub18CUB_300001_SM_10006detail9transform16transform_kernelINS2_10policy_hubILb1EN4cuda3std3__45tupleIJN6thrust24THRUST_300001_SM_1000_NS6detail15normal_iteratorINSA_10device_ptrIdEEEEEEEE10policy1000Ei8varianceSF_JPdEEEvT0_iT1_T2_DpNS2_10kernel_argIT3_EE_param_4];
	ld.param.u64 	%rd15, [_ZN3cub18CUB_300001_SM_10006detail9transform16transform_kernelINS2_10policy_hubILb1EN4cuda3std3__45tupleIJN6thrust24THRUST_300001_SM_1000_NS6detail15normal_iteratorINSA_10device_ptrIdEEEEEEEE10policy1000Ei8varianceSF_JPdEEEvT0_iT1_T2_DpNS2_10kernel_argIT3_EE_param_3];
	ld.param.u32 	%r43, [_ZN3cub18CUB_300001_SM_10006detail9transform16transform_kernelINS2_10policy_hubILb1EN4cuda3std3__45tupleIJN6thrust24THRUST_300001_SM_1000_NS6detail15normal_iteratorINSA_10device_ptrIdEEEEEEEE10policy1000Ei8varianceSF_JPdEEEvT0_iT1_T2_DpNS2_10kernel_argIT3_EE_param_1];
	cvta.to.global.u64 	%rd1, %rd15;
	cvta.to.global.u64 	%rd2, %rd14;
	shl.b32 	%r2, %r43, 7;
	mov.u32 	%r45, %ctaid.x;
	mul.lo.s32 	%r3, %r2, %r45;
	sub.s32 	%r4, %r44, %r3;
	min.s32 	%r5, %r2, %r4;
	shl.b32 	%r6, %r5, 3;
	mov.u32 	%r7, %tid.x;
	shl.b32 	%r68, %r7, 7;
	setp.ge.s32 	%p1, %r68, %r6;
	@%p1 bra 	$L__BB4_3;
	mul.wide.u32 	%rd16, %r7, 128;
	add.s64 	%rd17, %rd2, %rd16;
	mul.wide.s32 	%rd18, %r3, 8;
	add.s64 	%rd62, %rd17, %rd18;
$L__BB4_2:
	.pragma "nounroll";
	// begin inline asm
	prefetch.global.L2 [%rd62];
	// end inline asm
	add.s32 	%r68, %r68, 16384;
	add.s64 	%rd62, %rd62, 16384;
	setp.lt.s32 	%p2, %r68, %r6;
	@%p2 bra 	$L__BB4_2;
$L__BB4_3:
	mul.wide.s32 	%rd20, %r3, 8;
	add.s64 	%rd6, %rd2, %rd20;
	add.s64 	%rd7, %rd1, %rd20;
	setp.gt.s32 	%p3, %r2, %r4;
	@%p3 bra 	$L__BB4_16;
	setp.lt.s32 	%p4, %r43, 1;
	@%p4 bra 	$L__BB4_57;
	cvt.rn.f64.s32 	%fd2, %r1;
	and.b32  	%r11, %r43, 7;
	setp.lt.u32 	%p5, %r43, 8;
	mov.b32 	%r75, 0;
	@%p5 bra 	$L__BB4_8;
	and.b32  	%r75, %r43, 2147483640;
	neg.s32 	%r70, %r75;
	mul.wide.u32 	%rd21, %r7, 8;
	add.s64 	%rd63, %rd20, %rd21;
	add.s32 	%r69, %r7, 128;
$L__BB4_7:
	.pragma "nounroll";
	mul.wide.s32 	%rd22, %r69, 8;
	add.s64 	%rd23, %rd20, %rd22;
	add.s64 	%rd24, %rd2, %rd63;
	ld.global.f64 	%fd4, [%rd24];
	sub.f64 	%fd5, %fd4, %fd1;
	mul.f64 	%fd6, %fd5, %fd5;
	div.rn.f64 	%fd7, %fd6, %fd2;
	add.s64 	%rd25, %rd1, %rd63;
	st.global.f64 	[%rd25], %fd7;
	add.s64 	%rd26, %rd2, %rd23;
	ld.global.f64 	%fd8, [%rd26];
	sub.f64 	%fd9, %fd8, %fd1;
	mul.f64 	%fd10, %fd9, %fd9;
	div.rn.f64 	%fd11, %fd10, %fd2;
	add.s64 	%rd27, %rd1, %rd23;
	st.global.f64 	[%rd27], %fd11;
	ld.global.f64 	%fd12, [%rd26+1024];
	sub.f64 	%fd13, %fd12, %fd1;
	mul.f64 	%fd14, %fd13, %fd13;
	div.rn.f64 	%fd15, %fd14, %fd2;
	st.global.f64 	[%rd27+1024], %fd15;
	ld.global.f64 	%fd16, [%rd26+2048];
	sub.f64 	%fd17, %fd16, %fd1;
	mul.f64 	%fd18, %fd17, %fd17;
	div.rn.f64 	%fd19, %fd18, %fd2;
	st.global.f64 	[%rd27+2048], %fd19;
	ld.global.f64 	%fd20, [%rd26+3072];
	sub.f64 	%fd21, %fd20, %fd1;
	mul.f64 	%fd22, %fd21, %fd21;
	div.rn.f64 	%fd23, %fd22, %fd2;
	st.global.f64 	[%rd27+3072], %fd23;
	ld.global.f64 	%fd24, [%rd26+4096];
	sub.f64 	%fd25, %fd24, %fd1;
	mul.f64 	%fd26, %fd25, %fd25;
	div.rn.f64 	%fd27, %fd26, %fd2;
	st.global.f64 	[%rd27+4096], %fd27;
	ld.global.f64 	%fd28, [%rd26+5120];
	sub.f64 	%fd29, %fd28, %fd1;
	mul.f64 	%fd30, %fd29, %fd29;
	div.rn.f64 	%fd31, %fd30, %fd2;
	st.global.f64 	[%rd27+5120], %fd31;
	ld.global.f64 	%fd32, [%rd26+6144];
	sub.f64 	%fd33, %fd32, %fd1;
	mul.f64 	%fd34, %fd33, %fd33;
	div.rn.f64 	%fd35, %fd34, %fd2;
	st.global.f64 	[%rd27+6144], %fd35;
	add.s32 	%r70, %r70, 8;
	add.s64 	%rd63, %rd63, 8192;
	add.s32 	%r69, %r69, 1024;
	setp.eq.s32 	%p6, %r70, 0;
	@%p6 bra 	$L__BB4_8;
	bra.uni 	$L__BB4_7;
$L__BB4_8:
	setp.eq.s32 	%p7, %r11, 0;
	@%p7 bra 	$L__BB4_57;
	and.b32  	%r38, %r43, 3;
	setp.lt.u32 	%p8, %r11, 4;
	@%p8 bra 	$L__BB4_11;
	shl.b32 	%r47, %r75, 7;
	add.s32 	%r48, %r47, %r7;
	mul.wide.s32 	%rd28, %r48, 8;
	add.s64 	%rd29, %rd6, %rd28;
	ld.global.f64 	%fd36, [%rd29];
	sub.f64 	%fd37, %fd36, %fd1;
	mul.f64 	%fd38, %fd37, %fd37;
	div.rn.f64 	%fd39, %fd38, %fd2;
	add.s64 	%rd30, %rd7, %rd28;
	st.global.f64 	[%rd30], %fd39;
	ld.global.f64 	%fd40, [%rd29+1024];
	sub.f64 	%fd41, %fd40, %fd1;
	mul.f64 	%fd42, %fd41, %fd41;
	div.rn.f64 	%fd43, %fd42, %fd2;
	st.global.f64 	[%rd30+1024], %fd43;
	ld.global.f64 	%fd44, [%rd29+2048];
	sub.f64 	%fd45, %fd44, %fd1;
	mul.f64 	%fd46, %fd45, %fd45;
	div.rn.f64 	%fd47, %fd46, %fd2;
	st.global.f64 	[%rd30+2048], %fd47;
	ld.global.f64 	%fd48, [%rd29+3072];
	sub.f64 	%fd49, %fd48, %fd1;
	mul.f64 	%fd50, %fd49, %fd49;
	div.rn.f64 	%fd51, %fd50, %fd2;
	st.global.f64 	[%rd30+3072], %fd51;
	add.s32 	%r75, %r75, 4;
$L__BB4_11:
	setp.eq.s32 	%p9, %r38, 0;
	@%p9 bra 	$L__BB4_57;
	setp.eq.s32 	%p10, %r38, 1;
	@%p10 bra 	$L__BB4_14;
	shl.b32 	%r49, %r75, 7;
	add.s32 	%r50, %r49, %r7;
	mul.wide.s32 	%rd31, %r50, 8;
	add.s64 	%rd32, %rd6, %rd31;
	ld.global.f64 	%fd52, [%rd32];
	sub.f64 	%fd53, %fd52, %fd1;
	mul.f64 	%fd54, %fd53, %fd53;
	div.rn.f64 	%fd55, %fd54, %fd2;
	add.s64 	%rd33, %rd7, %rd31;
	st.global.f64 	[%rd33], %fd55;
	ld.global.f64 	%fd56, [%rd32+1024];
	sub.f64 	%fd57, %fd56, %fd1;
	mul.f64 	%fd58, %fd57, %fd57;
	div.rn.f64 	%fd59, %fd58, %fd2;
	st.global.f64 	[%rd33+1024], %fd59;
	add.s32 	%r75, %r75, 2;
$L__BB4_14:
	and.b32  	%r51, %r43, 1;
	setp.eq.b32 	%p11, %r51, 1;
	not.pred 	%p12, %p11;
	@%p12 bra 	$L__BB4_57;
	shl.b32 	%r52, %r75, 7;
	add.s32 	%r53, %r52, %r7;
	mul.wide.s32 	%rd34, %r53, 8;
	add.s64 	%rd35, %rd6, %rd34;
	ld.global.f64 	%fd60, [%rd35];
	sub.f64 	%fd61, %fd60, %fd1;
	mul.f64 	%fd62, %fd61, %fd61;
	div.rn.f64 	%fd63, %fd62, %fd2;
	add.s64 	%rd36, %rd7, %rd34;
	st.global.f64 	[%rd36], %fd63;
	bra.uni 	$L__BB4_57;
$L__BB4_16:
	setp.lt.s32 	%p13, %r43, 1;
	@%p13 bra 	$L__BB4_57;
	cvt.rn.f64.s32 	%fd3, %r1;
	and.b32  	%r15, %r43, 7;
	setp.lt.u32 	%p14, %r43, 8;
	mov.b32 	%r72, 0;
	@%p14 bra 	$L__BB4_36;
	and.b32  	%r72, %r43, 2147483640;
	mov.b32 	%r71, 0;
$L__BB4_19:
	.pragma "nounroll";
	shl.b32 	%r56, %r71, 7;
	add.s32 	%r22, %r56, %r7;
	setp.ge.s32 	%p15, %r22, %r5;
	@%p15 bra 	$L__BB4_21;
	mul.wide.u32 	%rd37, %r22, 8;
	add.s64 	%rd38, %rd6, %rd37;
	ld.global.f64 	%fd64, [%rd38];
	sub.f64 	%fd65, %fd64, %fd1;
	mul.f64 	%fd66, %fd65, %fd65;
	div.rn.f64 	%fd67, %fd66, %fd3;
	add.s64 	%rd39, %rd7, %rd37;
	st.global.f64 	[%rd39], %fd67;
$L__BB4_21:
	add.s32 	%r57, %r22, 128;
	setp.ge.s32 	%p16, %r57, %r5;
	mul.wide.s32 	%rd40, %r57, 8;
	add.s64 	%rd12, %rd6, %rd40;
	add.s64 	%rd13, %rd7, %rd40;
	@%p16 bra 	$L__BB4_23;
	ld.global.f64 	%fd68, [%rd12];
	sub.f64 	%fd69, %fd68, %fd1;
	mul.f64 	%fd70, %fd69, %fd69;
	div.rn.f64 	%fd71, %fd70, %fd3;
	st.global.f64 	[%rd13], %fd71;
$L__BB4_23:
	add.s32 	%r58, %r22, 256;
	setp.ge.s32 	%p17, %r58, %r5;
	@%p17 bra 	$L__BB4_25;
	ld.global.f64 	%fd72, [%rd12+1024];
	sub.f64 	%fd73, %fd72, %fd1;
	mul.f64 	%fd74, %fd73, %fd73;
	div.rn.f64 	%fd75, %fd74, %fd3;
	st.global.f64 	[%rd13+1024], %fd75;
$L__BB4_25:
	add.s32 	%r59, %r22, 384;
	setp.ge.s32 	%p18, %r59, %r5;
	@%p18 bra 	$L__BB4_27;
	ld.global.f64 	%fd76, [%rd12+2048];
	sub.f64 	%fd77, %fd76, %fd1;
	mul.f64 	%fd78, %fd77, %fd77;
	div.rn.f64 	%fd79, %fd78, %fd3;
	st.global.f64 	[%rd13+2048], %fd79;
$L__BB4_27:
	add.s32 	%r60, %r22, 512;
	setp.ge.s32 	%p19, %r60, %r5;
	@%p19 bra 	$L__BB4_29;
	ld.global.f64 	%fd80, [%rd12+3072];
	sub.f64 	%fd81, %fd80, %fd1;
	mul.f64 	%fd82, %fd81, %fd81;
	div.rn.f64 	%fd83, %fd82, %fd3;
	st.global.f64 	[%rd13+3072], %fd83;
$L__BB4_29:
	add.s32 	%r61, %r22, 640;
	setp.ge.s32 	%p20, %r61, %r5;
	@%p20 bra 	$L__BB4_31;
	ld.global.f64 	%fd84, [%rd12+4096];
	sub.f64 	%fd85, %fd84, %fd1;
	mul.f64 	%fd86, %fd85, %fd85;
	div.rn.f64 	%fd87, %fd86, %fd3;
	st.global.f64 	[%rd13+4096], %fd87;
$L__BB4_31:
	add.s32 	%r62, %r22, 768;
	setp.ge.s32 	%p21, %r62, %r5;
	@%p21 bra 	$L__BB4_33;
	ld.global.f64 	%fd88, [%rd12+5120];
	sub.f64 	%fd89, %fd88, %fd1;
	mul.f64 	%fd90, %fd89, %fd89;
	div.rn.f64 	%fd91, %fd90, %fd3;
	st.global.f64 	[%rd13+5120], %fd91;
$L__BB4_33:
	add.s32 	%r63, %r22, 896;
	setp.ge.s32 	%p22, %r63, %r5;
	@%p22 bra 	$L__BB4_35;
	ld.global.f64 	%fd92, [%rd12+6144];
	sub.f64 	%fd93, %fd92, %fd1;
	mul.f64 	%fd94, %fd93, %fd93;
	div.rn.f64 	%fd95, %fd94, %fd3;
	st.global.f64 	[%rd13+6144], %fd95;
$L__BB4_35:
	add.s32 	%r71, %r71, 8;
	setp.ne.s32 	%p23, %r71, %r72;
	@%p23 bra 	$L__BB4_19;
$L__BB4_36:
	setp.eq.s32 	%p24, %r15, 0;
	@%p24 bra 	$L__BB4_57;
	and.b32  	%r25, %r43, 3;
	setp.lt.u32 	%p25, %r15, 4;
	@%p25 bra 	$L__BB4_47;
	shl.b32 	%r64, %r72, 7;
	add.s32 	%r26, %r64, %r7;
	setp.ge.s32 	%p26, %r26, %r5;
	@%p26 bra 	$L__BB4_40;
	mul.wide.s32 	%rd41, %r26, 8;
	add.s64 	%rd42, %rd6, %rd41;
	ld.global.f64 	%fd96, [%rd42];
	sub.f64 	%fd97, %fd96, %fd1;
	mul.f64 	%fd98, %fd97, %fd97;
	div.rn.f64 	%fd99, %fd98, %fd3;
	add.s64 	%rd43, %rd7, %rd41;
	st.global.f64 	[%rd43], %fd99;
$L__BB4_40:
	add.s32 	%r27, %r26, 128;
	setp.ge.s32 	%p27, %r27, %r5;
	@%p27 bra 	$L__BB4_42;
	mul.wide.s32 	%rd44, %r27, 8;
	add.s64 	%rd45, %rd6, %rd44;
	ld.global.f64 	%fd100, [%rd45];
	sub.f64 	%fd101, %fd100, %fd1;
	mul.f64 	%fd102, %fd101, %fd101;
	div.rn.f64 	%fd103, %fd102, %fd3;
	add.s64 	%rd46, %rd7, %rd44;
	st.global.f64 	[%rd46], %fd103;
$L__BB4_42:
	add.s32 	%r28, %r26, 256;
	setp.ge.s32 	%p28, %r28, %r5;
	@%p28 bra 	$L__BB4_44;
	mul.wide.s32 	%rd47, %r28, 8;
	add.s64 	%rd48, %rd6, %rd47;
	ld.global.f64 	%fd104, [%rd48];
	sub.f64 	%fd105, %fd104, %fd1;
	mul.f64 	%fd106, %fd105, %fd105;
	div.rn.f64 	%fd107, %fd106, %fd3;
	add.s64 	%rd49, %rd7, %rd47;
	st.global.f64 	[%rd49], %fd107;
$L__BB4_44:
	add.s32 	%r29, %r26, 384;
	setp.ge.s32 	%p29, %r29, %r5;
	@%p29 bra 	$L__BB4_46;
	mul.wide.s32 	%rd50, %r29, 8;
	add.s64 	%rd51, %rd6, %rd50;
	ld.global.f64 	%fd108, [%rd51];
	sub.f64 	%fd109, %fd108, %fd1;
	mul.f64 	%fd110, %fd109, %fd109;
	div.rn.f64 	%fd111, %fd110, %fd3;
	add.s64 	%rd52, %rd7, %rd50;
	st.global.f64 	[%rd52], %fd111;
$L__BB4_46:
	add.s32 	%r72, %r72, 4;
$L__BB4_47:
	setp.eq.s32 	%p30, %r25, 0;
	@%p30 bra 	$L__BB4_57;
	setp.eq.s32 	%p31, %r25, 1;
	@%p31 bra 	$L__BB4_54;
	shl.b32 	%r65, %r72, 7;
	add.s32 	%r32, %r65, %r7;
	setp.ge.s32 	%p32, %r32, %r5;
	@%p32 bra 	$L__BB4_51;
	mul.wide.s32 	%rd53, %r32, 8;
	add.s64 	%rd54, %rd6, %rd53;
	ld.global.f64 	%fd112, [%rd54];
	sub.f64 	%fd113, %fd112, %fd1;
	mul.f64 	%fd114, %fd113, %fd113;
	div.rn.f64 	%fd115, %fd114, %fd3;
	add.s64 	%rd55, %rd7, %rd53;
	st.global.f64 	[%rd55], %fd115;
$L__BB4_51:
	add.s32 	%r33, %r32, 128;
	setp.ge.s32 	%p33, %r33, %r5;
	@%p33 bra 	$L__BB4_53;
	mul.wide.s32 	%rd56, %r33, 8;
	add.s64 	%rd57, %rd6, %rd56;
	ld.global.f64 	%fd116, [%rd57];
	sub.f64 	%fd117, %fd116, %fd1;
	mul.f64 	%fd118, %fd117, %fd117;
	div.rn.f64 	%fd119, %fd118, %fd3;
	add.s64 	%rd58, %rd7, %rd56;
	st.global.f64 	[%rd58], %fd119;
$L__BB4_53:
	add.s32 	%r72, %r72, 2;
$L__BB4_54:
	and.b32  	%r66, %r43, 1;
	setp.eq.b32 	%p34, %r66, 1;
	not.pred 	%p35, %p34;
	@%p35 bra 	$L__BB4_57;
	shl.b32 	%r67, %r72, 7;
	add.s32 	%r36, %r67, %r7;
	setp.ge.s32 	%p36, %r36, %r5;
	@%p36 bra 	$L__BB4_57;
	mul.wide.s32 	%rd59, %r36, 8;
	add.s64 	%rd60, %rd6, %rd59;
	ld.global.f64 	%fd120, [%rd60];
	sub.f64 	%fd121, %fd120, %fd1;
	mul.f64 	%fd122, %fd121, %fd121;
	div.rn.f64 	%fd123, %fd122, %fd3;
	add.s64 	%rd61, %rd7, %rd59;
	st.global.f64 	[%rd61], %fd123;
$L__BB4_57:
	ret;

}
	// .globl	_ZN3cub18CUB_300001_SM_10006detail9transform16transform_kernelINS2_10policy_hubILb1EN4cuda3std3__45tupleIJN6thrust24THRUST_300001_SM_1000_NS6detail15normal_iteratorINSA_10device_ptrIdEEEEEEEE10policy1000El8varianceSF_JPdEEEvT0_iT1_T2_DpNS2_10kernel_argIT3_EE
.visible .entry _ZN3cub18CUB_300001_SM_10006detail9transform16transform_kernelINS2_10policy_hubILb1EN4cuda3std3__45tupleIJN6thrust24THRUST_300001_SM_1000_NS6detail15normal_iteratorINSA_10device_ptrIdEEEEEEEE10policy1000El8varianceSF_JPdEEEvT0_iT1_T2_DpNS2_10kernel_argIT3_EE(
	.param .u64 _ZN3cub18CUB_300001_SM_10006detail9transform16transform_kernelINS2_10policy_hubILb1EN4cuda3std3__45tupleIJN6thrust24THRUST_300001_SM_1000_NS6detail15normal_iteratorINSA_10device_ptrIdEEEEEEEE10policy1000El8varianceSF_JPdEEEvT0_iT1_T2_DpNS2_10kernel_argIT3_EE_param_0,
	.param .u32 _ZN3cub18CUB_300001_SM_10006detail9transform16transform_kernelINS2_10policy_hubILb1EN4cuda3std3__45tupleIJN6thrust24THRUST_300001_SM_1000_NS6detail15normal_iteratorINSA_10device_ptrIdEEEEEEEE10policy1000El8varianceSF_JPdEEEvT0_iT1_T2_DpNS2_10kernel_argIT3_EE_param_1,
	.param .align 8 .b8 _ZN3cub18CUB_300001_SM_10006detail9transform16transform_kernelINS2_10policy_hubILb1EN4cuda3std3__45tupleIJN6thrust24THRUST_300001_SM_1000_NS6detail15normal_iteratorINSA_10device_ptrIdEEEEEEEE10policy1000El8varianceSF_JPdEEEvT0_iT1_T2_DpNS2_10kernel_argIT3_EE_param_2[16],
	.param .align 8 .b8 _ZN3cub18CUB_300001_SM_10006detail9transform16transform_kernelINS2_10policy_hubILb1EN4cuda3std3__45tupleIJN6thrust24THRUST_300001_SM_1000_NS6detail15normal_iteratorINSA_10device_ptrIdEEEEEEEE10policy1000El8varianceSF_JPdEEEvT0_iT1_T2_DpNS2_10kernel_argIT3_EE_param_3[8],
	.param .align 8 .b8 _ZN3cub18CUB_300001_SM_10006detail9transform16transform_kernelINS2_10policy_hubILb1EN4cuda3std3__45tupleIJN6thrust24THRUST_300001_SM_1000_NS6detail15normal_iteratorINSA_10device_ptrIdEEEEEEEE10policy1000El8varianceSF_JPdEEEvT0_iT1_T2_DpNS2_10kernel_argIT3_EE_param_4[16]
)
.maxntid 128
{
	.reg .pred 	%p<37>;
	.reg .b32 	%r<75>;
	.reg .b64 	%rd<70>;
	.reg .b64 	%fd<124>;

	ld.param.f64 	%fd1, [_ZN3cub18CUB_300001_SM_10006detail9transform16transform_kernelINS2_10policy_hubILb1EN4cuda3std3__45tupleIJN6thrust24THRUST_300001_SM_1000_NS6detail15normal_iteratorINSA_10device_ptrIdEEEEEEEE10policy1000El8varianceSF_JPdEEEvT0_iT1_T2_DpNS2_10kernel_argIT3_EE_param_2];
	ld.param.u32 	%r1, [_ZN3cub18CUB_300001_SM_10006detail9transform16transform_kernelINS2_10policy_hubILb1EN4cuda3std3__45tupleIJN6thrust24THRUST_300001_SM_1000_NS6detail15normal_iteratorINSA_10device_ptrIdEEEEEEEE10policy1000El8varianceSF_JPdEEEvT0_iT1_T2_DpNS2_10kernel_argIT3_EE_param_2+8];
	ld.param.u64 	%rd15, [_ZN3cub18CUB_300001_SM_10006detail9transform16transform_kernelINS2_10policy_hubILb1EN4cuda3std3__45tupleIJN6thrust24THRUST_300001_SM_1000_NS6detail15normal_iteratorINSA_10device_ptrIdEEEEEEEE10policy1000El8varianceSF_JPdEEEvT0_iT1_T2_DpNS2_10kernel_argIT3_EE_param_0];
	ld.param.u64 	%rd16, [_ZN3cub18CUB_300001_SM_10006detail9transform16transform_kernelINS2_10policy_hubILb1EN4cuda3std3__45tupleIJN6thrust24THRUST_300001_SM_1000_NS6detail15normal_iteratorINSA_10device_ptrIdEEEEEEEE10policy1000El8varianceSF_JPdEEEvT0_iT1_T2_DpNS2_10kernel_argIT3_EE_param_4];
	ld.param.u64 	%rd17, [_ZN3cub18CUB_300001_SM_10006detail9transform16transform_kernelINS2_10policy_hubILb1EN4cuda3std3__45tupleIJN6thrust24THRUST_300001_SM_1000_NS6detail15normal_iteratorINSA_10device_ptrIdEEEEEEEE10policy1000El8varianceSF_JPdEEEvT0_iT1_T2_DpNS2_10kernel_argIT3_EE_param_3];
	ld.param.u32 	%r41, [_ZN3cub18CUB_300001_SM_10006detail9transform16transform_kernelINS2_10policy_hubILb1EN4cuda3std3__45tupleIJN6thrust24THRUST_300001_SM_1000_NS6detail15normal_iteratorINSA_10device_ptrIdEEEEEEEE10policy1000El8varianceSF_JPdEEEvT0_iT1_T2_DpNS2_10kernel_argIT3_EE_param_1];
	cvta.to.global.u64 	%rd1, %rd17;
	cvta.to.global.u64 	%rd2, %rd16;
	shl.b32 	%r2, %r41, 7;
	mov.u32 	%r42, %ctaid.x;
	cvt.u64.u32 	%rd18, %r42;
	cvt.s64.s32 	%rd19, %r2;
	mul.lo.s64 	%rd3, %rd19, %rd18;
	sub.s64 	%rd20, %rd15, %rd3;
	min.s64 	%rd21, %rd20, %rd19;
	cvt.u32.u64 	%r3, %rd21;
	shl.b32 	%r4, %r3, 3;
	mov.u32 	%r5, %tid.x;
	shl.b32 	%r65, %r5, 7;
	setp.ge.s32 	%p1, %r65, %r4;
	@%p1 bra 	$L__BB5_3;
	shl.b64 	%rd22, %rd3, 3;
	add.s64 	%rd23, %rd2, %rd22;
	mul.wide.u32 	%rd24, %r5, 128;
	add.s64 	%rd68, %rd23, %rd24;
$L__BB5_2:
	.pragma "nounroll";
	// begin inline asm
	prefetch.global.L2 [%rd68];
	// end inline asm
	add.s32 	%r65, %r65, 16384;
	add.s64 	%rd68, %rd68, 16384;
	setp.lt.s32 	%p2, %r65, %r4;
	@%p2 bra 	$L__BB5_2;
$L__BB5_3:
	shl.b64 	%rd26, %rd3, 3;
	add.s64 	%rd7, %rd2, %rd26;
	add.s64 	%rd8, %rd1, %rd26;
	setp.eq.s32 	%p3, %r2, %r3;
	@%p3 bra 	$L__BB5_45;
	setp.lt.s32 	%p4, %r41, 1;
	@%p4 bra 	$L__BB5_57;
	cvt.rn.f64.s32 	%fd2, %r1;
	and.b32  	%r9, %r41, 7;
	setp.lt.u32 	%p5, %r41, 8;
	mov.b32 	%r72, 0;
	@%p5 bra 	$L__BB5_24;
	and.b32  	%r72, %r41, 2147483640;
	mov.b32 	%r68, 0;
$L__BB5_7:
	.pragma "nounroll";
	shl.b32 	%r45, %r68, 7;
	add.s32 	%r20, %r45, %r5;
	setp.ge.s32 	%p6, %r20, %r3;
	@%p6 bra 	$L__BB5_9;
	mul.wide.u32 	%rd27, %r20, 8;
	add.s64 	%rd28, %rd7, %rd27;
	ld.global.f64 	%fd4, [%rd28];
	sub.f64 	%fd5, %fd4, %fd1;
	mul.f64 	%fd6, %fd5, %fd5;
	div.rn.f64 	%fd7, %fd6, %fd2;
	add.s64 	%rd29, %rd8, %rd27;
	st.global.f64 	[%rd29], %fd7;
$L__BB5_9:
	add.s32 	%r46, %r20, 128;
	setp.ge.s32 	%p7, %r46, %r3;
	mul.wide.s32 	%rd30, %r46, 8;
	add.s64 	%rd13, %rd7, %rd30;
	add.s64 	%rd14, %rd8, %rd30;
	@%p7 bra 	$L__BB5_11;
	ld.global.f64 	%fd8, [%rd13];
	sub.f64 	%fd9, %fd8, %fd1;
	mul.f64 	%fd10, %fd9, %fd9;
	div.rn.f64 	%fd11, %fd10, %fd2;
	st.global.f64 	[%rd14], %fd11;
$L__BB5_11:
	add.s32 	%r47, %r20, 256;
	setp.ge.s32 	%p8, %r47, %r3;
	@%p8 bra 	$L__BB5_13;
	ld.global.f64 	%fd12, [%rd13+1024];
	sub.f64 	%fd13, %fd12, %fd1;
	mul.f64 	%fd14, %fd13, %fd13;
	div.rn.f64 	%fd15, %fd14, %fd2;
	st.global.f64 	[%rd14+1024], %fd15;
$L__BB5_13:
	add.s32 	%r48, %r20, 384;
	setp.ge.s32 	%p9, %r48, %r3;
	@%p9 bra 	$L__BB5_15;
	ld.global.f64 	%fd16, [%rd13+2048];
	sub.f64 	%fd17, %fd16, %fd1;
	mul.f64 	%fd18, %fd17, %fd17;
	div.rn.f64 	%fd19, %fd18, %fd2;
	st.global.f64 	[%rd14+2048], %fd19;
$L__BB5_15:
	add.s32 	%r49, %r20, 512;
	setp.ge.s32 	%p10, %r49, %r3;
	@%p10 bra 	$L__BB5_17;
	ld.global.f64 	%fd20, [%rd13+3072];
	sub.f64 	%fd21, %fd20, %fd1;
	mul.f64 	%fd22, %fd21, %fd21;
	div.rn.f64 	%fd23, %fd22, %fd2;
	st.global.f64 	[%rd14+3072], %fd23;
$L__BB5_17:
	add.s32 	%r50, %r20, 640;
	setp.ge.s32 	%p11, %r50, %r3;
	@%p11 bra 	$L__BB5_19;
	ld.global.f64 	%fd24, [%rd13+4096];
	sub.f64 	%fd25, %fd24, %fd1;
	mul.f64 	%fd26, %fd25, %fd25;
	div.rn.f64 	%fd27, %fd26, %fd2;
	st.global.f64 	[%rd14+4096], %fd27;
$L__BB5_19:
	add.s32 	%r51, %r20, 768;
	setp.ge.s32 	%p12, %r51, %r3;
	@%p12 bra 	$L__BB5_21;
	ld.global.f64 	%fd28, [%rd13+5120];
	sub.f64 	%fd29, %fd28, %fd1;
	mul.f64 	%fd30, %fd29, %fd29;
	div.rn.f64 	%fd31, %fd30, %fd2;
	st.global.f64 	[%rd14+5120], %fd31;
$L__BB5_21:
	add.s32 	%r52, %r20, 896;
	setp.ge.s32 	%p13, %r52, %r3;
	@%p13 bra 	$L__BB5_23;
	ld.global.f64 	%fd32, [%rd13+6144];
	sub.f64 	%fd33, %fd32, %fd1;
	mul.f64 	%fd34, %fd33, %fd33;
	div.rn.f64 	%fd35, %fd34, %fd2;
	st.global.f64 	[%rd14+6144], %fd35;
$L__BB5_23:
	add.s32 	%r68, %r68, 8;
	setp.eq.s32 	%p14, %r68, %r72;
	@%p14 bra 	$L__BB5_24;
	bra.uni 	$L__BB5_7;
$L__BB5_24:
	setp.eq.s32 	%p15, %r9, 0;
	@%p15 bra 	$L__BB5_57;
	and.b32  	%r29, %r41, 3;
	setp.lt.u32 	%p16, %r9, 4;
	@%p16 bra 	$L__BB5_35;
	shl.b32 	%r53, %r72, 7;
	add.s32 	%r30, %r53, %r5;
	setp.ge.s32 	%p17, %r30, %r3;
	@%p17 bra 	$L__BB5_28;
	mul.wide.s32 	%rd31, %r30, 8;
	add.s64 	%rd32, %rd7, %rd31;
	ld.global.f64 	%fd36, [%rd32];
	sub.f64 	%fd37, %fd36, %fd1;
	mul.f64 	%fd38, %fd37, %fd37;
	div.rn.f64 	%fd39, %fd38, %fd2;
	add.s64 	%rd33, %rd8, %rd31;
	st.global.f64 	[%rd33], %fd39;
$L__BB5_28:
	add.s32 	%r31, %r30, 128;
	setp.ge.s32 	%p18, %r31, %r3;
	@%p18 bra 	$L__BB5_30;
	mul.wide.s32 	%rd34, %r31, 8;
	add.s64 	%rd35, %rd7, %rd34;
	ld.global.f64 	%fd40, [%rd35];
	sub.f64 	%fd41, %fd40, %fd1;
	mul.f64 	%fd42, %fd41, %fd41;
	div.rn.f64 	%fd43, %fd42, %fd2;
	add.s64 	%rd36, %rd8, %rd34;
	st.global.f64 	[%rd36], %fd43;
$L__BB5_30:
	add.s32 	%r32, %r30, 256;
	setp.ge.s32 	%p19, %r32, %r3;
	@%p19 bra 	$L__BB5_32;
	mul.wide.s32 	%rd37, %r32, 8;
	add.s64 	%rd38, %rd7, %rd37;
	ld.global.f64 	%fd44, [%rd38];
	sub.f64 	%fd45, %fd44, %fd1;
	mul.f64 	%fd46, %fd45, %fd45;
	div.rn.f64 	%fd47, %fd46, %fd2;
	add.s64 	%rd39, %rd8, %rd37;
	st.global.f64 	[%rd39], %fd47;
$L__BB5_32:
	add.s32 	%r33, %r30, 384;
	setp.ge.s32 	%p20, %r33, %r3;
	@%p20 bra 	$L__BB5_34;
	mul.wide.s32 	%rd40, %r33, 8;
	add.s64 	%rd41, %rd7, %rd40;
	ld.global.f64 	%fd48, [%rd41];
	sub.f64 	%fd49, %fd48, %fd1;
	mul.f64 	%fd50, %fd49, %fd49;
	div.rn.f64 	%fd51, %fd50, %fd2;
	add.s64 	%rd42, %rd8, %rd40;
	st.global.f64 	[%rd42], %fd51;
$L__BB5_34:
	add.s32 	%r72, %r72, 4;
$L__BB5_35:
	setp.eq.s32 	%p21, %r29, 0;
	@%p21 bra 	$L__BB5_57;
	setp.eq.s32 	%p22, %r29, 1;
	@%p22 bra 	$L__BB5_42;
	shl.b32 	%r54, %r72, 7;
	add.s32 	%r36, %r54, %r5;
	setp.ge.s32 	%p23, %r36, %r3;
	@%p23 bra 	$L__BB5_39;
	mul.wide.s32 	%rd43, %r36, 8;
	add.s64 	%rd44, %rd7, %rd43;
	ld.global.f64 	%fd52, [%rd44];
	sub.f64 	%fd53, %fd52, %fd1;
	mul.f64 	%fd54, %fd53, %fd53;
	div.rn.f64 	%fd55, %fd54, %fd2;
	add.s64 	%rd45, %rd8, %rd43;
	st.global.f64 	[%rd45], %fd55;
$L__BB5_39:
	add.s32 	%r37, %r36, 128;
	setp.ge.s32 	%p24, %r37, %r3;
	@%p24 bra 	$L__BB5_41;
	mul.wide.s32 	%rd46, %r37, 8;
	add.s64 	%rd47, %rd7, %rd46;
	ld.global.f64 	%fd56, [%rd47];
	sub.f64 	%fd57, %fd56, %fd1;
	mul.f64 	%fd58, %fd57, %fd57;
	div.rn.f64 	%fd59, %fd58, %fd2;
	add.s64 	%rd48, %rd8, %rd46;
	st.global.f64 	[%rd48], %fd59;
$L__BB5_41:
	add.s32 	%r72, %r72, 2;
$L__BB5_42:
	and.b32  	%r55, %r41, 1;
	setp.eq.b32 	%p25, %r55, 1;
	not.pred 	%p26, %p25;
	@%p26 bra 	$L__BB5_57;
	shl.b32 	%r56, %r72, 7;
	add.s32 	%r40, %r56, %r5;
	setp.ge.s32 	%p27, %r40, %r3;
	@%p27 bra 	$L__BB5_57;
	mul.wide.s32 	%rd49, %r40, 8;
	add.s64 	%rd50, %rd7, %rd49;
	ld.global.f64 	%fd60, [%rd50];
	sub.f64 	%fd61, %fd60, %fd1;
	mul.f64 	%fd62, %fd61, %fd61;
	div.rn.f64 	%fd63, %fd62, %fd2;
	add.s64 	%rd51, %rd8, %rd49;
	st.global.f64 	[%rd51], %fd63;
	bra.uni 	$L__BB5_57;
$L__BB5_45:
	setp.lt.s32 	%p28, %r41, 1;
	@%p28 bra 	$L__BB5_57;
	cvt.rn.f64.s32 	%fd3, %r1;
	and.b32  	%r11, %r41, 7;
	setp.lt.u32 	%p29, %r41, 8;
	mov.b32 	%r70, 0;
	@%p29 bra 	$L__BB5_49;
	and.b32  	%r70, %r41, 2147483640;
	neg.s32 	%r67, %r70;
	mul.wide.u32 	%rd52, %r5, 8;
	add.s64 	%rd69, %rd26, %rd52;
	add.s32 	%r66, %r5, 128;
$L__BB5_48:
	.pragma "nounroll";
	mul.wide.s32 	%rd53, %r66, 8;
	add.s64 	%rd54, %rd26, %rd53;
	add.s64 	%rd55, %rd2, %rd69;
	ld.global.f64 	%fd64, [%rd55];
	sub.f64 	%fd65, %fd64, %fd1;
	mul.f64 	%fd66, %fd65, %fd65;
	div.rn.f64 	%fd67, %fd66, %fd3;
	add.s64 	%rd56, %rd1, %rd69;
	st.global.f64 	[%rd56], %fd67;
	add.s64 	%rd57, %rd2, %rd54;
	ld.global.f64 	%fd68, [%rd57];
	sub.f64 	%fd69, %fd68, %fd1;
	mul.f64 	%fd70, %fd69, %fd69;
	div.rn.f64 	%fd71, %fd70, %fd3;
	add.s64 	%rd58, %rd1, %rd54;
	st.global.f64 	[%rd58], %fd71;
	ld.global.f64 	%fd72, [%rd57+1024];
	sub.f64 	%fd73, %fd72, %fd1;
	mul.f64 	%fd74, %fd73, %fd73;
	div.rn.f64 	%fd75, %fd74, %fd3;
	st.global.f64 	[%rd58+1024], %fd75;
	ld.global.f64 	%fd76, [%rd57+2048];
	sub.f64 	%fd77, %fd76, %fd1;
	mul.f64 	%fd78, %fd77, %fd77;
	div.rn.f64 	%fd79, %fd78, %fd3;
	st.global.f64 	[%rd58+2048], %fd79;
	ld.global.f64 	%fd80, [%rd57+3072];
	sub.f64 	%fd81, %fd80, %fd1;
	mul.f64 	%fd82, %fd81, %fd81;
	div.rn.f64 	%fd83, %fd82, %fd3;
	st.global.f64 	[%rd58+3072], %fd83;
	ld.global.f64 	%fd84, [%rd57+4096];
	sub.f64 	%fd85, %fd84, %fd1;
	mul.f64 	%fd86, %fd85, %fd85;
	div.rn.f64 	%fd87, %fd86, %fd3;
	st.global.f64 	[%rd58+4096], %fd87;
	ld.global.f64 	%fd88, [%rd57+5120];
	sub.f64 	%fd89, %fd88, %fd1;
	mul.f64 	%fd90, %fd89, %fd89;
	div.rn.f64 	%fd91, %fd90, %fd3;
	st.global.f64 	[%rd58+5120], %fd91;
	ld.global.f64 	%fd92, [%rd57+6144];
	sub.f64 	%fd93, %fd92, %fd1;
	mul.f64 	%fd94, %fd93, %fd93;
	div.rn.f64 	%fd95, %fd94, %fd3;
	st.global.f64 	[%rd58+6144], %fd95;
	add.s32 	%r67, %r67, 8;
	add.s64 	%rd69, %rd69, 8192;
	add.s32 	%r66, %r66, 1024;
	setp.eq.s32 	%p30, %r67, 0;
	@%p30 bra 	$L__BB5_49;
	bra.uni 	$L__BB5_48;
$L__BB5_49:
	setp.eq.s32 	%p31, %r11, 0;
	@%p31 bra 	$L__BB5_57;
	and.b32  	%r23, %r41, 3;
	setp.lt.u32 	%p32, %r11, 4;
	@%p32 bra 	$L__BB5_52;
	shl.b32 	%r58, %r70, 7;
	add.s32 	%r59, %r58, %r5;
	mul.wide.s32 	%rd59, %r59, 8;
	add.s64 	%rd60, %rd7, %rd59;
	ld.global.f64 	%fd96, [%rd60];
	sub.f64 	%fd97, %fd96, %fd1;
	mul.f64 	%fd98, %fd97, %fd97;
	div.rn.f64 	%fd99, %fd98, %fd3;
	add.s64 	%rd61, %rd8, %rd59;
	st.global.f64 	[%rd61], %fd99;
	ld.global.f64 	%fd100, [%rd60+1024];
	sub.f64 	%fd101, %fd100, %fd1;
	mul.f64 	%fd102, %fd101, %fd101;
	div.rn.f64 	%fd103, %fd102, %fd3;
	st.global.f64 	[%rd61+1024], %fd103;
	ld.global.f64 	%fd104, [%rd60+2048];
	sub.f64 	%fd105, %fd104, %fd1;
	mul.f64 	%fd106, %fd105, %fd105;
	div.rn.f64 	%fd107, %fd106, %fd3;
	st.global.f64 	[%rd61+2048], %fd107;
	ld.global.f64 	%fd108, [%rd60+3072];
	sub.f64 	%fd109, %fd108, %fd1;
	mul.f64 	%fd110, %fd109, %fd109;
	div.rn.f64 	%fd111, %fd110, %fd3;
	st.global.f64 	[%rd61+3072], %fd111;
	add.s32 	%r70, %r70, 4;
$L__BB5_52:
	setp.eq.s32 	%p33, %r23, 0;
	@%p33 bra 	$L__BB5_57;
	setp.eq.s32 	%p34, %r23, 1;
	@%p34 bra 	$L__BB5_55;
	shl.b32 	%r60, %r70, 7;
	add.s32 	%r61, %r60, %r5;
	mul.wide.s32 	%rd62, %r61, 8;
	add.s64 	%rd63, %rd7, %rd62;
	ld.global.f64 	%fd112, [%rd63];
	sub.f64 	%fd113, %fd112, %fd1;
	mul.f64 	%fd114, %fd113, %fd113;
	div.rn.f64 	%fd115, %fd114, %fd3;
	add.s64 	%rd64, %rd8, %rd62;
	st.global.f64 	[%rd64], %fd115;
	ld.global.f64 	%fd116, [%rd63+1024];
	sub.f64 	%fd117, %fd116, %fd1;
	mul.f64 	%fd118, %fd117, %fd117;
	div.rn.f64 	%fd119, %fd118, %fd3;
	st.global.f64 	[%rd64+1024], %fd119;
	add.s32 	%r70, %r70, 2;
$L__BB5_55:
	and.b32  	%r62, %r41, 1;
	setp.eq.b32 	%p35, %r62, 1;
	not.pred 	%p36, %p35;
	@%p36 bra 	$L__BB5_57;
	shl.b32 	%r63, %r70, 7;
	add.s32 	%r64, %r63, %r5;
	mul.wide.s32 	%rd65, %r64, 8;
	add.s64 	%rd66, %rd7, %rd65;
	ld.global.f64 	%fd120, [%rd66];
	sub.f64 	%fd121, %fd120, %fd1;
	mul.f64 	%fd122, %fd121, %fd121;
	div.rn.f64 	%fd123, %fd122, %fd3;
	add.s64 	%rd67, %rd8, %rd65;
	st.global.f64 	[%rd67], %fd123;
$L__BB5_57:
	ret;

}
	// .globl	_ZN3cub18CUB_300001_SM_10006detail6reduce28DeviceReduceSingleTileKernelINS2_10policy_hubIdjN4cuda3std3__44plusIdEEE10Policy1000EN6thrust24THRUST_300001_SM_1000_NS6detail15normal_iteratorINSD_10device_ptrIdEEEEPdjS9_ddNS7_10__identityEEEvT0_T1_T2_T3_T4_T6_
.visible .entry _ZN3cub18CUB_300001_SM_10006detail6reduce28DeviceReduceSingleTileKernelINS2_10policy_hubIdjN4cuda3std3__44plusIdEEE10Policy1000EN6thrust24THRUST_300001_SM_1000_NS6detail15normal_iteratorINSD_10device_ptrIdEEEEPdjS9_ddNS7_10__identityEEEvT0_T1_T2_T3_T4_T6_(
	.param .align 8 .b8 _ZN3cub18CUB_300001_SM_10006detail6reduce28DeviceReduceSingleTileKernelINS2_10policy_hubIdjN4cuda3std3__44plusIdEEE10Policy1000EN6thrust24THRUST_300001_SM_1000_NS6detail15normal_iteratorINSD_10device_ptrIdEEEEPdjS9_ddNS7_10__identityEEEvT0_T1_T2_T3_T4_T6__param_0[8],
	.param .u64 .ptr .align 1 _ZN3cub18CUB_300001_SM_10006detail6reduce28DeviceReduceSingleTileKernelINS2_10policy_hubIdjN4cuda3std3__44plusIdEEE10Policy1000EN6thrust24THRUST_300001_SM_1000_NS6detail15normal_iteratorINSD_10device_ptrIdEEEEPdjS9_ddNS7_10__identityEEEvT0_T1_T2_T3_T4_T6__param_1,
	.param .u32 _ZN3cub18CUB_300001_SM_10006detail6reduce28DeviceReduceSingleTileKernelINS2_10policy_hubIdjN4cuda3std3__44plusIdEEE10Policy1000EN6thrust24THRUST_300001_SM_1000_NS6detail15normal_iteratorINSD_10device_ptrIdEEEEPdjS9_ddNS7_10__identityEEEvT0_T1_T2_T3_T4_T6__param_2,
	.param .align 1 .b8 _ZN3cub18CUB_300001_SM_10006detail6reduce28DeviceReduceSingleTileKernelINS2_10policy_hubIdjN4cuda3std3__44plusIdEEE10Policy1000EN6thrust24THRUST_300001_SM_1000_NS6detail15normal_iteratorINSD_10device_ptrIdEEEEPdjS9_ddNS7_10__identityEEEvT0_T1_T2_T3_T4_T6__param_3[1],
	.param .f64 _ZN3cub18CUB_300001_SM_10006detail6reduce28DeviceReduceSingleTileKernelINS2_10policy_hubIdjN4cuda3std3__44plusIdEEE10Policy1000EN6thrust24THRUST_300001_SM_1000_NS6detail15normal_iteratorINSD_10device_ptrIdEEEEPdjS9_ddNS7_10__identityEEEvT0_T1_T2_T3_T4_T6__param_4,
	.param .align 1 .b8 _ZN3cub18CUB_300001_SM_10006detail6reduce28DeviceReduceSingleTileKernelINS2_10policy_hubIdjN4cuda3std3__44plusIdEEE10Policy1000EN6thrust24THRUST_300001_SM_1000_NS6detail15normal_iteratorINSD_10device_ptrIdEEEEPdjS9_ddNS7_10__identityEEEvT0_T1_T2_T3_T4_T6__param_5[1]
)
.maxntid 640
.minnctapersm 1
{
	.reg .pred 	%p<71>;
	.reg .b32 	%r<288>;
	.reg .b64 	%rd<114>;
	.reg .b64 	%fd<380>;
	// demoted variable
	.shared .align 8 .b8 _ZZN3cub18CUB_300001_SM_10006detail6reduce28DeviceReduceSingleTileKernelINS2_10policy_hubIdjN4cuda3std3__44plusIdEEE10Policy1000EN6thrust24THRUST_300001_SM_1000_NS6detail15normal_iteratorINSD_10device_ptrIdEEEEPdjS9_ddNS7_10__identityEEEvT0_T1_T2_T3_T4_T6_E12temp_storage[192];
	ld.param.u64 	%rd9, [_ZN3cub18CUB_300001_SM_10006detail6reduce28DeviceReduceSingleTileKernelINS2_10policy_hubIdjN4cuda3std3__44plusIdEEE10Policy1000EN6thrust24THRUST_300001_SM_1000_NS6detail15normal_iteratorINSD_10device_ptrIdEEEEPdjS9_ddNS7_10__identityEEEvT0_T1_T2_T3_T4_T6__param_0];
	ld.param.u64 	%rd10, [_ZN3cub18CUB_300001_SM_10006detail6reduce28DeviceReduceSingleTileKernelINS2_10policy_hubIdjN4cuda3std3__44plusIdEEE10Policy1000EN6thrust24THRUST_300001_SM_1000_NS6detail15normal_iteratorINSD_10device_ptrIdEEEEPdjS9_ddNS7_10__identityEEEvT0_T1_T2_T3_T4_T6__param_1];
	ld.param.u32 	%r51, [_ZN3cub18CUB_300001_SM_10006detail6reduce28DeviceReduceSingleTileKernelINS2_10policy_hubIdjN4cuda3std3__44plusIdEEE10Policy1000EN6thrust24THRUST_300001_SM_1000_NS6detail15normal_iteratorINSD_10device_ptrIdEEEEPdjS9_ddNS7_10__identityEEEvT0_T1_T2_T3_T4_T6__param_2];
	ld.param.f64 	%fd42, [_ZN3cub18CUB_300001_SM_10006detail6reduce28DeviceReduceSingleTileKernelINS2_10policy_hubIdjN4cuda3std3__44plusIdEEE10Policy1000EN6thrust24THRUST_300001_SM_1000_NS6detail15normal_iteratorINSD_10device_ptrIdEEEEPdjS9_ddNS7_10__identityEEEvT0_T1_T2_T3_T4_T6__param_4];
	cvta.to.global.u64 	%rd1, %rd10;
	setp.ne.s32 	%p1, %r51, 0;
	@%p1 bra 	$L__BB6_3;
	mov.u32 	%r270, %tid.x;
	setp.ne.s32 	%p70, %r270, 0;
	@%p70 bra 	$L__BB6_52;
	st.global.f64 	[%rd1], %fd42;
	bra.uni 	$L__BB6_52;
$L__BB6_3:
	cvta.to.global.u64 	%rd2, %rd9;
	setp.gt.u32 	%p2, %r51, 5119;
	@%p2 bra 	$L__BB6_28;
	mov.u32 	%r1, %tid.x;
	setp.ge.u32 	%p24, %r1, %r51;
	mov.f64 	%fd367, 0d0000000000000000;
	mov.u32 	%r274, %r1;
	@%p24 bra 	$L__BB6_6;
	mul.wide.u32 	%rd83, %r1, 8;
	add.s64 	%rd84, %rd2, %rd83;
	ld.global.f64 	%fd367, [%rd84];
	add.s32 	%r274, %r1, 640;
$L__BB6_6:
	setp.ge.u32 	%p25, %r274, %r51;
	@%p25 bra 	$L__BB6_19;
	not.b32 	%r146, %r274;
	add.s32 	%r147, %r51, %r146;
	mul.hi.u32 	%r148, %r147, -858993459;
	shr.u32 	%r149, %r148, 9;
	add.s32 	%r4, %r149, 1;
	and.b32  	%r5, %r4, 15;
	setp.lt.u32 	%p26, %r147, 9600;
	@%p26 bra 	$L__BB6_10;
	and.b32  	%r150, %r4, 16777200;
	neg.s32 	%r272, %r150;
	mul.wide.u32 	%rd85, %r274, 8;
	add.s64 	%rd86, %rd85, %rd2;
	add.s64 	%rd112, %rd86, 40960;
$L__BB6_9:
	.pragma "nounroll";
	ld.global.f64 	%fd181, [%rd112+-40960];
	add.f64 	%fd182, %fd367, %fd181;
	ld.global.f64 	%fd183, [%rd112+-35840];
	add.f64 	%fd184, %fd182, %fd183;
	ld.global.f64 	%fd185, [%rd112+-30720];
	add.f64 	%fd186, %fd184, %fd185;
	ld.global.f64 	%fd187, [%rd112+-25600];
	add.f64 	%fd188, %fd186, %fd187;
	ld.global.f64 	%fd189, [%rd112+-20480];
	add.f64 	%fd190, %fd188, %fd189;
	ld.global.f64 	%fd191, [%rd112+-15360];
	add.f64 	%fd192, %fd190, %fd191;
	ld.global.f64 	%fd193, [%rd112+-10240];
	add.f64 	%fd194, %fd192, %fd193;
	ld.global.f64 	%fd195, [%rd112+-5120];
	add.f64 	%fd196, %fd194, %fd195;
	ld.global.f64 	%fd197, [%rd112];
	add.f64 	%fd198, %fd196, %fd197;
	ld.global.f64 	%fd199, [%rd112+5120];
	add.f64 	%fd200, %fd198, %fd199;
	ld.global.f64 	%fd201, [%rd112+10240];
	add.f64 	%fd202, %fd200, %fd201;
	ld.global.f64 	%fd203, [%rd112+15360];
	add.f64 	%fd204, %fd202, %fd203;
	ld.global.f64 	%fd205, [%rd112+20480];
	add.f64 	%fd206, %fd204, %fd205;
	ld.global.f64 	%fd207, [%rd112+25600];
	add.f64 	%fd208, %fd206, %fd207;
	ld.global.f64 	%fd209, [%rd112+30720];
	add.f64 	%fd210, %fd208, %fd209;
	ld.global.f64 	%fd211, [%rd112+35840];
	add.f64 	%fd367, %fd210, %fd211;
	add.s32 	%r274, %r274, 10240;
	add.s32 	%r272, %r272, 16;
	add.s64 	%rd112, %rd112, 81920;
	setp.ne.s32 	%p27, %r272, 0;
	@%p27 bra 	$L__BB6_9;
$L__BB6_10:
	setp.eq.s32 	%p28, %r5, 0;
	@%p28 bra 	$L__BB6_19;
	and.b32  	%r12, %r4, 7;
	setp.lt.u32 	%p29, %r5, 8;
	@%p29 bra 	$L__BB6_13;
	mul.wide.u32 	%rd87, %r274, 8;
	add.s64 	%rd88, %rd2, %rd87;
	ld.global.f64 	%fd213, [%rd88];
	add.f64 	%fd214, %fd367, %fd213;
	ld.global.f64 	%fd215, [%rd88+5120];
	add.f64 	%fd216, %fd214, %fd215;
	ld.global.f64 	%fd217, [%rd88+10240];
	add.f64 	%fd218, %fd216, %fd217;
	ld.global.f64 	%fd219, [%rd88+15360];
	add.f64 	%fd220, %fd218, %fd219;
	ld.global.f64 	%fd221, [%rd88+20480];
	add.f64 	%fd222, %fd220, %fd221;
	ld.global.f64 	%fd223, [%rd88+25600];
	add.f64 	%fd224, %fd222, %fd223;
	ld.global.f64 	%fd225, [%rd88+30720];
	add.f64 	%fd226, %fd224, %fd225;
	ld.global.f64 	%fd227, [%rd88+35840];
	add.f64 	%fd367, %fd226, %fd227;
	add.s32 	%r274, %r274, 5120;
$L__BB6_13:
	setp.eq.s32 	%p30, %r12, 0;
	@%p30 bra 	$L__BB6_19;
	and.b32  	%r15, %r4, 3;
	setp.lt.u32 	%p31, %r12, 4;
	@%p31 bra 	$L__BB6_16;
	mul.wide.u32 	%rd89, %r274, 8;
	add.s64 	%rd90, %rd2, %rd89;
	ld.global.f64 	%fd229, [%rd90];
	add.f64 	%fd230, %fd367, %fd229;
	ld.global.f64 	%fd231, [%rd90+5120];
	add.f64 	%fd232, %fd230, %fd231;
	ld.global.f64 	%fd233, [%rd90+10240];
	add.f64 	%fd234, %fd232, %fd233;
	ld.global.f64 	%fd235, [%rd90+15360];
	add.f64 	%fd367, %fd234, %fd235;
	add.s32 	%r274, %r274, 2560;
$L__BB6_16:
	setp.eq.s32 	%p32, %r15, 0;
	@%p32 bra 	$L__BB6_19;
	mul.wide.u32 	%rd91, %r274, 8;
	add.s64 	%rd113, %rd2, %rd91;
	neg.s32 	%r277, %r15;
$L__BB6_18:
	.pragma "nounroll";
	ld.global.f64 	%fd236, [%rd113];
	add.f64 	%fd367, %fd367, %fd236;
	add.s64 	%rd113, %rd113, 5120;
	add.s32 	%r277, %r277, 1;
	setp.ne.s32 	%p33, %r277, 0;
	@%p33 bra 	$L__BB6_18;
$L__BB6_19:
	setp.lt.u32 	%p34, %r51, 640;
	@%p34 bra 	$L__BB6_24;
	// begin inline asm
	mov.u32 %r214, %laneid;
	// end inline asm
	mov.b64 	%rd102, %fd367;
	mov.b64 	{%r216, %r221}, %rd102;
	mov.b32 	%r222, 1;
	mov.b32 	%r263, 31;
	mov.b32 	%r264, -1;
	// begin inline asm
	shfl.sync.down.b32 %r215, %r216, %r222, %r263, %r264;
	// end inline asm
	// begin inline asm
	shfl.sync.down.b32 %r220, %r221, %r222, %r263, %r264;
	// end inline asm
	mov.b64 	%rd103, {%r215, %r220};
	mov.b64 	%fd307, %rd103;
	setp.gt.s32 	%p62, %r214, 30;
	add.f64 	%fd308, %fd367, %fd307;
	selp.f64 	%fd309, %fd367, %fd308, %p62;
	mov.b64 	%rd104, %fd309;
	mov.b64 	{%r226, %r231}, %rd104;
	mov.b32 	%r232, 2;
	// begin inline asm
	shfl.sync.down.b32 %r225, %r226, %r232, %r263, %r264;
	// end inline asm
	// begin inline asm
	shfl.sync.down.b32 %r230, %r231, %r232, %r263, %r264;
	// end inline asm
	mov.b64 	%rd105, {%r225, %r230};
	mov.b64 	%fd310, %rd105;
	setp.gt.s32 	%p63, %r214, 29;
	add.f64 	%fd311, %fd309, %fd310;
	selp.f64 	%fd312, %fd309, %fd311, %p63;
	mov.b64 	%rd106, %fd312;
	mov.b64 	{%r236, %r241}, %rd106;
	mov.b32 	%r242, 4;
	// begin inline asm
	shfl.sync.down.b32 %r235, %r236, %r242, %r263, %r264;
	// end inline asm
	// begin inline asm
	shfl.sync.down.b32 %r240, %r241, %r242, %r263, %r264;
	// end inline asm
	mov.b64 	%rd107, {%r235, %r240};
	mov.b64 	%fd313, %rd107;
	setp.gt.s32 	%p64, %r214, 27;
	add.f64 	%fd314, %fd312, %fd313;
	selp.f64 	%fd315, %fd312, %fd314, %p64;
	mov.b64 	%rd108, %fd315;
	mov.b64 	{%r246, %r251}, %rd108;
	mov.b32 	%r252, 8;
	// begin inline asm
	shfl.sync.down.b32 %r245, %r246, %r252, %r263, %r264;
	// end inline asm
	// begin inline asm
	shfl.sync.down.b32 %r250, %r251, %r252, %r263, %r264;
	// end inline asm
	mov.b64 	%rd109, {%r245, %r250};
	mov.b64 	%fd316, %rd109;
	setp.gt.s32 	%p65, %r214, 23;
	add.f64 	%fd317, %fd315, %fd316;
	selp.f64 	%fd318, %fd315, %fd317, %p65;
	mov.b64 	%rd110, %fd318;
	mov.b64 	{%r256, %r261}, %rd110;
	mov.b32 	%r262, 16;
	// begin inline asm
	shfl.sync.down.b32 %r255, %r256, %r262, %r263, %r264;
	// end inline asm
	// begin inline asm
	shfl.sync.down.b32 %r260, %r261, %r262, %r263, %r264;
	// end inline asm
	mov.b64 	%rd111, {%r255, %r260};
	mov.b64 	%fd319, %rd111;
	setp.gt.s32 	%p66, %r214, 15;
	add.f64 	%fd16, %fd318, %fd319;
	selp.f64 	%fd379, %fd318, %fd16, %p66;
	setp.ne.s32 	%p67, %r214, 0;
	@%p67 bra 	$L__BB6_22;
	shr.u32 	%r265, %r1, 2;
	and.b32  	%r266, %r265, 248;
	mov.u32 	%r267, _ZZN3cub18CUB_300001_SM_10006detail6reduce28DeviceReduceSingleTileKernelINS2_10policy_hubIdjN4cuda3std3__44plusIdEEE10Policy1000EN6thrust24THRUST_300001_SM_1000_NS6detail15normal_iteratorINSD_10device_ptrIdEEEEPdjS9_ddNS7_10__identityEEEvT0_T1_T2_T3_T4_T6_E12temp_storage;
	add.s32 	%r268, %r267, %r266;
	st.shared.f64 	[%r268+24], %fd16;
$L__BB6_22:
	bar.sync 	0;
	setp.ne.s32 	%p68, %r1, 0;
	@%p68 bra 	$L__BB6_50;
	ld.shared.f64 	%fd320, [_ZZN3cub18CUB_300001_SM_10006detail6reduce28DeviceReduceSingleTileKernelINS2_10policy_hubIdjN4cuda3std3__44plusIdEEE10Policy1000EN6thrust24THRUST_300001_SM_1000_NS6detail15normal_iteratorINSD_10device_ptrIdEEEEPdjS9_ddNS7_10__identityEEEvT0_T1_T2_T3_T4_T6_E12temp_storage+32];
	add.f64 	%fd321, %fd379, %fd320;
	ld.shared.f64 	%fd322, [_ZZN3cub18CUB_300001_SM_10006detail6reduce28DeviceReduceSingleTileKernelINS2_10policy_hubIdjN4cuda3std3__44plusIdEEE10Policy1000EN6thrust24THRUST_300001_SM_1000_NS6detail15normal_iteratorINSD_10device_ptrIdEEEEPdjS9_ddNS7_10__identityEEEvT0_T1_T2_T3_T4_T6_E12temp_storage+40];
	add.f64 	%fd323, %fd321, %fd322;
	ld.shared.f64 	%fd324, [_ZZN3cub18CUB_300001_SM_10006detail6reduce28DeviceReduceSingleTileKernelINS2_10policy_hubIdjN4cuda3std3__44plusIdEEE10Policy1000EN6thrust24THRUST_300001_SM_1000_NS6detail15normal_iteratorINSD_10device_ptrIdEEEEPdjS9_ddNS7_10__identityEEEvT0_T1_T2_T3_T4_T6_E12temp_storage+48];
	add.f64 	%fd325, %fd323, %fd324;
	ld.shared.f64 	%fd326, [_ZZN3cub18CUB_300001_SM_10006detail6reduce28DeviceReduceSingleTileKernelINS2_10policy_hubIdjN4cuda3std3__44plusIdEEE10Policy1000EN6thrust24THRUST_300001_SM_1000_NS6detail15normal_iteratorINSD_10device_ptrIdEEEEPdjS9_ddNS7_10__identityEEEvT0_T1_T2_T3_T4_T6_E12temp_storage+56];
	add.f64 	%fd327, %fd325, %fd326;
	ld.shared.f64 	%fd328, [_ZZN3cub18CUB_300001_SM_10006detail6reduce28DeviceReduceSingleTileKernelINS2_10policy_hubIdjN4cuda3std3__44plusIdEEE10Policy1000EN6thrust24THRUST_300001_SM_1000_NS6detail15normal_iteratorINSD_10device_ptrIdEEEEPdjS9_ddNS7_10__identityEEEvT0_T1_T2_T3_T4_T6_E12temp_storage+64];
	add.f64 	%fd329, %fd327, %fd328;
	ld.shared.f64 	%fd330, [_ZZN3cub18CUB_300001_SM_10006detail6reduce28DeviceReduceSingleTileKernelINS2_10policy_hubIdjN4cuda3std3__44plusIdEEE10Policy1000EN6thrust24THRUST_300001_SM_1000_NS6detail15normal_iteratorINSD_10device_ptrIdEEEEPdjS9_ddNS7_10__identityEEEvT0_T1_T2_T3_T4_T6_E12temp_storage+72];
	add.f64 	%fd331, %fd329, %fd330;
	ld.shared.f64 	%fd332, [_ZZN3cub18CUB_300001_SM_10006detail6reduce28DeviceReduceSingleTileKernelINS2_10policy_hubIdjN4cuda3std3__44plusIdEEE10Policy1000EN6thrust24THRUST_300001_SM_1000_NS6detail15normal_iteratorINSD_10device_ptrIdEEEEPdjS9_ddNS7_10__identityEEEvT0_T1_T2_T3_T4_T6_E12temp_storage+80];
	add.f64 	%fd333, %fd331, %fd332;
	ld.shared.f64 	%fd334, [_ZZN3cub18CUB_300001_SM_10006detail6reduce28DeviceReduceSingleTileKernelINS2_10policy_hubIdjN4cuda3std3__44plusIdEEE10Policy1000EN6thrust24THRUST_300001_SM_1000_NS6detail15normal_iteratorINSD_10device_ptrIdEEEEPdjS9_ddNS7_10__identityEEEvT0_T1_T2_T3_T4_T6_E12temp_storage+88];
	add.f64 	%fd335, %fd333, %fd334;
	ld.shared.f64 	%fd336, [_ZZN3cub18CUB_300001_SM_10006detail6reduce28DeviceReduceSingleTileKernelINS2_10policy_hubIdjN4cuda3std3__44plusIdEEE10Policy1000EN6thrust24THRUST_300001_SM_1000_NS6detail15normal_iteratorINSD_10device_ptrIdEEEEPdjS9_ddNS7_10__identityEEEvT0_T1_T2_T3_T4_T6_E12temp_storage+96];
	add.f64 	%fd337, %fd335, %fd336;
	ld.shared.f64 	%fd338, [_ZZN3cub18CUB_300001_SM_10006detail6reduce28DeviceReduceSingleTileKernelINS2_10policy_hubIdjN4cuda3std3__44plusIdEEE10Policy1000EN6thrust24THRUST_300001_SM_1000_NS6detail15normal_iteratorINSD_10device_ptrIdEEEEPdjS9_ddNS7_10__identityEEEvT0_T1_T2_T3_T4_T6_E12temp_storage+104];
	add.f64 	%fd339, %fd337, %fd338;
	ld.shared.f64 	%fd340, [_ZZN3cub18CUB_300001_SM_10006detail6reduce28DeviceReduceSingleTileKernelINS2_10policy_hubIdjN4cuda3std3__44plusIdEEE10Policy1000EN6thrust24THRUST_300001_SM_1000_NS6detail15normal_iteratorINSD_10device_ptrIdEEEEPdjS9_ddNS7_10__identityEEEvT0_T1_T2_T3_T4_T6_E12temp_storage+112];
	add.f64 	%fd341, %fd339, %fd340;
	ld.shared.f64 	%fd342, [_ZZN3cub18CUB_300001_SM_10006detail6reduce28DeviceReduceSingleTileKernelINS2_10policy_hubIdjN4cuda3std3__44plusIdEEE10Policy1000EN6thrust24THRUST_300001_SM_1000_NS6detail15normal_iteratorINSD_10device_ptrIdEEEEPdjS9_ddNS7_10__identityEEEvT0_T1_T2_T3_T4_T6_E12temp_storage+120];
	add.f64 	%fd343, %fd341, %fd342;
	ld.shared.f64 	%fd344, [_ZZN3cub18CUB_300001_SM_10006detail6reduce28DeviceReduceSingleTileKernelINS2_10policy_hubIdjN4cuda3std3__44plusIdEEE10Policy1000EN6thrust24THRUST_300001_SM_1000_NS6detail15normal_iteratorINSD_10device_ptrIdEEEEPdjS9_ddNS7_10__identityEEEvT0_T1_T2_T3_T4_T6_E12temp_storage+128];
	add.f64 	%fd345, %fd343, %fd344;
	ld.shared.f64 	%fd346, [_ZZN3cub18CUB_300001_SM_10006detail6reduce28DeviceReduceSingleTileKernelINS2_10policy_hubIdjN4cuda3std3__44plusIdEEE10Policy1000EN6thrust24THRUST_300001_SM_1000_NS6detail15normal_iteratorINSD_10device_ptrIdEEEEPdjS9_ddNS7_10__identityEEEvT0_T1_T2_T3_T4_T6_E12temp_storage+136];
	add.f64 	%fd347, %fd345, %fd346;
	ld.shared.f64 	%fd348, [_ZZN3cub18CUB_300001_SM_10006detail6reduce28DeviceReduceSingleTileKernelINS2_10policy_hubIdjN4cuda3std3__44plusIdEEE10Policy1000EN6thrust24THRUST_300001_SM_1000_NS6detail15normal_iteratorINSD_10device_ptrIdEEEEPdjS9_ddNS7_10__identityEEEvT0_T1_T2_T3_T4_T6_E12temp_storage+144];
	add.f64 	%fd349, %fd347, %fd348;
	ld.shared.f64 	%fd350, [_ZZN3cub18CUB_300001_SM_10006detail6reduce28DeviceReduceSingleTileKernelINS2_10policy_hubIdjN4cuda3std3__44plusIdEEE10Policy1000EN6thrust24THRUST_300001_SM_1000_NS6detail15normal_iteratorINSD_10device_ptrIdEEEEPdjS9_ddNS7_10__identityEEEvT0_T1_T2_T3_T4_T6_E12temp_storage+152];
	add.f64 	%fd351, %fd349, %fd350;
	ld.shared.f64 	%fd352, [_ZZN3cub18CUB_300001_SM_10006detail6reduce28DeviceReduceSingleTileKernelINS2_10policy_hubIdjN4cuda3std3__44plusIdEEE10Policy1000EN6thrust24THRUST_300001_SM_1000_NS6detail15normal_iteratorINSD_10device_ptrIdEEEEPdjS9_ddNS7_10__identityEEEvT0_T1_T2_T3_T4_T6_E12temp_storage+160];
	add.f64 	%fd353, %fd351, %fd352;
	ld.shared.f64 	%fd354, [_ZZN3cub18CUB_300001_SM_10006detail6reduce28DeviceReduceSingleTileKernelINS2_10policy_hubIdjN4cuda3std3__44plusIdEEE10Policy1000EN6thrust24THRUST_300001_SM_1000_NS6detail15normal_iteratorINSD_10device_ptrIdEEEEPdjS9_ddNS7_10__identityEEEvT0_T1_T2_T3_T4_T6_E12temp_storage+168];
	add.f64 	%fd355, %fd353, %fd354;
	ld.shared.f64 	%fd356, [_ZZN3cub18CUB_300001_SM_10006detail6reduce28DeviceReduceSingleTileKernelINS2_10policy_hubIdjN4cuda3std3__44plusIdEEE10Policy1000EN6thrust24THRUST_300001_SM_1000_NS6detail15normal_iteratorINSD_10device_ptrIdEEEEPdjS9_ddNS7_10__identityEEEvT0_T1_T2_T3_T4_T6_E12temp_storage+176];
	add.f64 	%fd379, %fd355, %fd356;
	bra.uni 	$L__BB6_50;
$L__BB6_24:
	// begin inline asm
	mov.u32 %r151, %laneid;
	// end inline asm
	and.b32  	%r202, %r1, 992;
	add.s32 	%r203, %r202, 32;
	setp.gt.u32 	%p35, %r203, %r51;
	not.b32 	%r204, %r202;
	add.s32 	%r205, %r51, %r204;
	selp.b32 	%r200, %r205, 31, %p35;
	mov.b64 	%rd92, %fd367;
	mov.b64 	{%r153, %r158}, %rd92;
	mov.b32 	%r159, 1;
	mov.b32 	%r201, -1;
	// begin inline asm
	shfl.sync.down.b32 %r152, %r153, %r159, %r200, %r201;
	// end inline asm
	// begin inline asm
	shfl.sync.down.b32 %r157, %r158, %r159, %r200, %r201;
	// end inline asm
	mov.b64 	%rd93, {%r152, %r157};
	mov.b64 	%fd237, %rd93;
	setp.lt.s32 	%p36, %r151, %r200;
	add.f64 	%fd238, %fd367, %fd237;
	selp.f64 	%fd239, %fd238, %fd367, %p36;
	mov.b64 	%rd94, %fd239;
	mov.b64 	{%r163, %r168}, %rd94;
	mov.b32 	%r169, 2;
	// begin inline asm
	shfl.sync.down.b32 %r162, %r163, %r169, %r200, %r201;
	// end inline asm
	// begin inline asm
	shfl.sync.down.b32 %r167, %r168, %r169, %r200, %r201;
	// end inline asm
	mov.b64 	%rd95, {%r162, %r167};
	mov.b64 	%fd240, %rd95;
	add.s32 	%r206, %r151, 2;
	setp.gt.s32 	%p37, %r206, %r200;
	add.f64 	%fd241, %fd239, %fd240;
	selp.f64 	%fd242, %fd239, %fd241, %p37;
	mov.b64 	%rd96, %fd242;
	mov.b64 	{%r173, %r178}, %rd96;
	mov.b32 	%r179, 4;
	// begin inline asm
	shfl.sync.down.b32 %r172, %r173, %r179, %r200, %r201;
	// end inline asm
	// begin inline asm
	shfl.sync.down.b32 %r177, %r178, %r179, %r200, %r201;
	// end inline asm
	mov.b64 	%rd97, {%r172, %r177};
	mov.b64 	%fd243, %rd97;
	add.s32 	%r207, %r151, 4;
	setp.gt.s32 	%p38, %r207, %r200;
	add.f64 	%fd244, %fd242, %fd243;
	selp.f64 	%fd245, %fd242, %fd244, %p38;
	mov.b64 	%rd98, %fd245;
	mov.b64 	{%r183, %r188}, %rd98;
	mov.b32 	%r189, 8;
	// begin inline asm
	shfl.sync.down.b32 %r182, %r183, %r189, %r200, %r201;
	// end inline asm
	// begin inline asm
	shfl.sync.down.b32 %r187, %r188, %r189, %r200, %r201;
	// end inline asm
	mov.b64 	%rd99, {%r182, %r187};
	mov.b64 	%fd246, %rd99;
	add.s32 	%r208, %r151, 8;
	setp.gt.s32 	%p39, %r208, %r200;
	add.f64 	%fd247, %fd245, %fd246;
	selp.f64 	%fd248, %fd245, %fd247, %p39;
	mov.b64 	%rd100, %fd248;
	mov.b64 	{%r193, %r198}, %rd100;
	mov.b32 	%r199, 16;
	// begin inline asm
	shfl.sync.down.b32 %r192, %r193, %r199, %r200, %r201;
	// end inline asm
	// begin inline asm
	shfl.sync.down.b32 %r197, %r198, %r199, %r200, %r201;
	// end inline asm
	mov.b64 	%rd101, {%r192, %r197};
	mov.b64 	%fd249, %rd101;
	add.s32 	%r209, %r151, 16;
	setp.gt.s32 	%p40, %r209, %r200;
	add.f64 	%fd250, %fd248, %fd249;
	selp.f64 	%fd379, %fd248, %fd250, %p40;
	setp.ne.s32 	%p41, %r151, 0;
	@%p41 bra 	$L__BB6_26;
	shr.u32 	%r210, %r1, 2;
	and.b32  	%r211, %r210, 248;
	mov.u32 	%r212, _ZZN3cub18CUB_300001_SM_10006detail6reduce28DeviceReduceSingleTileKernelINS2_10policy_hubIdjN4cuda3std3__44plusIdEEE10Policy1000EN6thrust24THRUST_300001_SM_1000_NS6detail15normal_iteratorINSD_10device_ptrIdEEEEPdjS9_ddNS7_10__identityEEEvT0_T1_T2_T3_T4_T6_E12temp_storage;
	add.s32 	%r213, %r212, %r211;
	st.shared.f64 	[%r213+24], %fd379;
$L__BB6_26:
	bar.sync 	0;
	setp.ne.s32 	%p42, %r1, 0;
	@%p42 bra 	$L__BB6_50;
	setp.gt.u32 	%p43, %r51, 32;
	ld.shared.f64 	%fd251, [_ZZN3cub18CUB_300001_SM_10006detail6reduce28DeviceReduceSingleTileKernelINS2_10policy_hubIdjN4cuda3std3__44plusIdEEE10Policy1000EN6thrust24THRUST_300001_SM_1000_NS6detail15normal_iteratorINSD_10device_ptrIdEEEEPdjS9_ddNS7_10__identityEEEvT0_T1_T2_T3_T4_T6_E12temp_storage+32];
	add.f64 	%fd252, %fd379, %fd251;
	selp.f64 	%fd253, %fd252, %fd379, %p43;
	setp.gt.u32 	%p44, %r51, 64;
	ld.shared.f64 	%fd254, [_ZZN3cub18CUB_300001_SM_10006detail6reduce28DeviceReduceSingleTileKernelINS2_10policy_hubIdjN4cuda3std3__44plusIdEEE10Policy1000EN6thrust24THRUST_300001_SM_1000_NS6detail15normal_iteratorINSD_10device_ptrIdEEEEPdjS9_ddNS7_10__identityEEEvT0_T1_T2_T3_T4_T6_E12temp_storage+40];
	add.f64 	%fd255, %fd254, %fd253;
	selp.f64 	%fd256, %fd255, %fd253, %p44;
	setp.gt.u32 	%p45, %r51, 96;
	ld.shared.f64 	%fd257, [_ZZN3cub18CUB_300001_SM_10006detail6reduce28DeviceReduceSingleTileKernelINS2_10policy_hubIdjN4cuda3std3__44plusIdEEE10Policy1000EN6thrust24THRUST_300001_SM_1000_NS6detail15normal_iteratorINSD_10device_ptrIdEEEEPdjS9_ddNS7_10__identityEEEvT0_T1_T2_T3_T4_T6_E12temp_storage+48];
	add.f64 	%fd258, %fd257, %fd256;
	selp.f64 	%fd259, %fd258, %fd256, %p45;
	setp.gt.u32 	%p46, %r51, 128;
	ld.shared.f64 	%fd260, [_ZZN3cub18CUB_300001_SM_10006detail6reduce28DeviceReduceSingleTileKernelINS2_10policy_hubIdjN4cuda3std3__44plusIdEEE10Policy1000EN6thrust24THRUST_300001_SM_1000_NS6detail15normal_iteratorINSD_10device_ptrIdEEEEPdjS9_ddNS7_10__identityEEEvT0_T1_T2_T3_T4_T6_E12temp_storage+56];
	add.f64 	%fd261, %fd260, %fd259;
	selp.f64 	%fd262, %fd261, %fd259, %p46;
	setp.gt.u32 	%p47, %r51, 160;
	ld.shared.f64 	%fd263, [_ZZN3cub18CUB_300001_SM_10006detail6reduce28DeviceReduceSingleTileKernelINS2_10policy_hubIdjN4cuda3std3__44plusIdEEE10Policy1000EN6thrust24THRUST_300001_SM_1000_NS6detail15normal_iteratorINSD_10device_ptrIdEEEEPdjS9_ddNS7_10__identityEEEvT0_T1_T2_T3_T4_T6_E12temp_storage+64];
	add.f64 	%fd264, %fd263, %fd262;
	selp.f64 	%fd265, %fd264, %fd262, %p47;
	setp.gt.u32 	%p48, %r51, 192;
	ld.shared.f64 	%fd266, [_ZZN3cub18CUB_300001_SM_10006detail6reduce28DeviceReduceSingleTileKernelINS2_10policy_hubIdjN4cuda3std3__44plusIdEEE10Policy1000EN6thrust24THRUST_300001_SM_1000_NS6detail15normal_iteratorINSD_10device_ptrIdEEEEPdjS9_ddNS7_10__identityEEEvT0_T1_T2_T3_T4_T6_E12temp_storage+72];
	add.f64 	%fd267, %fd266, %fd265;
	selp.f64 	%fd268, %fd267, %fd265, %p48;
	setp.gt.u32 	%p49, %r51, 224;
	ld.shared.f64 	%fd269, [_ZZN3cub18CUB_300001_SM_10006detail6reduce28DeviceReduceSingleTileKernelINS2_10policy_hubIdjN4cuda3std3__44plusIdEEE10Policy1000EN6thrust24THRUST_300001_SM_1000_NS6detail15normal_iteratorINSD_10device_ptrIdEEEEPdjS9_ddNS7_10__identityEEEvT0_T1_T2_T3_T4_T6_E12temp_storage+80];
	add.f64 	%fd270, %fd269, %fd268;
	selp.f64 	%fd271, %fd270, %fd268, %p49;
	setp.gt.u32 	%p50, %r51, 256;
	ld.shared.f64 	%fd272, [_ZZN3cub18CUB_300001_SM_10006detail6reduce28DeviceReduceSingleTileKernelINS2_10policy_hubIdjN4cuda3std3__44plusIdEEE10Policy1000EN6thrust24THRUST_300001_SM_1000_NS6detail15normal_iteratorINSD_10device_ptrIdEEEEPdjS9_ddNS7_10__identityEEEvT0_T1_T2_T3_T4_T6_E12temp_storage+88];
	add.f64 	%fd273, %fd272, %fd271;
	selp.f64 	%fd274, %fd273, %fd271, %p50;
	setp.gt.u32 	%p51, %r51, 288;
	ld.shared.f64 	%fd275, [_ZZN3cub18CUB_300001_SM_10006detail6reduce28DeviceReduceSingleTileKernelINS2_10policy_hubIdjN4cuda3std3__44plusIdEEE10Policy1000EN6thrust24THRUST_300001_SM_1000_NS6detail15normal_iteratorINSD_10device_ptrIdEEEEPdjS9_ddNS7_10__identityEEEvT0_T1_T2_T3_T4_T6_E12temp_storage+96];
	add.f64 	%fd276, %fd275, %fd274;
	selp.f64 	%fd277, %fd276, %fd274, %p51;
	setp.gt.u32 	%p52, %r51, 320;
	ld.shared.f64 	%fd278, [_ZZN3cub18CUB_300001_SM_10006detail6reduce28DeviceReduceSingleTileKernelINS2_10policy_hubIdjN4cuda3std3__44plusIdEEE10Policy1000EN6thrust24THRUST_300001_SM_1000_NS6detail15normal_iteratorINSD_10device_ptrIdEEEEPdjS9_ddNS7_10__identityEEEvT0_T1_T2_T3_T4_T6_E12temp_storage+104];
	add.f64 	%fd279, %fd278, %fd277;
	selp.f64 	%fd280, %fd279, %fd277, %p52;
	setp.gt.u32 	%p53, %r51, 352;
	ld.shared.f64 	%fd281, [_ZZN3cub18CUB_300001_SM_10006detail6reduce28DeviceReduceSingleTileKernelINS2_10policy_hubIdjN4cuda3std3__44plusIdEEE10Policy1000EN6thrust24THRUST_300001_SM_1000_NS6detail15normal_iteratorINSD_10device_ptrIdEEEEPdjS9_ddNS7_10__identityEEEvT0_T1_T2_T3_T4_T6_E12temp_storage+112];
	add.f64 	%fd282, %fd281, %fd280;
	selp.f64 	%fd283, %fd282, %fd280, %p53;
	setp.gt.u32 	%p54, %r51, 384;
	ld.shared.f64 	%fd284, [_ZZN3cub18CUB_300001_SM_10006detail6reduce28DeviceReduceSingleTileKernelINS2_10policy_hubIdjN4cuda3std3__44plusIdEEE10Policy1000EN6thrust24THRUST_300001_SM_1000_NS6detail15normal_iteratorINSD_10device_ptrIdEEEEPdjS9_ddNS7_10__identityEEEvT0_T1_T2_T3_T4_T6_E12temp_storage+120];
	add.f64 	%fd285, %fd284, %fd283;
	selp.f64 	%fd286, %fd285, %fd283, %p54;
	setp.gt.u32 	%p55, %r51, 416;
	ld.shared.f64 	%fd287, [_ZZN3cub18CUB_300001_SM_10006detail6reduce28DeviceReduceSingleTileKernelINS2_10policy_hubIdjN4cuda3std3__44plusIdEEE10Policy1000EN6thrust24THRUST_300001_SM_1000_NS6detail15normal_iteratorINSD_10device_ptrIdEEEEPdjS9_ddNS7_10__identityEEEvT0_T1_T2_T3_T4_T6_E12temp_storage+128];
	add.f64 	%fd288, %fd287, %fd286;
	selp.f64 	%fd289, %fd288, %fd286, %p55;
	setp.gt.u32 	%p56, %r51, 448;
	ld.shared.f64 	%fd290, [_ZZN3cub18CUB_300001_SM_10006detail6reduce28DeviceReduceSingleTileKernelINS2_10policy_hubIdjN4cuda3std3__44plusIdEEE10Policy1000EN6thrust24THRUST_300001_SM_1000_NS6detail15normal_iteratorINSD_10device_ptrIdEEEEPdjS9_ddNS7_10__identityEEEvT0_T1_T2_T3_T4_T6_E12temp_storage+136];
	add.f64 	%fd291, %fd290, %fd289;
	selp.f64 	%fd292, %fd291, %fd289, %p56;
	setp.gt.u32 	%p57, %r51, 480;
	ld.shared.f64 	%fd293, [_ZZN3cub18CUB_300001_SM_10006detail6reduce28DeviceReduceSingleTileKernelINS2_10policy_hubIdjN4cuda3std3__44plusIdEEE10Policy1000EN6thrust24THRUST_300001_SM_1000_NS6detail15normal_iteratorINSD_10device_ptrIdEEEEPdjS9_ddNS7_10__identityEEEvT0_T1_T2_T3_T4_T6_E12temp_storage+144];
	add.f64 	%fd294, %fd293, %fd292;
	selp.f64 	%fd295, %fd294, %fd292, %p57;
	setp.gt.u32 	%p58, %r51, 512;
	ld.shared.f64 	%fd296, [_ZZN3cub18CUB_300001_SM_10006detail6reduce28DeviceReduceSingleTileKernelINS2_10policy_hubIdjN4cuda3std3__44plusIdEEE10Policy1000EN6thrust24THRUST_300001_SM_1000_NS6detail15normal_iteratorINSD_10device_ptrIdEEEEPdjS9_ddNS7_10__identityEEEvT0_T1_T2_T3_T4_T6_E12temp_storage+152];
	add.f64 	%fd297, %fd296, %fd295;
	selp.f64 	%fd298, %fd297, %fd295, %p58;
	setp.gt.u32 	%p59, %r51, 544;
	ld.shared.f64 	%fd299, [_ZZN3cub18CUB_300001_SM_10006detail6reduce28DeviceReduceSingleTileKernelINS2_10policy_hubIdjN4cuda3std3__44plusIdEEE10Policy1000EN6thrust24THRUST_300001_SM_1000_NS6detail15normal_iteratorINSD_10device_ptrIdEEEEPdjS9_ddNS7_10__identityEEEvT0_T1_T2_T3_T4_T6_E12temp_storage+160];
	add.f64 	%fd300, %fd299, %fd298;
	selp.f64 	%fd301, %fd300, %fd298, %p59;
	setp.gt.u32 	%p60, %r51, 576;
	ld.shared.f64 	%fd302, [_ZZN3cub18CUB_300001_SM_10006detail6reduce28DeviceReduceSingleTileKernelINS2_10policy_hubIdjN4cuda3std3__44plusIdEEE10Policy1000EN6thrust24THRUST_300001_SM_1000_NS6detail15normal_iteratorINSD_10device_ptrIdEEEEPdjS9_ddNS7_10__identityEEEvT0_T1_T2_T3_T4_T6_E12temp_storage+168];
	add.f64 	%fd303, %fd302, %fd301;
	selp.f64 	%fd304, %fd303, %fd301, %p60;
	setp.gt.u32 	%p61, %r51, 608;
	ld.shared.f64 	%fd305, [_ZZN3cub18CUB_300001_SM_10006detail6reduce28DeviceReduceSingleTileKernelINS2_10policy_hubIdjN4cuda3std3__44plusIdEEE10Policy1000EN6thrust24THRUST_300001_SM_1000_NS6detail15normal_iteratorINSD_10device_ptrIdEEEEPdjS9_ddNS7_10__identityEEEvT0_T1_T2_T3_T4_T6_E12temp_storage+176];
	add.f64 	%fd306, %fd305, %fd304;
	selp.f64 	%fd379, %fd306, %fd304, %p61;
	bra.uni 	$L__BB6_50;
$L__BB6_28:
	mov.u32 	%r21, %tid.x;
	mul.wide.u32 	%rd11, %r21, 8;
	add.s64 	%rd12, %rd2, %rd11;
	ld.global.f64 	%fd43, [%rd12];
	ld.global.f64 	%fd44, [%rd12+5120];
	ld.global.f64 	%fd45, [%rd12+10240];
	ld.global.f64 	%fd46, [%rd12+15360];
	ld.global.f64 	%fd47, [%rd12+20480];
	ld.global.f64 	%fd48, [%rd12+25600];
	ld.global.f64 	%fd49, [%rd12+30720];
	ld.global.f64 	%fd50, [%rd12+35840];
	add.f64 	%fd51, %fd43, %fd44;
	add.f64 	%fd52, %fd51, %fd45;
	add.f64 	%fd53, %fd52, %fd46;
	add.f64 	%fd54, %fd53, %fd47;
	add.f64 	%fd55, %fd54, %fd48;
	add.f64 	%fd56, %fd55, %fd49;
	add.f64 	%fd378, %fd56, %fd50;
	add.s32 	%r22, %r51, -5120;
	setp.lt.u32 	%p3, %r22, 5120;
	mov.b32 	%r279, 5120;
	@%p3 bra 	$L__BB6_32;
	mov.b32 	%r279, 5120;
$L__BB6_30:
	add.s32 	%r54, %r21, %r279;
	mul.wide.u32 	%rd13, %r54, 8;
	add.s64 	%rd14, %rd2, %rd13;
	ld.global.f64 	%fd57, [%rd14];
	ld.global.f64 	%fd58, [%rd14+5120];
	ld.global.f64 	%fd59, [%rd14+10240];
	ld.global.f64 	%fd60, [%rd14+15360];
	ld.global.f64 	%fd61, [%rd14+20480];
	ld.global.f64 	%fd62, [%rd14+25600];
	ld.global.f64 	%fd63, [%rd14+30720];
	ld.global.f64 	%fd64, [%rd14+35840];
	add.f64 	%fd65, %fd378, %fd57;
	add.f64 	%fd66, %fd65, %fd58;
	add.f64 	%fd67, %fd66, %fd59;
	add.f64 	%fd68, %fd67, %fd60;
	add.f64 	%fd69, %fd68, %fd61;
	add.f64 	%fd70, %fd69, %fd62;
	add.f64 	%fd71, %fd70, %fd63;
	add.f64 	%fd378, %fd71, %fd64;
	sub.s32 	%r55, %r51, %r279;
	setp.lt.u32 	%p4, %r55, 5120;
	@%p4 bra 	$L__BB6_46;
	add.s32 	%r279, %r279, 5120;
	setp.le.u32 	%p5, %r279, %r22;
	@%p5 bra 	$L__BB6_30;
$L__BB6_32:
	setp.le.u32 	%p6, %r51, %r279;
	sub.s32 	%r56, %r51, %r279;
	setp.ge.s32 	%p7, %r21, %r56;
	or.pred  	%p8, %p6, %p7;
	@%p8 bra 	$L__BB6_46;
	not.b32 	%r58, %r21;
	add.s32 	%r59, %r51, %r58;
	sub.s32 	%r60, %r59, %r279;
	mul.hi.u32 	%r61, %r60, -858993459;
	shr.u32 	%r62, %r61, 9;
	add.s32 	%r26, %r62, 1;
	and.b32  	%r27, %r26, 15;
	setp.lt.u32 	%p9, %r60, 9600;
	mov.u32 	%r284, %r21;
	@%p9 bra 	$L__BB6_37;
	or.b32  	%r282, %r21, 5120;
	add.s32 	%r281, %r21, %r279;
	and.b32  	%r63, %r26, 16777200;
	neg.s32 	%r280, %r63;
$L__BB6_35:
	.pragma "nounroll";
	mul.wide.u32 	%rd15, %r281, 8;
	add.s64 	%rd16, %rd2, %rd15;
	ld.global.f64 	%fd73, [%rd16];
	add.f64 	%fd74, %fd378, %fd73;
	add.s32 	%r64, %r281, 640;
	mul.wide.u32 	%rd17, %r64, 8;
	add.s64 	%rd18, %rd2, %rd17;
	ld.global.f64 	%fd75, [%rd18];
	add.f64 	%fd76, %fd74, %fd75;
	add.s32 	%r65, %r281, 1280;
	mul.wide.u32 	%rd19, %r65, 8;
	add.s64 	%rd20, %rd2, %rd19;
	ld.global.f64 	%fd77, [%rd20];
	add.f64 	%fd78, %fd76, %fd77;
	add.s32 	%r66, %r281, 1920;
	mul.wide.u32 	%rd21, %r66, 8;
	add.s64 	%rd22, %rd2, %rd21;
	ld.global.f64 	%fd79, [%rd22];
	add.f64 	%fd80, %fd78, %fd79;
	add.s32 	%r67, %r281, 2560;
	mul.wide.u32 	%rd23, %r67, 8;
	add.s64 	%rd24, %rd2, %rd23;
	ld.global.f64 	%fd81, [%rd24];
	add.f64 	%fd82, %fd80, %fd81;
	add.s32 	%r68, %r281, 3200;
	mul.wide.u32 	%rd25, %r68, 8;
	add.s64 	%rd26, %rd2, %rd25;
	ld.global.f64 	%fd83, [%rd26];
	add.f64 	%fd84, %fd82, %fd83;
	add.s32 	%r69, %r281, 3840;
	mul.wide.u32 	%rd27, %r69, 8;
	add.s64 	%rd28, %rd2, %rd27;
	ld.global.f64 	%fd85, [%rd28];
	add.f64 	%fd86, %fd84, %fd85;
	add.s32 	%r70, %r281, 4480;
	mul.wide.u32 	%rd29, %r70, 8;
	add.s64 	%rd30, %rd2, %rd29;
	ld.global.f64 	%fd87, [%rd30];
	add.f64 	%fd88, %fd86, %fd87;
	add.s32 	%r71, %r281, 5120;
	mul.wide.u32 	%rd31, %r71, 8;
	add.s64 	%rd32, %rd2, %rd31;
	ld.global.f64 	%fd89, [%rd32];
	add.f64 	%fd90, %fd88, %fd89;
	add.s32 	%r72, %r281, 5760;
	mul.wide.u32 	%rd33, %r72, 8;
	add.s64 	%rd34, %rd2, %rd33;
	ld.global.f64 	%fd91, [%rd34];
	add.f64 	%fd92, %fd90, %fd91;
	add.s32 	%r73, %r281, 6400;
	mul.wide.u32 	%rd35, %r73, 8;
	add.s64 	%rd36, %rd2, %rd35;
	ld.global.f64 	%fd93, [%rd36];
	add.f64 	%fd94, %fd92, %fd93;
	add.s32 	%r74, %r281, 7040;
	mul.wide.u32 	%rd37, %r74, 8;
	add.s64 	%rd38, %rd2, %rd37;
	ld.global.f64 	%fd95, [%rd38];
	add.f64 	%fd96, %fd94, %fd95;
	add.s32 	%r75, %r281, 7680;
	mul.wide.u32 	%rd39, %r75, 8;
	add.s64 	%rd40, %rd2, %rd39;
	ld.global.f64 	%fd97, [%rd40];
	add.f64 	%fd98, %fd96, %fd97;
	add.s32 	%r76, %r281, 8320;
	mul.wide.u32 	%rd41, %r76, 8;
	add.s64 	%rd42, %rd2, %rd41;
	ld.global.f64 	%fd99, [%rd42];
	add.f64 	%fd100, %fd98, %fd99;
	add.s32 	%r77, %r281, 8960;
	mul.wide.u32 	%rd43, %r77, 8;
	add.s64 	%rd44, %rd2, %rd43;
	ld.global.f64 	%fd101, [%rd44];
	add.f64 	%fd102, %fd100, %fd101;
	add.s32 	%r78, %r281, 9600;
	mul.wide.u32 	%rd45, %r78, 8;
	add.s64 	%rd46, %rd2, %rd45;
	ld.global.f64 	%fd103, [%rd46];
	add.f64 	%fd378, %fd102, %fd103;
	add.s32 	%r282, %r282, 10240;
	add.s32 	%r281, %r281, 10240;
	add.s32 	%r280, %r280, 16;
	setp.ne.s32 	%p10, %r280, 0;
	@%p10 bra 	$L__BB6_35;
	add.s32 	%r284, %r282, -5120;
$L__BB6_37:
	setp.eq.s32 	%p11, %r27, 0;
	@%p11 bra 	$L__BB6_46;
	and.b32  	%r39, %r26, 7;
	setp.lt.u32 	%p12, %r27, 8;
	@%p12 bra 	$L__BB6_40;
	add.s32 	%r79, %r284, %r279;
	mul.wide.u32 	%rd47, %r79, 8;
	add.s64 	%rd48, %rd2, %rd47;
	ld.global.f64 	%fd105, [%rd48];
	add.f64 	%fd106, %fd378, %fd105;
	add.s32 	%r80, %r79, 640;
	mul.wide.u32 	%rd49, %r80, 8;
	add.s64 	%rd50, %rd2, %rd49;
	ld.global.f64 	%fd107, [%rd50];
	add.f64 	%fd108, %fd106, %fd107;
	add.s32 	%r81, %r79, 1280;
	mul.wide.u32 	%rd51, %r81, 8;
	add.s64 	%rd52, %rd2, %rd51;
	ld.global.f64 	%fd109, [%rd52];
	add.f64 	%fd110, %fd108, %fd109;
	add.s32 	%r82, %r79, 1920;
	mul.wide.u32 	%rd53, %r82, 8;
	add.s64 	%rd54, %rd2, %rd53;
	ld.global.f64 	%fd111, [%rd54];
	add.f64 	%fd112, %fd110, %fd111;
	add.s32 	%r83, %r79, 2560;
	mul.wide.u32 	%rd55, %r83, 8;
	add.s64 	%rd56, %rd2, %rd55;
	ld.global.f64 	%fd113, [%rd56];
	add.f64 	%fd114, %fd112, %fd113;
	add.s32 	%r84, %r79, 3200;
	mul.wide.u32 	%rd57, %r84, 8;
	add.s64 	%rd58, %rd2, %rd57;
	ld.global.f64 	%fd115, [%rd58];
	add.f64 	%fd116, %fd114, %fd115;
	add.s32 	%r85, %r79, 3840;
	mul.wide.u32 	%rd59, %r85, 8;
	add.s64 	%rd60, %rd2, %rd59;
	ld.global.f64 	%fd117, [%rd60];
	add.f64 	%fd118, %fd116, %fd117;
	add.s32 	%r86, %r79, 4480;
	mul.wide.u32 	%rd61, %r86, 8;
	add.s64 	%rd62, %rd2, %rd61;
	ld.global.f64 	%fd119, [%rd62];
	add.f64 	%fd378, %fd118, %fd119;
	add.s32 	%r284, %r284, 5120;
$L__BB6_40:
	setp.eq.s32 	%p13, %r39, 0;
	@%p13 bra 	$L__BB6_46;
	and.b32  	%r42, %r26, 3;
	setp.lt.u32 	%p14, %r39, 4;
	@%p14 bra 	$L__BB6_43;
	add.s32 	%r87, %r284, %r279;
	mul.wide.u32 	%rd63, %r87, 8;
	add.s64 	%rd64, %rd2, %rd63;
	ld.global.f64 	%fd121, [%rd64];
	add.f64 	%fd122, %fd378, %fd121;
	add.s32 	%r88, %r87, 640;
	mul.wide.u32 	%rd65, %r88, 8;
	add.s64 	%rd66, %rd2, %rd65;
	ld.global.f64 	%fd123, [%rd66];
	add.f64 	%fd124, %fd122, %fd123;
	add.s32 	%r89, %r87, 1280;
	mul.wide.u32 	%rd67, %r89, 8;
	add.s64 	%rd68, %rd2, %rd67;
	ld.global.f64 	%fd125, [%rd68];
	add.f64 	%fd126, %fd124, %fd125;
	add.s32 	%r90, %r87, 1920;
	mul.wide.u32 	%rd69, %r90, 8;
	add.s64 	%rd70, %rd2, %rd69;
	ld.global.f64 	%fd127, [%rd70];
	add.f64 	%fd378, %fd126, %fd127;
	add.s32 	%r284, %r284, 2560;
$L__BB6_43:
	setp.eq.s32 	%p15, %r42, 0;
	@%p15 bra 	$L__BB6_46;
	add.s32 	%r287, %r284, %r279;
	neg.s32 	%r286, %r42;
$L__BB6_45:
	.pragma "nounroll";
	mul.wide.u32 	%rd71, %r287, 8;
	add.s64 	%rd72, %rd2, %rd71;
	ld.global.f64 	%fd128, [%rd72];
	add.f64 	%fd378, %fd378, %fd128;
	add.s32 	%r287, %r287, 640;
	add.s32 	%r286, %r286, 1;
	setp.ne.s32 	%p16, %r286, 0;
	@%p16 bra 	$L__BB6_45;
$L__BB6_46:
	// begin inline asm
	mov.u32 %r91, %laneid;
	// end inline asm
	mov.b64 	%rd73, %fd378;
	mov.b64 	{%r93, %r98}, %rd73;
	mov.b32 	%r99, 1;
	mov.b32 	%r140, 31;
	mov.b32 	%r141, -1;
	// begin inline asm
	shfl.sync.down.b32 %r92, %r93, %r99, %r140, %r141;
	// end inline asm
	// begin inline asm
	shfl.sync.down.b32 %r97, %r98, %r99, %r140, %r141;
	// end inline asm
	mov.b64 	%rd74, {%r92, %r97};
	mov.b64 	%fd129, %rd74;
	setp.gt.s32 	%p17, %r91, 30;
	add.f64 	%fd130, %fd378, %fd129;
	selp.f64 	%fd131, %fd378, %fd130, %p17;
	mov.b64 	%rd75, %fd131;
	mov.b64 	{%r103, %r108}, %rd75;
	mov.b32 	%r109, 2;
	// begin inline asm
	shfl.sync.down.b32 %r102, %r103, %r109, %r140, %r141;
	// end inline asm
	// begin inline asm
	shfl.sync.down.b32 %r107, %r108, %r109, %r140, %r141;
	// end inline asm
	mov.b64 	%rd76, {%r102, %r107};
	mov.b64 	%fd132, %rd76;
	setp.gt.s32 	%p18, %r91, 29;
	add.f64 	%fd133, %fd131, %fd132;
	selp.f64 	%fd134, %fd131, %fd133, %p18;
	mov.b64 	%rd77, %fd134;
	mov.b64 	{%r113, %r118}, %rd77;
	mov.b32 	%r119, 4;
	// begin inline asm
	shfl.sync.down.b32 %r112, %r113, %r119, %r140, %r141;
	// end inline asm
	// begin inline asm
	shfl.sync.down.b32 %r117, %r118, %r119, %r140, %r141;
	// end inline asm
	mov.b64 	%rd78, {%r112, %r117};
	mov.b64 	%fd135, %rd78;
	setp.gt.s32 	%p19, %r91, 27;
	add.f64 	%fd136, %fd134, %fd135;
	selp.f64 	%fd137, %fd134, %fd136, %p19;
	mov.b64 	%rd79, %fd137;
	mov.b64 	{%r123, %r128}, %rd79;
	mov.b32 	%r129, 8;
	// begin inline asm
	shfl.sync.down.b32 %r122, %r123, %r129, %r140, %r141;
	// end inline asm
	// begin inline asm
	shfl.sync.down.b32 %r127, %r128, %r129, %r140, %r141;
	// end inline asm
	mov.b64 	%rd80, {%r122, %r127};
	mov.b64 	%fd138, %rd80;
	setp.gt.s32 	%p20, %r91, 23;
	add.f64 	%fd139, %fd137, %fd138;
	selp.f64 	%fd140, %fd137, %fd139, %p20;
	mov.b64 	%rd81, %fd140;
	mov.b64 	{%r133, %r138}, %rd81;
	mov.b32 	%r139, 16;
	// begin inline asm
	shfl.sync.down.b32 %r132, %r133, %r139, %r140, %r141;
	// end inline asm
	// begin inline asm
	shfl.sync.down.b32 %r137, %r138, %r139, %r140, %r141;
	// end inline asm
	mov.b64 	%rd82, {%r132, %r137};
	mov.b64 	%fd141, %rd82;
	setp.gt.s32 	%p21, %r91, 15;
	add.f64 	%fd38, %fd140, %fd141;
	selp.f64 	%fd379, %fd140, %fd38, %p21;
	setp.ne.s32 	%p22, %r91, 0;
	@%p22 bra 	$L__BB6_48;
	shr.u32 	%r142, %r21, 2;
	and.b32  	%r143, %r142, 248;
	mov.u32 	%r144, _ZZN3cub18CUB_300001_SM_10006detail6reduce28DeviceReduceSingleTileKernelINS2_10policy_hubIdjN4cuda3std3__44plusIdEEE10Policy1000EN6thrust24THRUST_300001_SM_1000_NS6detail15normal_iteratorINSD_10device_ptrIdEEEEPdjS9_ddNS7_10__identityEEEvT0_T1_T2_T3_T4_T6_E12temp_storage;
	add.s32 	%r145, %r144, %r143;
	st.shared.f64 	[%r145+24], %fd38;
$L__BB6_48:
	bar.sync 	0;
	setp.ne.s32 	%p23, %r21, 0;
	@%p23 bra 	$L__BB6_50;
	ld.shared.f64 	%fd142, [_ZZN3cub18CUB_300001_SM_10006detail6reduce28DeviceReduceSingleTileKernelINS2_10policy_hubIdjN4cuda3std3__44plusIdEEE10Policy1000EN6thrust24THRUST_300001_SM_1000_NS6detail15normal_iteratorINSD_10device_ptrIdEEEEPdjS9_ddNS7_10__identityEEEvT0_T1_T2_T3_T4_T6_E12temp_storage+32];
	add.f64 	%fd143, %fd379, %fd142;
	ld.shared.f64 	%fd144, [_ZZN3cub18CUB_300001_SM_10006detail6reduce28DeviceReduceSingleTileKernelINS2_10policy_hubIdjN4cuda3std3__44plusIdEEE10Policy1000EN6thrust24THRUST_300001_SM_1000_NS6detail15normal_iteratorINSD_10device_ptrIdEEEEPdjS9_ddNS7_10__identityEEEvT0_T1_T2_T3_T4_T6_E12temp_storage+40];
	add.f64 	%fd145, %fd143, %fd144;
	ld.shared.f64 	%fd146, [_ZZN3cub18CUB_300001_SM_10006detail6reduce28DeviceReduceSingleTileKernelINS2_10policy_hubIdjN4cuda3std3__44plusIdEEE10Policy1000EN6thrust24THRUST_300001_SM_1000_NS6detail15normal_iteratorINSD_10device_ptrIdEEEEPdjS9_ddNS7_10__identityEEEvT0_T1_T2_T3_T4_T6_E12temp_storage+48];
	add.f64 	%fd147, %fd145, %fd146;
	ld.shared.f64 	%fd148, [_ZZN3cub18CUB_300001_SM_10006detail6reduce28DeviceReduceSingleTileKernelINS2_10policy_hubIdjN4cuda3std3__44plusIdEEE10Policy1000EN6thrust24THRUST_300001_SM_1000_NS6detail15normal_iteratorINSD_10device_ptrIdEEEEPdjS9_ddNS7_10__identityEEEvT0_T1_T2_T3_T4_T6_E12temp_storage+56];
	add.f64 	%fd149, %fd147, %fd148;
	ld.shared.f64 	%fd150, [_ZZN3cub18CUB_300001_SM_10006detail6reduce28DeviceReduceSingleTileKernelINS2_10policy_hubIdjN4cuda3std3__44plusIdEEE10Policy1000EN6thrust24THRUST_300001_SM_1000_NS6detail15normal_iteratorINSD_10device_ptrIdEEEEPdjS9_ddNS7_10__identityEEEvT0_T1_T2_T3_T4_T6_E12temp_storage+64];
	add.f64 	%fd151, %fd149, %fd150;
	ld.shared.f64 	%fd152, [_ZZN3cub18CUB_300001_SM_10006detail6reduce28DeviceReduceSingleTileKernelINS2_10policy_hubIdjN4cuda3std3__44plusIdEEE10Policy1000EN6thrust24THRUST_300001_SM_1000_NS6detail15normal_iteratorINSD_10device_ptrIdEEEEPdjS9_ddNS7_10__identityEEEvT0_T1_T2_T3_T4_T6_E12temp_storage+72];
	add.f64 	%fd153, %fd151, %fd152;
	ld.shared.f64 	%fd154, [_ZZN3cub18CUB_300001_SM_10006detail6reduce28DeviceReduceSingleTileKernelINS2_10policy_hubIdjN4cuda3std3__44plusIdEEE10Policy1000EN6thrust24THRUST_300001_SM_1000_NS6detail15normal_iteratorINSD_10device_ptrIdEEEEPdjS9_ddNS7_10__identityEEEvT0_T1_T2_T3_T4_T6_E12temp_storage+80];
	add.f64 	%fd155, %fd153, %fd154;
	ld.shared.f64 	%fd156, [_ZZN3cub18CUB_300001_SM_10006detail6reduce28DeviceReduceSingleTileKernelINS2_10policy_hubIdjN4cuda3std3__44plusIdEEE10Policy1000EN6thrust24THRUST_300001_SM_1000_NS6detail15normal_iteratorINSD_10device_ptrIdEEEEPdjS9_ddNS7_10__identityEEEvT0_T1_T2_T3_T4_T6_E12temp_storage+88];
	add.f64 	%fd157, %fd155, %fd156;
	ld.shared.f64 	%fd158, [_ZZN3cub18CUB_300001_SM_10006detail6reduce28DeviceReduceSingleTileKernelINS2_10policy_hubIdjN4cuda3std3__44plusIdEEE10Policy1000EN6thrust24THRUST_300001_SM_1000_NS6detail15normal_iteratorINSD_10device_ptrIdEEEEPdjS9_ddNS7_10__identityEEEvT0_T1_T2_T3_T4_T6_E12temp_storage+96];
	add.f64 	%fd159, %fd157, %fd158;
	ld.shared.f64 	%fd160, [_ZZN3cub18CUB_300001_SM_10006detail6reduce28DeviceReduceSingleTileKernelINS2_10policy_hubIdjN4cuda3std3__44plusIdEEE10Policy1000EN6thrust24THRUST_300001_SM_1000_NS6detail15normal_iteratorINSD_10device_ptrIdEEEEPdjS9_ddNS7_10__identityEEEvT0_T1_T2_T3_T4_T6_E12temp_storage+104];
	add.f64 	%fd161, %fd159, %fd160;
	ld.shared.f64 	%fd162, [_ZZN3cub18CUB_300001_SM_10006detail6reduce28DeviceReduceSingleTileKernelINS2_10policy_hubIdjN4cuda3std3__44plusIdEEE10Policy1000EN6thrust24THRUST_300001_SM_1000_NS6detail15normal_iteratorINSD_10device_ptrIdEEEEPdjS9_ddNS7_10__identityEEEvT0_T1_T2_T3_T4_T6_E12temp_storage+112];
	add.f64 	%fd163, %fd161, %fd162;
	ld.shared.f64 	%fd164, [_ZZN3cub18CUB_300001_SM_10006detail6reduce28DeviceReduceSingleTileKernelINS2_10policy_hubIdjN4cuda3std3__44plusIdEEE10Policy1000EN6thrust24THRUST_300001_SM_1000_NS6detail15normal_iteratorINSD_10device_ptrIdEEEEPdjS9_ddNS7_10__identityEEEvT0_T1_T2_T3_T4_T6_E12temp_storage+120];
	add.f64 	%fd165, %fd163, %fd164;
	ld.shared.f64 	%fd166, [_ZZN3cub18CUB_300001_SM_10006detail6reduce28DeviceReduceSingleTileKernelINS2_10policy_hubIdjN4cuda3std3__44plusIdEEE10Policy1000EN6thrust24THRUST_300001_SM_1000_NS6detail15normal_iteratorINSD_10device_ptrIdEEEEPdjS9_ddNS7_10__identityEEEvT0_T1_T2_T3_T4_T6_E12temp_storage+128];
	add.f64 	%fd167, %fd165, %fd166;
	ld.shared.f64 	%fd168, [_ZZN3cub18CUB_300001_SM_10006detail6reduce28DeviceReduceSingleTileKernelINS2_10policy_hubIdjN4cuda3std3__44plusIdEEE10Policy1000EN6thrust24THRUST_300001_SM_1000_NS6detail15normal_iteratorINSD_10device_ptrIdEEEEPdjS9_ddNS7_10__identityEEEvT0_T1_T2_T3_T4_T6_E12temp_storage+136];
	add.f64 	%fd169, %fd167, %fd168;
	ld.shared.f64 	%fd170, [_ZZN3cub18CUB_300001_SM_10006detail6reduce28DeviceReduceSingleTileKernelINS2_10policy_hubIdjN4cuda3std3__44plusIdEEE10Policy1000EN6thrust24THRUST_300001_SM_1000_NS6detail15normal_iteratorINSD_10device_ptrIdEEEEPdjS9_ddNS7_10__identityEEEvT0_T1_T2_T3_T4_T6_E12temp_storage+144];
	add.f64 	%fd171, %fd169, %fd170;
	ld.shared.f64 	%fd172, [_ZZN3cub18CUB_300001_SM_10006detail6reduce28DeviceReduceSingleTileKernelINS2_10policy_hubIdjN4cuda3std3__44plusIdEEE10Policy1000EN6thrust24THRUST_300001_SM_1000_NS6detail15normal_iteratorINSD_10device_ptrIdEEEEPdjS9_ddNS7_10__identityEEEvT0_T1_T2_T3_T4_T6_E12temp_storage+152];
	add.f64 	%fd173, %fd171, %fd172;
	ld.shared.f64 	%fd174, [_ZZN3cub18CUB_300001_SM_10006detail6reduce28DeviceReduceSingleTileKernelINS2_10policy_hubIdjN4cuda3std3__44plusIdEEE10Policy1000EN6thrust24THRUST_300001_SM_1000_NS6detail15normal_iteratorINSD_10device_ptrIdEEEEPdjS9_ddNS7_10__identityEEEvT0_T1_T2_T3_T4_T6_E12temp_storage+160];
	add.f64 	%fd175, %fd173, %fd174;
	ld.shared.f64 	%fd176, [_ZZN3cub18CUB_300001_SM_10006detail6reduce28DeviceReduceSingleTileKernelINS2_10policy_hubIdjN4cuda3std3__44plusIdEEE10Policy1000EN6thrust24THRUST_300001_SM_1000_NS6detail15normal_iteratorINSD_10device_ptrIdEEEEPdjS9_ddNS7_10__identityEEEvT0_T1_T2_T3_T4_T6_E12temp_storage+168];
	add.f64 	%fd177, %fd175, %fd176;
	ld.shared.f64 	%fd178, [_ZZN3cub18CUB_300001_SM_10006detail6reduce28DeviceReduceSingleTileKernelINS2_10policy_hubIdjN4cuda3std3__44plusIdEEE10Policy1000EN6thrust24THRUST_300001_SM_1000_NS6detail15normal_iteratorINSD_10device_ptrIdEEEEPdjS9_ddNS7_10__identityEEEvT0_T1_T2_T3_T4_T6_E12temp_storage+176];
	add.f64 	%fd379, %fd177, %fd178;
$L__BB6_50:
	mov.u32 	%r269, %tid.x;
	setp.ne.s32 	%p69, %r269, 0;
	@%p69 bra 	$L__BB6_52;
	add.f64 	%fd357, %fd42, %fd379;
	st.global.f64 	[%rd1], %fd357;
$L__BB6_52:
	ret;

}
	// .globl	_ZN3cub18CUB_300001_SM_10006detail6reduce18DeviceReduceKernelINS2_10policy_hubIdjN4cuda3std3__44plusIdEEE10Policy1000EN6thrust24THRUST_300001_SM_1000_NS6detail15normal_iteratorINSD_10device_ptrIdEEEEjS9_dNS7_10__identityEEEvT0_PT3_T1_NS0_13GridEvenShareISN_EET2_T4_
.visible .entry _ZN3cub18CUB_300001_SM_10006detail6reduce18DeviceReduceKernelINS2_10policy_hubIdjN4cuda3std3__44plusIdEEE10Policy1000EN6thrust24THRUST_300001_SM_1000_NS6detail15normal_iteratorINSD_10device_ptrIdEEEEjS9_dNS7_10__identityEEEvT0_PT3_T1_NS0_13GridEvenShareISN_EET2_T4_(
	.param .align 8 .b8 _ZN3cub18CUB_300001_SM_10006detail6reduce18DeviceReduceKernelINS2_10policy_hubIdjN4cuda3std3__44plusIdEEE10Policy1000EN6thrust24THRUST_300001_SM_1000_NS6detail15normal_iteratorINSD_10device_ptrIdEEEEjS9_dNS7_10__identityEEEvT0_PT3_T1_NS0_13GridEvenShareISN_EET2_T4__param_0[8],
	.param .u64 .ptr .align 1 _ZN3cub18CUB_300001_SM_10006detail6reduce18DeviceReduceKernelINS2_10policy_hubIdjN4cuda3std3__44plusIdEEE10Policy1000EN6thrust24THRUST_300001_SM_1000_NS6detail15normal_iteratorINSD_10device_ptrIdEEEEjS9_dNS7_10__identityEEEvT0_PT3_T1_NS0_13GridEvenShareISN_EET2_T4__param_1,
	.param .u32 _ZN3cub18CUB_300001_SM_10006detail6reduce18DeviceReduceKernelINS2_10policy_hubIdjN4cuda3std3__44plusIdEEE10Policy1000EN6thrust24THRUST_300001_SM_1000_NS6detail15normal_iteratorINSD_10device_ptrIdEEEEjS9_dNS7_10__identityEEEvT0_PT3_T1_NS0_13GridEvenShareISN_EET2_T4__param_2,
	.param .align 4 .b8 _ZN3cub18CUB_300001_SM_10006detail6reduce18DeviceReduceKernelINS2_10policy_hubIdjN4cuda3std3__44plusIdEEE10Policy1000EN6thrust24THRUST_300001_SM_1000_NS6detail15normal_iteratorINSD_10device_ptrIdEEEEjS9_dNS7_10__identityEEEvT0_PT3_T1_NS0_13GridEvenShareISN_EET2_T4__param_3[40],
	.param .align 1 .b8 _ZN3cub18CUB_300001_SM_10006detail6reduce18DeviceReduceKernelINS2_10policy_hubIdjN4cuda3std3__44plusIdEEE10Policy1000EN6thrust24THRUST_300001_SM_1000_NS6detail15normal_iteratorINSD_10device_ptrIdEEEEjS9_dNS7_10__identityEEEvT0_PT3_T1_NS0_13GridEvenShareISN_EET2_T4__param_4[1],
	.param .align 1 .b8 _ZN3cub18CUB_300001_SM_10006detail6reduce18DeviceReduceKernelINS2_10policy_hubIdjN4cuda3std3__44plusIdEEE10Policy1000EN6thrust24THRUST_300001_SM_1000_NS6detail15normal_iteratorINSD_10device_ptrIdEEEEjS9_dNS7_10__identityEEEvT0_PT3_T1_NS0_13GridEvenShareISN_EET2_T4__param_5[1]
)
.maxntid 640
{
	.reg .pred 	%p<69>;
	.reg .b16 	%rs<4>;
	.reg .b32 	%r<356>;
	.reg .b64 	%rd<160>;
	.reg .b64 	%fd<376>;
	// demoted variable
	.shared .align 8 .b8 _ZZN3cub18CUB_300001_SM_10006detail6reduce18DeviceReduceKernelINS2_10policy_hubIdjN4cuda3std3__44plusIdEEE10Policy1000EN6thrust24THRUST_300001_SM_1000_NS6detail15normal_iteratorINSD_10device_ptrIdEEEEjS9_dNS7_10__identityEEEvT0_PT3_T1_NS0_13GridEvenShareISN_EET2_T4_E12temp_storage[192];
	ld.param.u32 	%r1, [_ZN3cub18CUB_300001_SM_10006detail6reduce18DeviceReduceKernelINS2_10policy_hubIdjN4cuda3std3__44plusIdEEE10Policy1000EN6thrust24THRUST_300001_SM_1000_NS6detail15normal_iteratorINSD_10device_ptrIdEEEEjS9_dNS7_10__identityEEEvT0_PT3_T1_NS0_13GridEvenShareISN_EET2_T4__param_3+20];
	ld.param.u32 	%r2, [_ZN3cub18CUB_300001_SM_10006detail6reduce18DeviceReduceKernelINS2_10policy_hubIdjN4cuda3std3__44plusIdEEE10Policy1000EN6thrust24THRUST_300001_SM_1000_NS6detail15normal_iteratorINSD_10device_ptrIdEEEEjS9_dNS7_10__identityEEEvT0_PT3_T1_NS0_13GridEvenShareISN_EET2_T4__param_3+24];
	ld.param.u64 	%rd3, [_ZN3cub18CUB_300001_SM_10006detail6reduce18DeviceReduceKernelINS2_10policy_hubIdjN4cuda3std3__44plusIdEEE10Policy1000EN6thrust24THRUST_300001_SM_1000_NS6detail15normal_iteratorINSD_10device_ptrIdEEEEjS9_dNS7_10__identityEEEvT0_PT3_T1_NS0_13GridEvenShareISN_EET2_T4__param_0];
	cvta.to.global.u64 	%rd1, %rd3;
	mov.u32 	%r3, %ctaid.x;
	mul.lo.s32 	%r4, %r2, 5120;
	mul.lo.s32 	%r347, %r3, 5120;
	sub.s32 	%r6, %r1, %r347;
	setp.gt.u32 	%p1, %r6, 5119;
	@%p1 bra 	$L__BB7_26;
	mov.u32 	%r7, %tid.x;
	setp.ge.u32 	%p23, %r7, %r6;
	mov.f64 	%fd364, 0d0000000000000000;
	mov.u32 	%r338, %r7;
	@%p23 bra 	$L__BB7_3;
	add.s32 	%r181, %r347, %r7;
	mul.wide.u32 	%rd76, %r181, 8;
	add.s64 	%rd77, %rd1, %rd76;
	ld.global.f64 	%fd364, [%rd77];
	add.s32 	%r338, %r7, 640;
$L__BB7_3:
	setp.ge.u32 	%p24, %r338, %r6;
	@%p24 bra 	$L__BB7_17;
	not.b32 	%r182, %r338;
	add.s32 	%r183, %r1, %r182;
	sub.s32 	%r184, %r183, %r347;
	mul.hi.u32 	%r185, %r184, -858993459;
	shr.u32 	%r186, %r185, 9;
	add.s32 	%r10, %r186, 1;
	and.b32  	%r11, %r10, 15;
	setp.lt.u32 	%p25, %r184, 9600;
	@%p25 bra 	$L__BB7_8;
	add.s32 	%r337, %r338, 5120;
	add.s32 	%r336, %r338, %r347;
	and.b32  	%r187, %r10, 16777200;
	neg.s32 	%r335, %r187;
$L__BB7_6:
	.pragma "nounroll";
	mul.wide.u32 	%rd78, %r336, 8;
	add.s64 	%rd79, %rd1, %rd78;
	ld.global.f64 	%fd179, [%rd79];
	add.f64 	%fd180, %fd364, %fd179;
	add.s32 	%r188, %r336, 640;
	mul.wide.u32 	%rd80, %r188, 8;
	add.s64 	%rd81, %rd1, %rd80;
	ld.global.f64 	%fd181, [%rd81];
	add.f64 	%fd182, %fd180, %fd181;
	add.s32 	%r189, %r336, 1280;
	mul.wide.u32 	%rd82, %r189, 8;
	add.s64 	%rd83, %rd1, %rd82;
	ld.global.f64 	%fd183, [%rd83];
	add.f64 	%fd184, %fd182, %fd183;
	add.s32 	%r190, %r336, 1920;
	mul.wide.u32 	%rd84, %r190, 8;
	add.s64 	%rd85, %rd1, %rd84;
	ld.global.f64 	%fd185, [%rd85];
	add.f64 	%fd186, %fd184, %fd185;
	add.s32 	%r191, %r336, 2560;
	mul.wide.u32 	%rd86, %r191, 8;
	add.s64 	%rd87, %rd1, %rd86;
	ld.global.f64 	%fd187, [%rd87];
	add.f64 	%fd188, %fd186, %fd187;
	add.s32 	%r192, %r336, 3200;
	mul.wide.u32 	%rd88, %r192, 8;
	add.s64 	%rd89, %rd1, %rd88;
	ld.global.f64 	%fd189, [%rd89];
	add.f64 	%fd190, %fd188, %fd189;
	add.s32 	%r193, %r336, 3840;
	mul.wide.u32 	%rd90, %r193, 8;
	add.s64 	%rd91, %rd1, %rd90;
	ld.global.f64 	%fd191, [%rd91];
	add.f64 	%fd192, %fd190, %fd191;
	add.s32 	%r194, %r336, 4480;
	mul.wide.u32 	%rd92, %r194, 8;
	add.s64 	%rd93, %rd1, %rd92;
	ld.global.f64 	%fd193, [%rd93];
	add.f64 	%fd194, %fd192, %fd193;
	add.s32 	%r195, %r336, 5120;
	mul.wide.u32 	%rd94, %r195, 8;
	add.s64 	%rd95, %rd1, %rd94;
	ld.global.f64 	%fd195, [%rd95];
	add.f64 	%fd196, %fd194, %fd195;
	add.s32 	%r196, %r336, 5760;
	mul.wide.u32 	%rd96, %r196, 8;
	add.s64 	%rd97, %rd1, %rd96;
	ld.global.f64 	%fd197, [%rd97];
	add.f64 	%fd198, %fd196, %fd197;
	add.s32 	%r197, %r336, 6400;
	mul.wide.u32 	%rd98, %r197, 8;
	add.s64 	%rd99, %rd1, %rd98;
	ld.global.f64 	%fd199, [%rd99];
	add.f64 	%fd200, %fd198, %fd199;
	add.s32 	%r198, %r336, 7040;
	mul.wide.u32 	%rd100, %r198, 8;
	add.s64 	%rd101, %rd1, %rd100;
	ld.global.f64 	%fd201, [%rd101];
	add.f64 	%fd202, %fd200, %fd201;
	add.s32 	%r199, %r336, 7680;
	mul.wide.u32 	%rd102, %r199, 8;
	add.s64 	%rd103, %rd1, %rd102;
	ld.global.f64 	%fd203, [%rd103];
	add.f64 	%fd204, %fd202, %fd203;
	add.s32 	%r200, %r336, 8320;
	mul.wide.u32 	%rd104, %r200, 8;
	add.s64 	%rd105, %rd1, %rd104;
	ld.global.f64 	%fd205, [%rd105];
	add.f64 	%fd206, %fd204, %fd205;
	add.s32 	%r201, %r336, 8960;
	mul.wide.u32 	%rd106, %r201, 8;
	add.s64 	%rd107, %rd1, %rd106;
	ld.global.f64 	%fd207, [%rd107];
	add.f64 	%fd208, %fd206, %fd207;
	add.s32 	%r202, %r336, 9600;
	mul.wide.u32 	%rd108, %r202, 8;
	add.s64 	%rd109, %rd1, %rd108;
	ld.global.f64 	%fd209, [%rd109];
	add.f64 	%fd364, %fd208, %fd209;
	add.s32 	%r337, %r337, 10240;
	add.s32 	%r336, %r336, 10240;
	add.s32 	%r335, %r335, 16;
	setp.ne.s32 	%p26, %r335, 0;
	@%p26 bra 	$L__BB7_6;
	add.s32 	%r338, %r337, -5120;
$L__BB7_8:
	setp.eq.s32 	%p27, %r11, 0;
	@%p27 bra 	$L__BB7_17;
	and.b32  	%r23, %r10, 7;
	setp.lt.u32 	%p28, %r11, 8;
	@%p28 bra 	$L__BB7_11;
	add.s32 	%r203, %r338, %r347;
	mul.wide.u32 	%rd110, %r203, 8;
	add.s64 	%rd111, %rd1, %rd110;
	ld.global.f64 	%fd211, [%rd111];
	add.f64 	%fd212, %fd364, %fd211;
	add.s32 	%r204, %r203, 640;
	mul.wide.u32 	%rd112, %r204, 8;
	add.s64 	%rd113, %rd1, %rd112;
	ld.global.f64 	%fd213, [%rd113];
	add.f64 	%fd214, %fd212, %fd213;
	add.s32 	%r205, %r203, 1280;
	mul.wide.u32 	%rd114, %r205, 8;
	add.s64 	%rd115, %rd1, %rd114;
	ld.global.f64 	%fd215, [%rd115];
	add.f64 	%fd216, %fd214, %fd215;
	add.s32 	%r206, %r203, 1920;
	mul.wide.u32 	%rd116, %r206, 8;
	add.s64 	%rd117, %rd1, %rd116;
	ld.global.f64 	%fd217, [%rd117];
	add.f64 	%fd218, %fd216, %fd217;
	add.s32 	%r207, %r203, 2560;
	mul.wide.u32 	%rd118, %r207, 8;
	add.s64 	%rd119, %rd1, %rd118;
	ld.global.f64 	%fd219, [%rd119];
	add.f64 	%fd220, %fd218, %fd219;
	add.s32 	%r208, %r203, 3200;
	mul.wide.u32 	%rd120, %r208, 8;
	add.s64 	%rd121, %rd1, %rd120;
	ld.global.f64 	%fd221, [%rd121];
	add.f64 	%fd222, %fd220, %fd221;
	add.s32 	%r209, %r203, 3840;
	mul.wide.u32 	%rd122, %r209, 8;
	add.s64 	%rd123, %rd1, %rd122;
	ld.global.f64 	%fd223, [%rd123];
	add.f64 	%fd224, %fd222, %fd223;
	add.s32 	%r210, %r203, 4480;
	mul.wide.u32 	%rd124, %r210, 8;
	add.s64 	%rd125, %rd1, %rd124;
	ld.global.f64 	%fd225, [%rd125];
	add.f64 	%fd364, %fd224, %fd225;
	add.s32 	%r338, %r338, 5120;
$L__BB7_11:
	setp.eq.s32 	%p29, %r23, 0;
	@%p29 bra 	$L__BB7_17;
	and.b32  	%r26, %r10, 3;
	setp.lt.u32 	%p30, %r23, 4;
	@%p30 bra 	$L__BB7_14;
	add.s32 	%r211, %r338, %r347;
	mul.wide.u32 	%rd126, %r211, 8;
	add.s64 	%rd127, %rd1, %rd126;
	ld.global.f64 	%fd227, [%rd127];
	add.f64 	%fd228, %fd364, %fd227;
	add.s32 	%r212, %r211, 640;
	mul.wide.u32 	%rd128, %r212, 8;
	add.s64 	%rd129, %rd1, %rd128;
	ld.global.f64 	%fd229, [%rd129];
	add.f64 	%fd230, %fd228, %fd229;
	add.s32 	%r213, %r211, 1280;
	mul.wide.u32 	%rd130, %r213, 8;
	add.s64 	%rd131, %rd1, %rd130;
	ld.global.f64 	%fd231, [%rd131];
	add.f64 	%fd232, %fd230, %fd231;
	add.s32 	%r214, %r211, 1920;
	mul.wide.u32 	%rd132, %r214, 8;
	add.s64 	%rd133, %rd1, %rd132;
	ld.global.f64 	%fd233, [%rd133];
	add.f64 	%fd364, %fd232, %fd233;
	add.s32 	%r338, %r338, 2560;
$L__BB7_14:
	setp.eq.s32 	%p31, %r26, 0;
	@%p31 bra 	$L__BB7_17;
	add.s32 	%r342, %r338, %r347;
	neg.s32 	%r341, %r26;
$L__BB7_16:
	.pragma "nounroll";
	mul.wide.u32 	%rd134, %r342, 8;
	add.s64 	%rd135, %rd1, %rd134;
	ld.global.f64 	%fd234, [%rd135];
	add.f64 	%fd364, %fd364, %fd234;
	add.s32 	%r342, %r342, 640;
	add.s32 	%r341, %r341, 1;
	setp.ne.s32 	%p32, %r341, 0;
	@%p32 bra 	$L__BB7_16;
$L__BB7_17:
	setp.lt.u32 	%p33, %r6, 640;
	@%p33 bra 	$L__BB7_22;
	// begin inline asm
	mov.u32 %r278, %laneid;
	// end inline asm
	mov.b64 	%rd146, %fd364;
	mov.b64 	{%r280, %r285}, %rd146;
	mov.b32 	%r286, 1;
	mov.b32 	%r327, 31;
	mov.b32 	%r328, -1;
	// begin inline asm
	shfl.sync.down.b32 %r279, %r280, %r286, %r327, %r328;
	// end inline asm
	// begin inline asm
	shfl.sync.down.b32 %r284, %r285, %r286, %r327, %r328;
	// end inline asm
	mov.b64 	%rd147, {%r279, %r284};
	mov.b64 	%fd305, %rd147;
	setp.gt.s32 	%p61, %r278, 30;
	add.f64 	%fd306, %fd364, %fd305;
	selp.f64 	%fd307, %fd364, %fd306, %p61;
	mov.b64 	%rd148, %fd307;
	mov.b64 	{%r290, %r295}, %rd148;
	mov.b32 	%r296, 2;
	// begin inline asm
	shfl.sync.down.b32 %r289, %r290, %r296, %r327, %r328;
	// end inline asm
	// begin inline asm
	shfl.sync.down.b32 %r294, %r295, %r296, %r327, %r328;
	// end inline asm
	mov.b64 	%rd149, {%r289, %r294};
	mov.b64 	%fd308, %rd149;
	setp.gt.s32 	%p62, %r278, 29;
	add.f64 	%fd309, %fd307, %fd308;
	selp.f64 	%fd310, %fd307, %fd309, %p62;
	mov.b64 	%rd150, %fd310;
	mov.b64 	{%r300, %r305}, %rd150;
	mov.b32 	%r306, 4;
	// begin inline asm
	shfl.sync.down.b32 %r299, %r300, %r306, %r327, %r328;
	// end inline asm
	// begin inline asm
	shfl.sync.down.b32 %r304, %r305, %r306, %r327, %r328;
	// end inline asm
	mov.b64 	%rd151, {%r299, %r304};
	mov.b64 	%fd311, %rd151;
	setp.gt.s32 	%p63, %r278, 27;
	add.f64 	%fd312, %fd310, %fd311;
	selp.f64 	%fd313, %fd310, %fd312, %p63;
	mov.b64 	%rd152, %fd313;
	mov.b64 	{%r310, %r315}, %rd152;
	mov.b32 	%r316, 8;
	// begin inline asm
	shfl.sync.down.b32 %r309, %r310, %r316, %r327, %r328;
	// end inline asm
	// begin inline asm
	shfl.sync.down.b32 %r314, %r315, %r316, %r327, %r328;
	// end inline asm
	mov.b64 	%rd153, {%r309, %r314};
	mov.b64 	%fd314, %rd153;
	setp.gt.s32 	%p64, %r278, 23;
	add.f64 	%fd315, %fd313, %fd314;
	selp.f64 	%fd316, %fd313, %fd315, %p64;
	mov.b64 	%rd154, %fd316;
	mov.b64 	{%r320, %r325}, %rd154;
	mov.b32 	%r326, 16;
	// begin inline asm
	shfl.sync.down.b32 %r319, %r320, %r326, %r327, %r328;
	// end inline asm
	// begin inline asm
	shfl.sync.down.b32 %r324, %r325, %r326, %r327, %r328;
	// end inline asm
	mov.b64 	%rd155, {%r319, %r324};
	mov.b64 	%fd317, %rd155;
	setp.gt.s32 	%p65, %r278, 15;
	add.f64 	%fd16, %fd316, %fd317;
	selp.f64 	%fd375, %fd316, %fd16, %p65;
	setp.ne.s32 	%p66, %r278, 0;
	@%p66 bra 	$L__BB7_20;
	shr.u32 	%r329, %r7, 2;
	and.b32  	%r330, %r329, 248;
	mov.u32 	%r331, _ZZN3cub18CUB_300001_SM_10006detail6reduce18DeviceReduceKernelINS2_10policy_hubIdjN4cuda3std3__44plusIdEEE10Policy1000EN6thrust24THRUST_300001_SM_1000_NS6detail15normal_iteratorINSD_10device_ptrIdEEEEjS9_dNS7_10__identityEEEvT0_PT3_T1_NS0_13GridEvenShareISN_EET2_T4_E12temp_storage;
	add.s32 	%r332, %r331, %r330;
	st.shared.f64 	[%r332+24], %fd16;
$L__BB7_20:
	bar.sync 	0;
	setp.ne.s32 	%p67, %r7, 0;
	@%p67 bra 	$L__BB7_48;
	ld.shared.f64 	%fd318, [_ZZN3cub18CUB_300001_SM_10006detail6reduce18DeviceReduceKernelINS2_10policy_hubIdjN4cuda3std3__44plusIdEEE10Policy1000EN6thrust24THRUST_300001_SM_1000_NS6detail15normal_iteratorINSD_10device_ptrIdEEEEjS9_dNS7_10__identityEEEvT0_PT3_T1_NS0_13GridEvenShareISN_EET2_T4_E12temp_storage+32];
	add.f64 	%fd319, %fd375, %fd318;
	ld.shared.f64 	%fd320, [_ZZN3cub18CUB_300001_SM_10006detail6reduce18DeviceReduceKernelINS2_10policy_hubIdjN4cuda3std3__44plusIdEEE10Policy1000EN6thrust24THRUST_300001_SM_1000_NS6detail15normal_iteratorINSD_10device_ptrIdEEEEjS9_dNS7_10__identityEEEvT0_PT3_T1_NS0_13GridEvenShareISN_EET2_T4_E12temp_storage+40];
	add.f64 	%fd321, %fd319, %fd320;
	ld.shared.f64 	%fd322, [_ZZN3cub18CUB_300001_SM_10006detail6reduce18DeviceReduceKernelINS2_10policy_hubIdjN4cuda3std3__44plusIdEEE10Policy1000EN6thrust24THRUST_300001_SM_1000_NS6detail15normal_iteratorINSD_10device_ptrIdEEEEjS9_dNS7_10__identityEEEvT0_PT3_T1_NS0_13GridEvenShareISN_EET2_T4_E12temp_storage+48];
	add.f64 	%fd323, %fd321, %fd322;
	ld.shared.f64 	%fd324, [_ZZN3cub18CUB_300001_SM_10006detail6reduce18DeviceReduceKernelINS2_10policy_hubIdjN4cuda3std3__44plusIdEEE10Policy1000EN6thrust24THRUST_300001_SM_1000_NS6detail15normal_iteratorINSD_10device_ptrIdEEEEjS9_dNS7_10__identityEEEvT0_PT3_T1_NS0_13GridEvenShareISN_EET2_T4_E12temp_storage+56];
	add.f64 	%fd325, %fd323, %fd324;
	ld.shared.f64 	%fd326, [_ZZN3cub18CUB_300001_SM_10006detail6reduce18DeviceReduceKernelINS2_10policy_hubIdjN4cuda3std3__44plusIdEEE10Policy1000EN6thrust24THRUST_300001_SM_1000_NS6detail15normal_iteratorINSD_10device_ptrIdEEEEjS9_dNS7_10__identityEEEvT0_PT3_T1_NS0_13GridEvenShareISN_EET2_T4_E12temp_storage+64];
	add.f64 	%fd327, %fd325, %fd326;
	ld.shared.f64 	%fd328, [_ZZN3cub18CUB_300001_SM_10006detail6reduce18DeviceReduceKernelINS2_10policy_hubIdjN4cuda3std3__44plusIdEEE10Policy1000EN6thrust24THRUST_300001_SM_1000_NS6detail15normal_iteratorINSD_10device_ptrIdEEEEjS9_dNS7_10__identityEEEvT0_PT3_T1_NS0_13GridEvenShareISN_EET2_T4_E12temp_storage+72];
	add.f64 	%fd329, %fd327, %fd328;
	ld.shared.f64 	%fd330, [_ZZN3cub18CUB_300001_SM_10006detail6reduce18DeviceReduceKernelINS2_10policy_hubIdjN4cuda3std3__44plusIdEEE10Policy1000EN6thrust24THRUST_300001_SM_1000_NS6detail15normal_iteratorINSD_10device_ptrIdEEEEjS9_dNS7_10__identityEEEvT0_PT3_T1_NS0_13GridEvenShareISN_EET2_T4_E12temp_storage+80];
	add.f64 	%fd331, %fd329, %fd330;
	ld.shared.f64 	%fd332, [_ZZN3cub18CUB_300001_SM_10006detail6reduce18DeviceReduceKernelINS2_10policy_hubIdjN4cuda3std3__44plusIdEEE10Policy1000EN6thrust24THRUST_300001_SM_1000_NS6detail15normal_iteratorINSD_10device_ptrIdEEEEjS9_dNS7_10__identityEEEvT0_PT3_T1_NS0_13GridEvenShareISN_EET2_T4_E12temp_storage+88];
	add.f64 	%fd333, %fd331, %fd332;
	ld.shared.f64 	%fd334, [_ZZN3cub18CUB_300001_SM_10006detail6reduce18DeviceReduceKernelINS2_10policy_hubIdjN4cuda3std3__44plusIdEEE10Policy1000EN6thrust24THRUST_300001_SM_1000_NS6detail15normal_iteratorINSD_10device_ptrIdEEEEjS9_dNS7_10__identityEEEvT0_PT3_T1_NS0_13GridEvenShareISN_EET2_T4_E12temp_storage+96];
	add.f64 	%fd335, %fd333, %fd334;
	ld.shared.f64 	%fd336, [_ZZN3cub18CUB_300001_SM_10006detail6reduce18DeviceReduceKernelINS2_10policy_hubIdjN4cuda3std3__44plusIdEEE10Policy1000EN6thrust24THRUST_300001_SM_1000_NS6detail15normal_iteratorINSD_10device_ptrIdEEEEjS9_dNS7_10__identityEEEvT0_PT3_T1_NS0_13GridEvenShareISN_EET2_T4_E12temp_storage+104];
	add.f64 	%fd337, %fd335, %fd336;
	ld.shared.f64 	%fd338, [_ZZN3cub18CUB_300001_SM_10006detail6reduce18DeviceReduceKernelINS2_10policy_hubIdjN4cuda3std3__44plusIdEEE10Policy1000EN6thrust24THRUST_300001_SM_1000_NS6detail15normal_iteratorINSD_10device_ptrIdEEEEjS9_dNS7_10__identityEEEvT0_PT3_T1_NS0_13GridEvenShareISN_EET2_T4_E12temp_storage+112];
	add.f64 	%fd339, %fd337, %fd338;
	ld.shared.f64 	%fd340, [_ZZN3cub18CUB_300001_SM_10006detail6reduce18DeviceReduceKernelINS2_10policy_hubIdjN4cuda3std3__44plusIdEEE10Policy1000EN6thrust24THRUST_300001_SM_1000_NS6detail15normal_iteratorINSD_10device_ptrIdEEEEjS9_dNS7_10__identityEEEvT0_PT3_T1_NS0_13GridEvenShareISN_EET2_T4_E12temp_storage+120];
	add.f64 	%fd341, %fd339, %fd340;
	ld.shared.f64 	%fd342, [_ZZN3cub18CUB_300001_SM_10006detail6reduce18DeviceReduceKernelINS2_10policy_hubIdjN4cuda3std3__44plusIdEEE10Policy1000EN6thrust24THRUST_300001_SM_1000_NS6detail15normal_iteratorINSD_10device_ptrIdEEEEjS9_dNS7_10__identityEEEvT0_PT3_T1_NS0_13GridEvenShareISN_EET2_T4_E12temp_storage+128];
	add.f64 	%fd343, %fd341, %fd342;
	ld.shared.f64 	%fd344, [_ZZN3cub18CUB_300001_SM_10006detail6reduce18DeviceReduceKernelINS2_10policy_hubIdjN4cuda3std3__44plusIdEEE10Policy1000EN6thrust24THRUST_300001_SM_1000_NS6detail15normal_iteratorINSD_10device_ptrIdEEEEjS9_dNS7_10__identityEEEvT0_PT3_T1_NS0_13GridEvenShareISN_EET2_T4_E12temp_storage+136];
	add.f64 	%fd345, %fd343, %fd344;
	ld.shared.f64 	%fd346, [_ZZN3cub18CUB_300001_SM_10006detail6reduce18DeviceReduceKernelINS2_10policy_hubIdjN4cuda3std3__44plusIdEEE10Policy1000EN6thrust24THRUST_300001_SM_1000_NS6detail15normal_iteratorINSD_10device_ptrIdEEEEjS9_dNS7_10__identityEEEvT0_PT3_T1_NS0_13GridEvenShareISN_EET2_T4_E12temp_storage+144];
	add.f64 	%fd347, %fd345, %fd346;
	ld.shared.f64 	%fd348, [_ZZN3cub18CUB_300001_SM_10006detail6reduce18DeviceReduceKernelINS2_10policy_hubIdjN4cuda3std3__44plusIdEEE10Policy1000EN6thrust24THRUST_300001_SM_1000_NS6detail15normal_iteratorINSD_10device_ptrIdEEEEjS9_dNS7_10__identityEEEvT0_PT3_T1_NS0_13GridEvenShareISN_EET2_T4_E12temp_storage+152];
	add.f64 	%fd349, %fd347, %fd348;
	ld.shared.f64 	%fd350, [_ZZN3cub18CUB_300001_SM_10006detail6reduce18DeviceReduceKernelINS2_10policy_hubIdjN4cuda3std3__44plusIdEEE10Policy1000EN6thrust24THRUST_300001_SM_1000_NS6detail15normal_iteratorINSD_10device_ptrIdEEEEjS9_dNS7_10__identityEEEvT0_PT3_T1_NS0_13GridEvenShareISN_EET2_T4_E12temp_storage+160];
	add.f64 	%fd351, %fd349, %fd350;
	ld.shared.f64 	%fd352, [_ZZN3cub18CUB_300001_SM_10006detail6reduce18DeviceReduceKernelINS2_10policy_hubIdjN4cuda3std3__44plusIdEEE10Policy1000EN6thrust24THRUST_300001_SM_1000_NS6detail15normal_iteratorINSD_10device_ptrIdEEEEjS9_dNS7_10__identityEEEvT0_PT3_T1_NS0_13GridEvenShareISN_EET2_T4_E12temp_storage+168];
	add.f64 	%fd353, %fd351, %fd352;
	ld.shared.f64 	%fd354, [_ZZN3cub18CUB_300001_SM_10006detail6reduce18DeviceReduceKernelINS2_10policy_hubIdjN4cuda3std3__44plusIdEEE10Policy1000EN6thrust24THRUST_300001_SM_1000_NS6detail15normal_iteratorINSD_10device_ptrIdEEEEjS9_dNS7_10__identityEEEvT0_PT3_T1_NS0_13GridEvenShareISN_EET2_T4_E12temp_storage+176];
	add.f64 	%fd375, %fd353, %fd354;
	bra.uni 	$L__BB7_48;
$L__BB7_22:
	// begin inline asm
	mov.u32 %r215, %laneid;
	// end inline asm
	and.b32  	%r266, %r7, 992;
	add.s32 	%r267, %r266, 32;
	setp.gt.u32 	%p34, %r267, %r6;
	not.b32 	%r268, %r266;
	add.s32 	%r269, %r6, %r268;
	selp.b32 	%r264, %r269, 31, %p34;
	mov.b64 	%rd136, %fd364;
	mov.b64 	{%r217, %r222}, %rd136;
	mov.b32 	%r223, 1;
	mov.b32 	%r265, -1;
	// begin inline asm
	shfl.sync.down.b32 %r216, %r217, %r223, %r264, %r265;
	// end inline asm
	// begin inline asm
	shfl.sync.down.b32 %r221, %r222, %r223, %r264, %r265;
	// end inline asm
	mov.b64 	%rd137, {%r216, %r221};
	mov.b64 	%fd235, %rd137;
	setp.lt.s32 	%p35, %r215, %r264;
	add.f64 	%fd236, %fd364, %fd235;
	selp.f64 	%fd237, %fd236, %fd364, %p35;
	mov.b64 	%rd138, %fd237;
	mov.b64 	{%r227, %r232}, %rd138;
	mov.b32 	%r233, 2;
	// begin inline asm
	shfl.sync.down.b32 %r226, %r227, %r233, %r264, %r265;
	// end inline asm
	// begin inline asm
	shfl.sync.down.b32 %r231, %r232, %r233, %r264, %r265;
	// end inline asm
	mov.b64 	%rd139, {%r226, %r231};
	mov.b64 	%fd238, %rd139;
	add.s32 	%r270, %r215, 2;
	setp.gt.s32 	%p36, %r270, %r264;
	add.f64 	%fd239, %fd237, %fd238;
	selp.f64 	%fd240, %fd237, %fd239, %p36;
	mov.b64 	%rd140, %fd240;
	mov.b64 	{%r237, %r242}, %rd140;
	mov.b32 	%r243, 4;
	// begin inline asm
	shfl.sync.down.b32 %r236, %r237, %r243, %r264, %r265;
	// end inline asm
	// begin inline asm
	shfl.sync.down.b32 %r241, %r242, %r243, %r264, %r265;
	// end inline asm
	mov.b64 	%rd141, {%r236, %r241};
	mov.b64 	%fd241, %rd141;
	add.s32 	%r271, %r215, 4;
	setp.gt.s32 	%p37, %r271, %r264;
	add.f64 	%fd242, %fd240, %fd241;
	selp.f64 	%fd243, %fd240, %fd242, %p37;
	mov.b64 	%rd142, %fd243;
	mov.b64 	{%r247, %r252}, %rd142;
	mov.b32 	%r253, 8;
	// begin inline asm
	shfl.sync.down.b32 %r246, %r247, %r253, %r264, %r265;
	// end inline asm
	// begin inline asm
	shfl.sync.down.b32 %r251, %r252, %r253, %r264, %r265;
	// end inline asm
	mov.b64 	%rd143, {%r246, %r251};
	mov.b64 	%fd244, %rd143;
	add.s32 	%r272, %r215, 8;
	setp.gt.s32 	%p38, %r272, %r264;
	add.f64 	%fd245, %fd243, %fd244;
	selp.f64 	%fd246, %fd243, %fd245, %p38;
	mov.b64 	%rd144, %fd246;
	mov.b64 	{%r257, %r262}, %rd144;
	mov.b32 	%r263, 16;
	// begin inline asm
	shfl.sync.down.b32 %r256, %r257, %r263, %r264, %r265;
	// end inline asm
	// begin inline asm
	shfl.sync.down.b32 %r261, %r262, %r263, %r264, %r265;
	// end inline asm
	mov.b64 	%rd145, {%r256, %r261};
	mov.b64 	%fd247, %rd145;
	add.s32 	%r273, %r215, 16;
	setp.gt.s32 	%p39, %r273, %r264;
	add.f64 	%fd248, %fd246, %fd247;
	selp.f64 	%fd375, %fd246, %fd248, %p39;
	setp.ne.s32 	%p40, %r215, 0;
	@%p40 bra 	$L__BB7_24;
	shr.u32 	%r274, %r7, 2;
	and.b32  	%r275, %r274, 248;
	mov.u32 	%r276, _ZZN3cub18CUB_300001_SM_10006detail6reduce18DeviceReduceKernelINS2_10policy_hubIdjN4cuda3std3__44plusIdEEE10Policy1000EN6thrust24THRUST_300001_SM_1000_NS6detail15normal_iteratorINSD_10device_ptrIdEEEEjS9_dNS7_10__identityEEEvT0_PT3_T1_NS0_13GridEvenShareISN_EET2_T4_E12temp_storage;
	add.s32 	%r277, %r276, %r275;
	st.shared.f64 	[%r277+24], %fd375;
$L__BB7_24:
	bar.sync 	0;
	setp.ne.s32 	%p41, %r7, 0;
	@%p41 bra 	$L__BB7_48;
	setp.gt.u32 	%p42, %r6, 32;
	ld.shared.f64 	%fd249, [_ZZN3cub18CUB_300001_SM_10006detail6reduce18DeviceReduceKernelINS2_10policy_hubIdjN4cuda3std3__44plusIdEEE10Policy1000EN6thrust24THRUST_300001_SM_1000_NS6detail15normal_iteratorINSD_10device_ptrIdEEEEjS9_dNS7_10__identityEEEvT0_PT3_T1_NS0_13GridEvenShareISN_EET2_T4_E12temp_storage+32];
	add.f64 	%fd250, %fd375, %fd249;
	selp.f64 	%fd251, %fd250, %fd375, %p42;
	setp.gt.u32 	%p43, %r6, 64;
	ld.shared.f64 	%fd252, [_ZZN3cub18CUB_300001_SM_10006detail6reduce18DeviceReduceKernelINS2_10policy_hubIdjN4cuda3std3__44plusIdEEE10Policy1000EN6thrust24THRUST_300001_SM_1000_NS6detail15normal_iteratorINSD_10device_ptrIdEEEEjS9_dNS7_10__identityEEEvT0_PT3_T1_NS0_13GridEvenShareISN_EET2_T4_E12temp_storage+40];
	add.f64 	%fd253, %fd252, %fd251;
	selp.f64 	%fd254, %fd253, %fd251, %p43;
	setp.gt.u32 	%p44, %r6, 96;
	ld.shared.f64 	%fd255, [_ZZN3cub18CUB_300001_SM_10006detail6reduce18DeviceReduceKernelINS2_10policy_hubIdjN4cuda3std3__44plusIdEEE10Policy1000EN6thrust24THRUST_300001_SM_1000_NS6detail15normal_iteratorINSD_10device_ptrIdEEEEjS9_dNS7_10__identityEEEvT0_PT3_T1_NS0_13GridEvenShareISN_EET2_T4_E12temp_storage+48];
	add.f64 	%fd256, %fd255, %fd254;
	selp.f64 	%fd257, %fd256, %fd254, %p44;
	setp.gt.u32 	%p45, %r6, 128;
	ld.shared.f64 	%fd258, [_ZZN3cub18CUB_300001_SM_10006detail6reduce18DeviceReduceKernelINS2_10policy_hubIdjN4cuda3std3__44plusIdEEE10Policy1000EN6thrust24THRUST_300001_SM_1000_NS6detail15normal_iteratorINSD_10device_ptrIdEEEEjS9_dNS7_10__identityEEEvT0_PT3_T1_NS0_13GridEvenShareISN_EET2_T4_E12temp_storage+56];
	add.f64 	%fd259, %fd258, %fd257;
	selp.f64 	%fd260, %fd259, %fd257, %p45;
	setp.gt.u32 	%p46, %r6, 160;
	ld.shared.f64 	%fd261, [_ZZN3cub18CUB_300001_SM_10006detail6reduce18DeviceReduceKernelINS2_10policy_hubIdjN4cuda3std3__44plusIdEEE10Policy1000EN6thrust24THRUST_300001_SM_1000_NS6detail15normal_iteratorINSD_10device_ptrIdEEEEjS9_dNS7_10__identityEEEvT0_PT3_T1_NS0_13GridEvenShareISN_EET2_T4_E12temp_storage+64];
	add.f64 	%fd262, %fd261, %fd260;
	selp.f64 	%fd263, %fd262, %fd260, %p46;
	setp.gt.u32 	%p47, %r6, 192;
	ld.shared.f64 	%fd264, [_ZZN3cub18CUB_300001_SM_10006detail6reduce18DeviceReduceKernelINS2_10policy_hubIdjN4cuda3std3__44plusIdEEE10Policy1000EN6thrust24THRUST_300001_SM_1000_NS6detail15normal_iteratorINSD_10device_ptrIdEEEEjS9_dNS7_10__identityEEEvT0_PT3_T1_NS0_13GridEvenShareISN_EET2_T4_E12temp_storage+72];
	add.f64 	%fd265, %fd264, %fd263;
	selp.f64 	%fd266, %fd265, %fd263, %p47;
	setp.gt.u32 	%p48, %r6, 224;
	ld.shared.f64 	%fd267, [_ZZN3cub18CUB_300001_SM_10006detail6reduce18DeviceReduceKernelINS2_10policy_hubIdjN4cuda3std3__44plusIdEEE10Policy1000EN6thrust24THRUST_300001_SM_1000_NS6detail15normal_iteratorINSD_10device_ptrIdEEEEjS9_dNS7_10__identityEEEvT0_PT3_T1_NS0_13GridEvenShareISN_EET2_T4_E12temp_storage+80];
	add.f64 	%fd268, %fd267, %fd266;
	selp.f64 	%fd269, %fd268, %fd266, %p48;
	setp.gt.u32 	%p49, %r6, 256;
	ld.shared.f64 	%fd270, [_ZZN3cub18CUB_300001_SM_10006detail6reduce18DeviceReduceKernelINS2_10policy_hubIdjN4cuda3std3__44plusIdEEE10Policy1000EN6thrust24THRUST_300001_SM_1000_NS6detail15normal_iteratorINSD_10device_ptrIdEEEEjS9_dNS7_10__identityEEEvT0_PT3_T1_NS0_13GridEvenShareISN_EET2_T4_E12temp_storage+88];
	add.f64 	%fd271, %fd270, %fd269;
	selp.f64 	%fd272, %fd271, %fd269, %p49;
	setp.gt.u32 	%p50, %r6, 288;
	ld.shared.f64 	%fd273, [_ZZN3cub18CUB_300001_SM_10006detail6reduce18DeviceReduceKernelINS2_10policy_hubIdjN4cuda3std3__44plusIdEEE10Policy1000EN6thrust24THRUST_300001_SM_1000_NS6detail15normal_iteratorINSD_10device_ptrIdEEEEjS9_dNS7_10__identityEEEvT0_PT3_T1_NS0_13GridEvenShareISN_EET2_T4_E12temp_storage+96];
	add.f64 	%fd274, %fd273, %fd272;
	selp.f64 	%fd275, %fd274, %fd272, %p50;
	setp.gt.u32 	%p51, %r6, 320;
	ld.shared.f64 	%fd276, [_ZZN3cub18CUB_300001_SM_10006detail6reduce18DeviceReduceKernelINS2_10policy_hubIdjN4cuda3std3__44plusIdEEE10Policy1000EN6thrust24THRUST_300001_SM_1000_NS6detail15normal_iteratorINSD_10device_ptrIdEEEEjS9_dNS7_10__identityEEEvT0_PT3_T1_NS0_13GridEvenShareISN_EET2_T4_E12temp_storage+104];
	add.f64 	%fd277, %fd276, %fd275;
	selp.f64 	%fd278, %fd277, %fd275, %p51;
	setp.gt.u32 	%p52, %r6, 352;
	ld.shared.f64 	%fd279, [_ZZN3cub18CUB_300001_SM_10006detail6reduce18DeviceReduceKernelINS2_10policy_hubIdjN4cuda3std3__44plusIdEEE10Policy1000EN6thrust24THRUST_300001_SM_1000_NS6detail15normal_iteratorINSD_10device_ptrIdEEEEjS9_dNS7_10__identityEEEvT0_PT3_T1_NS0_13GridEvenShareISN_EET2_T4_E12temp_storage+112];
	add.f64 	%fd280, %fd279, %fd278;
	selp.f64 	%fd281, %fd280, %fd278, %p52;
	setp.gt.u32 	%p53, %r6, 384;
	ld.shared.f64 	%fd282, [_ZZN3cub18CUB_300001_SM_10006detail6reduce18DeviceReduceKernelINS2_10policy_hubIdjN4cuda3std3__44plusIdEEE10Policy1000EN6thrust24THRUST_300001_SM_1000_NS6detail15normal_iteratorINSD_10device_ptrIdEEEEjS9_dNS7_10__identityEEEvT0_PT3_T1_NS0_13GridEvenShareISN_EET2_T4_E12temp_storage+120];
	add.f64 	%fd283, %fd282, %fd281;
	selp.f64 	%fd284, %fd283, %fd281, %p53;
	setp.gt.u32 	%p54, %r6, 416;
	ld.shared.f64 	%fd285, [_ZZN3cub18CUB_300001_SM_10006detail6reduce18DeviceReduceKernelINS2_10policy_hubIdjN4cuda3std3__44plusIdEEE10Policy1000EN6thrust24THRUST_300001_SM_1000_NS6detail15normal_iteratorINSD_10device_ptrIdEEEEjS9_dNS7_10__identityEEEvT0_PT3_T1_NS0_13GridEvenShareISN_EET2_T4_E12temp_storage+128];
	add.f64 	%fd286, %fd285, %fd284;
	selp.f64 	%fd287, %fd286, %fd284, %p54;
	setp.gt.u32 	%p55, %r6, 448;
	ld.shared.f64 	%fd288, [_ZZN3cub18CUB_300001_SM_10006detail6reduce18DeviceReduceKernelINS2_10policy_hubIdjN4cuda3std3__44plusIdEEE10Policy1000EN6thrust24THRUST_300001_SM_1000_NS6detail15normal_iteratorINSD_10device_ptrIdEEEEjS9_dNS7_10__identityEEEvT0_PT3_T1_NS0_13GridEvenShareISN_EET2_T4_E12temp_storage+136];
	add.f64 	%fd289, %fd288, %fd287;
	selp.f64 	%fd290, %fd289, %fd287, %p55;
	setp.gt.u32 	%p56, %r6, 480;
	ld.shared.f64 	%fd291, [_ZZN3cub18CUB_300001_SM_10006detail6reduce18DeviceReduceKernelINS2_10policy_hubIdjN4cuda3std3__44plusIdEEE10Policy1000EN6thrust24THRUST_300001_SM_1000_NS6detail15normal_iteratorINSD_10device_ptrIdEEEEjS9_dNS7_10__identityEEEvT0_PT3_T1_NS0_13GridEvenShareISN_EET2_T4_E12temp_storage+144];
	add.f64 	%fd292, %fd291, %fd290;
	selp.f64 	%fd293, %fd292, %fd290, %p56;
	setp.gt.u32 	%p57, %r6, 512;
	ld.shared.f64 	%fd294, [_ZZN3cub18CUB_300001_SM_10006detail6reduce18DeviceReduceKernelINS2_10policy_hubIdjN4cuda3std3__44plusIdEEE10Policy1000EN6thrust24THRUST_300001_SM_1000_NS6detail15normal_iteratorINSD_10device_ptrIdEEEEjS9_dNS7_10__identityEEEvT0_PT3_T1_NS0_13GridEvenShareISN_EET2_T4_E12temp_storage+152];
	add.f64 	%fd295, %fd294, %fd293;
	selp.f64 	%fd296, %fd295, %fd293, %p57;
	setp.gt.u32 	%p58, %r6, 544;
	ld.shared.f64 	%fd297, [_ZZN3cub18CUB_300001_SM_10006detail6reduce18DeviceReduceKernelINS2_10policy_hubIdjN4cuda3std3__44plusIdEEE10Policy1000EN6thrust24THRUST_300001_SM_1000_NS6detail15normal_iteratorINSD_10device_ptrIdEEEEjS9_dNS7_10__identityEEEvT0_PT3_T1_NS0_13GridEvenShareISN_EET2_T4_E12temp_storage+160];
	add.f64 	%fd298, %fd297, %fd296;
	selp.f64 	%fd299, %fd298, %fd296, %p58;
	setp.gt.u32 	%p59, %r6, 576;
	ld.shared.f64 	%fd300, [_ZZN3cub18CUB_300001_SM_10006detail6reduce18DeviceReduceKernelINS2_10policy_hubIdjN4cuda3std3__44plusIdEEE10Policy1000EN6thrust24THRUST_300001_SM_1000_NS6detail15normal_iteratorINSD_10device_ptrIdEEEEjS9_dNS7_10__identityEEEvT0_PT3_T1_NS0_13GridEvenShareISN_EET2_T4_E12temp_storage+168];
	add.f64 	%fd301, %fd300, %fd299;
	selp.f64 	%fd302, %fd301, %fd299, %p59;
	setp.gt.u32 	%p60, %r6, 608;
	ld.shared.f64 	%fd303, [_ZZN3cub18CUB_300001_SM_10006detail6reduce18DeviceReduceKernelINS2_10policy_hubIdjN4cuda3std3__44plusIdEEE10Policy1000EN6thrust24THRUST_300001_SM_1000_NS6detail15normal_iteratorINSD_10device_ptrIdEEEEjS9_dNS7_10__identityEEEvT0_PT3_T1_NS0_13GridEvenShareISN_EET2_T4_E12temp_storage+176];
	add.f64 	%fd304, %fd303, %fd302;
	selp.f64 	%fd375, %fd304, %fd302, %p60;
	bra.uni 	$L__BB7_48;
$L__BB7_26:
	mov.u32 	%r35, %tid.x;
	add.s32 	%r72, %r347, %r35;
	mul.wide.u32 	%rd4, %r72, 8;
	add.s64 	%rd5, %rd1, %rd4;
	ld.global.f64 	%fd41, [%rd5];
	ld.global.f64 	%fd42, [%rd5+5120];
	ld.global.f64 	%fd43, [%rd5+10240];
	ld.global.f64 	%fd44, [%rd5+15360];
	ld.global.f64 	%fd45, [%rd5+20480];
	ld.global.f64 	%fd46, [%rd5+25600];
	ld.global.f64 	%fd47, [%rd5+30720];
	ld.global.f64 	%fd48, [%rd5+35840];
	add.f64 	%fd49, %fd41, %fd42;
	add.f64 	%fd50, %fd49, %fd43;
	add.f64 	%fd51, %fd50, %fd44;
	add.f64 	%fd52, %fd51, %fd45;
	add.f64 	%fd53, %fd52, %fd46;
	add.f64 	%fd54, %fd53, %fd47;
	add.f64 	%fd374, %fd54, %fd48;
	setp.lt.u32 	%p2, %r6, %r4;
	@%p2 bra 	$L__BB7_44;
	add.s32 	%r36, %r4, %r347;
	not.b32 	%r74, %r35;
	add.s32 	%r75, %r74, %r1;
	sub.s32 	%r76, %r75, %r4;
	sub.s32 	%r344, %r76, %r347;
	add.s32 	%r77, %r36, %r35;
	add.s32 	%r343, %r77, 5120;
	mov.b32 	%r346, 0;
	mov.u32 	%r345, %r36;
$L__BB7_28:
	mad.lo.s32 	%r347, %r2, 5120, %r347;
	add.s32 	%r78, %r1, -5120;
	setp.gt.u32 	%p3, %r347, %r78;
	@%p3 bra 	$L__BB7_30;
	add.s32 	%r79, %r35, %r347;
	mul.wide.u32 	%rd6, %r79, 8;
	add.s64 	%rd7, %rd1, %rd6;
	ld.global.f64 	%fd55, [%rd7];
	ld.global.f64 	%fd56, [%rd7+5120];
	ld.global.f64 	%fd57, [%rd7+10240];
	ld.global.f64 	%fd58, [%rd7+15360];
	ld.global.f64 	%fd59, [%rd7+20480];
	ld.global.f64 	%fd60, [%rd7+25600];
	ld.global.f64 	%fd61, [%rd7+30720];
	ld.global.f64 	%fd62, [%rd7+35840];
	add.f64 	%fd63, %fd374, %fd55;
	add.f64 	%fd64, %fd63, %fd56;
	add.f64 	%fd65, %fd64, %fd57;
	add.f64 	%fd66, %fd65, %fd58;
	add.f64 	%fd67, %fd66, %fd59;
	add.f64 	%fd68, %fd67, %fd60;
	add.f64 	%fd69, %fd68, %fd61;
	add.f64 	%fd374, %fd69, %fd62;
	sub.s32 	%r80, %r1, %r347;
	mul.lo.s32 	%r81, %r2, 5120;
	setp.lt.u32 	%p4, %r80, %r81;
	add.s32 	%r346, %r346, 1;
	add.s32 	%r345, %r345, %r81;
	sub.s32 	%r344, %r344, %r81;
	add.s32 	%r343, %r343, %r81;
	@%p4 bra 	$L__BB7_44;
	bra.uni 	$L__BB7_28;
$L__BB7_30:
	setp.le.u32 	%p5, %r1, %r347;
	sub.s32 	%r82, %r1, %r347;
	setp.ge.s32 	%p6, %r35, %r82;
	or.pred  	%p7, %p5, %p6;
	@%p7 bra 	$L__BB7_44;
	not.b32 	%r84, %r35;
	add.s32 	%r85, %r1, %r84;
	sub.s32 	%r86, %r85, %r36;
	mul.lo.s32 	%r87, %r2, %r346;
	mad.lo.s32 	%r88, %r87, -5120, %r86;
	mul.hi.u32 	%r89, %r88, -858993459;
	shr.u32 	%r90, %r89, 9;
	add.s32 	%r49, %r90, 1;
	and.b32  	%r50, %r49, 15;
	setp.lt.u32 	%p8, %r88, 9600;
	mov.u32 	%r352, %r35;
	@%p8 bra 	$L__BB7_35;
	or.b32  	%r350, %r35, 5120;
	mul.hi.u32 	%r91, %r344, -858993459;
	shr.u32 	%r92, %r91, 9;
	add.s32 	%r93, %r92, 1;
	and.b32  	%r94, %r93, 16777200;
	neg.s32 	%r348, %r94;
$L__BB7_33:
	.pragma "nounroll";
	add.s32 	%r95, %r343, -5120;
	mul.wide.u32 	%rd8, %r95, 8;
	add.s64 	%rd9, %rd1, %rd8;
	ld.global.f64 	%fd71, [%rd9];
	add.f64 	%fd72, %fd374, %fd71;
	add.s32 	%r96, %r343, -4480;
	mul.wide.u32 	%rd10, %r96, 8;
	add.s64 	%rd11, %rd1, %rd10;
	ld.global.f64 	%fd73, [%rd11];
	add.f64 	%fd74, %fd72, %fd73;
	add.s32 	%r97, %r343, -3840;
	mul.wide.u32 	%rd12, %r97, 8;
	add.s64 	%rd13, %rd1, %rd12;
	ld.global.f64 	%fd75, [%rd13];
	add.f64 	%fd76, %fd74, %fd75;
	add.s32 	%r98, %r343, -3200;
	mul.wide.u32 	%rd14, %r98, 8;
	add.s64 	%rd15, %rd1, %rd14;
	ld.global.f64 	%fd77, [%rd15];
	add.f64 	%fd78, %fd76, %fd77;
	add.s32 	%r99, %r343, -2560;
	mul.wide.u32 	%rd16, %r99, 8;
	add.s64 	%rd17, %rd1, %rd16;
	ld.global.f64 	%fd79, [%rd17];
	add.f64 	%fd80, %fd78, %fd79;
	add.s32 	%r100, %r343, -1920;
	mul.wide.u32 	%rd18, %r100, 8;
	add.s64 	%rd19, %rd1, %rd18;
	ld.global.f64 	%fd81, [%rd19];
	add.f64 	%fd82, %fd80, %fd81;
	add.s32 	%r101, %r343, -1280;
	mul.wide.u32 	%rd20, %r101, 8;
	add.s64 	%rd21, %rd1, %rd20;
	ld.global.f64 	%fd83, [%rd21];
	add.f64 	%fd84, %fd82, %fd83;
	add.s32 	%r102, %r343, 4480;
	add.s32 	%r103, %r343, -640;
	mul.wide.u32 	%rd22, %r103, 8;
	add.s64 	%rd23, %rd1, %rd22;
	ld.global.f64 	%fd85, [%rd23];
	add.f64 	%fd86, %fd84, %fd85;
	mul.wide.u32 	%rd24, %r343, 8;
	add.s64 	%rd25, %rd1, %rd24;
	ld.global.f64 	%fd87, [%rd25];
	add.f64 	%fd88, %fd86, %fd87;
	add.s32 	%r104, %r343, 640;
	mul.wide.u32 	%rd26, %r104, 8;
	add.s64 	%rd27, %rd1, %rd26;
	ld.global.f64 	%fd89, [%rd27];
	add.f64 	%fd90, %fd88, %fd89;
	add.s32 	%r105, %r343, 1280;
	mul.wide.u32 	%rd28, %r105, 8;
	add.s64 	%rd29, %rd1, %rd28;
	ld.global.f64 	%fd91, [%rd29];
	add.f64 	%fd92, %fd90, %fd91;
	add.s32 	%r106, %r343, 1920;
	mul.wide.u32 	%rd30, %r106, 8;
	add.s64 	%rd31, %rd1, %rd30;
	ld.global.f64 	%fd93, [%rd31];
	add.f64 	%fd94, %fd92, %fd93;
	add.s32 	%r107, %r343, 2560;
	mul.wide.u32 	%rd32, %r107, 8;
	add.s64 	%rd33, %rd1, %rd32;
	ld.global.f64 	%fd95, [%rd33];
	add.f64 	%fd96, %fd94, %fd95;
	add.s32 	%r108, %r343, 3200;
	mul.wide.u32 	%rd34, %r108, 8;
	add.s64 	%rd35, %rd1, %rd34;
	ld.global.f64 	%fd97, [%rd35];
	add.f64 	%fd98, %fd96, %fd97;
	add.s32 	%r109, %r343, 3840;
	mul.wide.u32 	%rd36, %r109, 8;
	add.s64 	%rd37, %rd1, %rd36;
	ld.global.f64 	%fd99, [%rd37];
	add.f64 	%fd100, %fd98, %fd99;
	mul.wide.u32 	%rd38, %r102, 8;
	add.s64 	%rd39, %rd1, %rd38;
	ld.global.f64 	%fd101, [%rd39];
	add.f64 	%fd374, %fd100, %fd101;
	add.s32 	%r350, %r350, 10240;
	add.s32 	%r343, %r343, 10240;
	add.s32 	%r348, %r348, 16;
	setp.ne.s32 	%p9, %r348, 0;
	@%p9 bra 	$L__BB7_33;
	add.s32 	%r352, %r350, -5120;
$L__BB7_35:
	setp.eq.s32 	%p10, %r50, 0;
	@%p10 bra 	$L__BB7_44;
	and.b32  	%r61, %r49, 7;
	setp.lt.u32 	%p11, %r50, 8;
	@%p11 bra 	$L__BB7_38;
	add.s32 	%r110, %r352, %r347;
	mul.wide.u32 	%rd40, %r110, 8;
	add.s64 	%rd41, %rd1, %rd40;
	ld.global.f64 	%fd103, [%rd41];
	add.f64 	%fd104, %fd374, %fd103;
	add.s32 	%r111, %r110, 640;
	mul.wide.u32 	%rd42, %r111, 8;
	add.s64 	%rd43, %rd1, %rd42;
	ld.global.f64 	%fd105, [%rd43];
	add.f64 	%fd106, %fd104, %fd105;
	add.s32 	%r112, %r110, 1280;
	mul.wide.u32 	%rd44, %r112, 8;
	add.s64 	%rd45, %rd1, %rd44;
	ld.global.f64 	%fd107, [%rd45];
	add.f64 	%fd108, %fd106, %fd107;
	add.s32 	%r113, %r110, 1920;
	mul.wide.u32 	%rd46, %r113, 8;
	add.s64 	%rd47, %rd1, %rd46;
	ld.global.f64 	%fd109, [%rd47];
	add.f64 	%fd110, %fd108, %fd109;
	add.s32 	%r114, %r110, 2560;
	mul.wide.u32 	%rd48, %r114, 8;
	add.s64 	%rd49, %rd1, %rd48;
	ld.global.f64 	%fd111, [%rd49];
	add.f64 	%fd112, %fd110, %fd111;
	add.s32 	%r115, %r110, 3200;
	mul.wide.u32 	%rd50, %r115, 8;
	add.s64 	%rd51, %rd1, %rd50;
	ld.global.f64 	%fd113, [%rd51];
	add.f64 	%fd114, %fd112, %fd113;
	add.s32 	%r116, %r110, 3840;
	mul.wide.u32 	%rd52, %r116, 8;
	add.s64 	%rd53, %rd1, %rd52;
	ld.global.f64 	%fd115, [%rd53];
	add.f64 	%fd116, %fd114, %fd115;
	add.s32 	%r117, %r110, 4480;
	mul.wide.u32 	%rd54, %r117, 8;
	add.s64 	%rd55, %rd1, %rd54;
	ld.global.f64 	%fd117, [%rd55];
	add.f64 	%fd374, %fd116, %fd117;
	add.s32 	%r352, %r352, 5120;
$L__BB7_38:
	setp.eq.s32 	%p12, %r61, 0;
	@%p12 bra 	$L__BB7_44;
	setp.lt.u32 	%p13, %r61, 4;
	@%p13 bra 	$L__BB7_41;
	add.s32 	%r118, %r352, %r347;
	mul.wide.u32 	%rd56, %r118, 8;
	add.s64 	%rd57, %rd1, %rd56;
	ld.global.f64 	%fd119, [%rd57];
	add.f64 	%fd120, %fd374, %fd119;
	add.s32 	%r119, %r118, 640;
	mul.wide.u32 	%rd58, %r119, 8;
	add.s64 	%rd59, %rd1, %rd58;
	ld.global.f64 	%fd121, [%rd59];
	add.f64 	%fd122, %fd120, %fd121;
	add.s32 	%r120, %r118, 1280;
	mul.wide.u32 	%rd60, %r120, 8;
	add.s64 	%rd61, %rd1, %rd60;
	ld.global.f64 	%fd123, [%rd61];
	add.f64 	%fd124, %fd122, %fd123;
	add.s32 	%r121, %r118, 1920;
	mul.wide.u32 	%rd62, %r121, 8;
	add.s64 	%rd63, %rd1, %rd62;
	ld.global.f64 	%fd125, [%rd63];
	add.f64 	%fd374, %fd124, %fd125;
	add.s32 	%r352, %r352, 2560;
$L__BB7_41:
	and.b32  	%r122, %r49, 3;
	setp.eq.s32 	%p14, %r122, 0;
	@%p14 bra 	$L__BB7_44;
	add.s32 	%r355, %r352, %r345;
	mul.hi.u32 	%r123, %r344, -858993459;
	cvt.u16.u32 	%rs1, %r123;
	shr.u16 	%rs2, %rs1, 9;
	add.s16 	%rs3, %rs2, 1;
	cvt.u32.u16 	%r124, %rs3;
	and.b32  	%r125, %r124, 3;
	neg.s32 	%r354, %r125;
$L__BB7_43:
	.pragma "nounroll";
	mul.wide.u32 	%rd64, %r355, 8;
	add.s64 	%rd65, %rd1, %rd64;
	ld.global.f64 	%fd126, [%rd65];
	add.f64 	%fd374, %fd374, %fd126;
	add.s32 	%r355, %r355, 640;
	add.s32 	%r354, %r354, 1;
	setp.ne.s32 	%p15, %r354, 0;
	@%p15 bra 	$L__BB7_43;
$L__BB7_44:
	// begin inline asm
	mov.u32 %r126, %laneid;
	// end inline asm
	mov.b64 	%rd66, %fd374;
	mov.b64 	{%r128, %r133}, %rd66;
	mov.b32 	%r134, 1;
	mov.b32 	%r175, 31;
	mov.b32 	%r176, -1;
	// begin inline asm
	shfl.sync.down.b32 %r127, %r128, %r134, %r175, %r176;
	// end inline asm
	// begin inline asm
	shfl.sync.down.b32 %r132, %r133, %r134, %r175, %r176;
	// end inline asm
	mov.b64 	%rd67, {%r127, %r132};
	mov.b64 	%fd127, %rd67;
	setp.gt.s32 	%p16, %r126, 30;
	add.f64 	%fd128, %fd374, %fd127;
	selp.f64 	%fd129, %fd374, %fd128, %p16;
	mov.b64 	%rd68, %fd129;
	mov.b64 	{%r138, %r143}, %rd68;
	mov.b32 	%r144, 2;
	// begin inline asm
	shfl.sync.down.b32 %r137, %r138, %r144, %r175, %r176;
	// end inline asm
	// begin inline asm
	shfl.sync.down.b32 %r142, %r143, %r144, %r175, %r176;
	// end inline asm
	mov.b64 	%rd69, {%r137, %r142};
	mov.b64 	%fd130, %rd69;
	setp.gt.s32 	%p17, %r126, 29;
	add.f64 	%fd131, %fd129, %fd130;
	selp.f64 	%fd132, %fd129, %fd131, %p17;
	mov.b64 	%rd70, %fd132;
	mov.b64 	{%r148, %r153}, %rd70;
	mov.b32 	%r154, 4;
	// begin inline asm
	shfl.sync.down.b32 %r147, %r148, %r154, %r175, %r176;
	// end inline asm
	// begin inline asm
	shfl.sync.down.b32 %r152, %r153, %r154, %r175, %r176;
	// end inline asm
	mov.b64 	%rd71, {%r147, %r152};
	mov.b64 	%fd133, %rd71;
	setp.gt.s32 	%p18, %r126, 27;
	add.f64 	%fd134, %fd132, %fd133;
	selp.f64 	%fd135, %fd132, %fd134, %p18;
	mov.b64 	%rd72, %fd135;
	mov.b64 	{%r158, %r163}, %rd72;
	mov.b32 	%r164, 8;
	// begin inline asm
	shfl.sync.down.b32 %r157, %r158, %r164, %r175, %r176;
	// end inline asm
	// begin inline asm
	shfl.sync.down.b32 %r162, %r163, %r164, %r175, %r176;
	// end inline asm
	mov.b64 	%rd73, {%r157, %r162};
	mov.b64 	%fd136, %rd73;
	setp.gt.s32 	%p19, %r126, 23;
	add.f64 	%fd137, %fd135, %fd136;
	selp.f64 	%fd138, %fd135, %fd137, %p19;
	mov.b64 	%rd74, %fd138;
	mov.b64 	{%r168, %r173}, %rd74;
	mov.b32 	%r174, 16;
	// begin inline asm
	shfl.sync.down.b32 %r167, %r168, %r174, %r175, %r176;
	// end inline asm
	// begin inline asm
	shfl.sync.down.b32 %r172, %r173, %r174, %r175, %r176;
	// end inline asm
	mov.b64 	%rd75, {%r167, %r172};
	mov.b64 	%fd139, %rd75;
	setp.gt.s32 	%p20, %r126, 15;
	add.f64 	%fd37, %fd138, %fd139;
	selp.f64 	%fd375, %fd138, %fd37, %p20;
	setp.ne.s32 	%p21, %r126, 0;
	@%p21 bra 	$L__BB7_46;
	shr.u32 	%r177, %r35, 2;
	and.b32  	%r178, %r177, 248;
	mov.u32 	%r179, _ZZN3cub18CUB_300001_SM_10006detail6reduce18DeviceReduceKernelINS2_10policy_hubIdjN4cuda3std3__44plusIdEEE10Policy1000EN6thrust24THRUST_300001_SM_1000_NS6detail15normal_iteratorINSD_10device_ptrIdEEEEjS9_dNS7_10__identityEEEvT0_PT3_T1_NS0_13GridEvenShareISN_EET2_T4_E12temp_storage;
	add.s32 	%r180, %r179, %r178;
	st.shared.f64 	[%r180+24], %fd37;
$L__BB7_46:
	bar.sync 	0;
	setp.ne.s32 	%p22, %r35, 0;
	@%p22 bra 	$L__BB7_48;
	ld.shared.f64 	%fd140, [_ZZN3cub18CUB_300001_SM_10006detail6reduce18DeviceReduceKernelINS2_10policy_hubIdjN4cuda3std3__44plusIdEEE10Policy1000EN6thrust24THRUST_300001_SM_1000_NS6detail15normal_iteratorINSD_10device_ptrIdEEEEjS9_dNS7_10__identityEEEvT0_PT3_T1_NS0_13GridEvenShareISN_EET2_T4_E12temp_storage+32];
	add.f64 	%fd141, %fd375, %fd140;
	ld.shared.f64 	%fd142, [_ZZN3cub18CUB_300001_SM_10006detail6reduce18DeviceReduceKernelINS2_10policy_hubIdjN4cuda3std3__44plusIdEEE10Policy1000EN6thrust24THRUST_300001_SM_1000_NS6detail15normal_iteratorINSD_10device_ptrIdEEEEjS9_dNS7_10__identityEEEvT0_PT3_T1_NS0_13GridEvenShareISN_EET2_T4_E12temp_storage+40];
	add.f64 	%fd143, %fd141, %fd142;
	ld.shared.f64 	%fd144, [_ZZN3cub18CUB_300001_SM_10006detail6reduce18DeviceReduceKernelINS2_10policy_hubIdjN4cuda3std3__44plusIdEEE10Policy1000EN6thrust24THRUST_300001_SM_1000_NS6detail15normal_iteratorINSD_10device_ptrIdEEEEjS9_dNS7_10__identityEEEvT0_PT3_T1_NS0_13GridEvenShareISN_EET2_T4_E12temp_storage+48];
	add.f64 	%fd145, %fd143, %fd144;
	ld.shared.f64 	%fd146, [_ZZN3cub18CUB_300001_SM_10006detail6reduce18DeviceReduceKernelINS2_10policy_hubIdjN4cuda3std3__44plusIdEEE10Policy1000EN6thrust24THRUST_300001_SM_1000_NS6detail15normal_iteratorINSD_10device_ptrIdEEEEjS9_dNS7_10__identityEEEvT0_PT3_T1_NS0_13GridEvenShareISN_EET2_T4_E12temp_storage+56];
	add.f64 	%fd147, %fd145, %fd146;
	ld.shared.f64 	%fd148, [_ZZN3cub18CUB_300001_SM_10006detail6reduce18DeviceReduceKernelINS2_10policy_hubIdjN4cuda3std3__44plusIdEEE10Policy1000EN6thrust24THRUST_300001_SM_1000_NS6detail15normal_iteratorINSD_10device_ptrIdEEEEjS9_dNS7_10__identityEEEvT0_PT3_T1_NS0_13GridEvenShareISN_EET2_T4_E12temp_storage+64];
	add.f64 	%fd149, %fd147, %fd148;
	ld.shared.f64 	%fd150, [_ZZN3cub18CUB_300001_SM_10006detail6reduce18DeviceReduceKernelINS2_10policy_hubIdjN4cuda3std3__44plusIdEEE10Policy1000EN6thrust24THRUST_300001_SM_1000_NS6detail15normal_iteratorINSD_10device_ptrIdEEEEjS9_dNS7_10__identityEEEvT0_PT3_T1_NS0_13GridEvenShareISN_EET2_T4_E12temp_storage+72];
	add.f64 	%fd151, %fd149, %fd150;
	ld.shared.f64 	%fd152, [_ZZN3cub18CUB_300001_SM_10006detail6reduce18DeviceReduceKernelINS2_10policy_hubIdjN4cuda3std3__44plusIdEEE10Policy1000EN6thrust24THRUST_300001_SM_1000_NS6detail15normal_iteratorINSD_10device_ptrIdEEEEjS9_dNS7_10__identityEEEvT0_PT3_T1_NS0_13GridEvenShareISN_EET2_T4_E12temp_storage+80];
	add.f64 	%fd153, %fd151, %fd152;
	ld.shared.f64 	%fd154, [_ZZN3cub18CUB_300001_SM_10006detail6reduce18DeviceReduceKernelINS2_10policy_hubIdjN4cuda3std3__44plusIdEEE10Policy1000EN6thrust24THRUST_300001_SM_1000_NS6detail15normal_iteratorINSD_10device_ptrIdEEEEjS9_dNS7_10__identityEEEvT0_PT3_T1_NS0_13GridEvenShareISN_EET2_T4_E12temp_storage+88];
	add.f64 	%fd155, %fd153, %fd154;
	ld.shared.f64 	%fd156, [_ZZN3cub18CUB_300001_SM_10006detail6reduce18DeviceReduceKernelINS2_10policy_hubIdjN4cuda3std3__44plusIdEEE10Policy1000EN6thrust24THRUST_300001_SM_1000_NS6detail15normal_iteratorINSD_10device_ptrIdEEEEjS9_dNS7_10__identityEEEvT0_PT3_T1_NS0_13GridEvenShareISN_EET2_T4_E12temp_storage+96];
	add.f64 	%fd157, %fd155, %fd156;
	ld.shared.f64 	%fd158, [_ZZN3cub18CUB_300001_SM_10006detail6reduce18DeviceReduceKernelINS2_10policy_hubIdjN4cuda3std3__44plusIdEEE10Policy1000EN6thrust24THRUST_300001_SM_1000_NS6detail15normal_iteratorINSD_10device_ptrIdEEEEjS9_dNS7_10__identityEEEvT0_PT3_T1_NS0_13GridEvenShareISN_EET2_T4_E12temp_storage+104];
	add.f64 	%fd159, %fd157, %fd158;
	ld.shared.f64 	%fd160, [_ZZN3cub18CUB_300001_SM_10006detail6reduce18DeviceReduceKernelINS2_10policy_hubIdjN4cuda3std3__44plusIdEEE10Policy1000EN6thrust24THRUST_300001_SM_1000_NS6detail15normal_iteratorINSD_10device_ptrIdEEEEjS9_dNS7_10__identityEEEvT0_PT3_T1_NS0_13GridEvenShareISN_EET2_T4_E12temp_storage+112];
	add.f64 	%fd161, %fd159, %fd160;
	ld.shared.f64 	%fd162, [_ZZN3cub18CUB_300001_SM_10006detail6reduce18DeviceReduceKernelINS2_10policy_hubIdjN4cuda3std3__44plusIdEEE10Policy1000EN6thrust24THRUST_300001_SM_1000_NS6detail15normal_iteratorINSD_10device_ptrIdEEEEjS9_dNS7_10__identityEEEvT0_PT3_T1_NS0_13GridEvenShareISN_EET2_T4_E12temp_storage+120];
	add.f64 	%fd163, %fd161, %fd162;
	ld.shared.f64 	%fd164, [_ZZN3cub18CUB_300001_SM_10006detail6reduce18DeviceReduceKernelINS2_10policy_hubIdjN4cuda3std3__44plusIdEEE10Policy1000EN6thrust24THRUST_300001_SM_1000_NS6detail15normal_iteratorINSD_10device_ptrIdEEEEjS9_dNS7_10__identityEEEvT0_PT3_T1_NS0_13GridEvenShareISN_EET2_T4_E12temp_storage+128];
	add.f64 	%fd165, %fd163, %fd164;
	ld.shared.f64 	%fd166, [_ZZN3cub18CUB_300001_SM_10006detail6reduce18DeviceReduceKernelINS2_10policy_hubIdjN4cuda3std3__44plusIdEEE10Policy1000EN6thrust24THRUST_300001_SM_1000_NS6detail15normal_iteratorINSD_10device_ptrIdEEEEjS9_dNS7_10__identityEEEvT0_PT3_T1_NS0_13GridEvenShareISN_EET2_T4_E12temp_storage+136];
	add.f64 	%fd167, %fd165, %fd166;
	ld.shared.f64 	%fd168, [_ZZN3cub18CUB_300001_SM_10006detail6reduce18DeviceReduceKernelINS2_10policy_hubIdjN4cuda3std3__44plusIdEEE10Policy1000EN6thrust24THRUST_300001_SM_1000_NS6detail15normal_iteratorINSD_10device_ptrIdEEEEjS9_dNS7_10__identityEEEvT0_PT3_T1_NS0_13GridEvenShareISN_EET2_T4_E12temp_storage+144];
	add.f64 	%fd169, %fd167, %fd168;
	ld.shared.f64 	%fd170, [_ZZN3cub18CUB_300001_SM_10006detail6reduce18DeviceReduceKernelINS2_10policy_hubIdjN4cuda3std3__44plusIdEEE10Policy1000EN6thrust24THRUST_300001_SM_1000_NS6detail15normal_iteratorINSD_10device_ptrIdEEEEjS9_dNS7_10__identityEEEvT0_PT3_T1_NS0_13GridEvenShareISN_EET2_T4_E12temp_storage+152];
	add.f64 	%fd171, %fd169, %fd170;
	ld.shared.f64 	%fd172, [_ZZN3cub18CUB_300001_SM_10006detail6reduce18DeviceReduceKernelINS2_10policy_hubIdjN4cuda3std3__44plusIdEEE10Policy1000EN6thrust24THRUST_300001_SM_1000_NS6detail15normal_iteratorINSD_10device_ptrIdEEEEjS9_dNS7_10__identityEEEvT0_PT3_T1_NS0_13GridEvenShareISN_EET2_T4_E12temp_storage+160];
	add.f64 	%fd173, %fd171, %fd172;
	ld.shared.f64 	%fd174, [_ZZN3cub18CUB_300001_SM_10006detail6reduce18DeviceReduceKernelINS2_10policy_hubIdjN4cuda3std3__44plusIdEEE10Policy1000EN6thrust24THRUST_300001_SM_1000_NS6detail15normal_iteratorINSD_10device_ptrIdEEEEjS9_dNS7_10__identityEEEvT0_PT3_T1_NS0_13GridEvenShareISN_EET2_T4_E12temp_storage+168];
	add.f64 	%fd175, %fd173, %fd174;
	ld.shared.f64 	%fd176, [_ZZN3cub18CUB_300001_SM_10006detail6reduce18DeviceReduceKernelINS2_10policy_hubIdjN4cuda3std3__44plusIdEEE10Policy1000EN6thrust24THRUST_300001_SM_1000_NS6detail15normal_iteratorINSD_10device_ptrIdEEEEjS9_dNS7_10__identityEEEvT0_PT3_T1_NS0_13GridEvenShareISN_EET2_T4_E12temp_storage+176];
	add.f64 	%fd375, %fd175, %fd176;
$L__BB7_48:
	mov.u32 	%r333, %tid.x;
	setp.ne.s32 	%p68, %r333, 0;
	@%p68 bra 	$L__BB7_50;
	ld.param.u64 	%rd159, [_ZN3cub18CUB_300001_SM_10006detail6reduce18DeviceReduceKernelINS2_10policy_hubIdjN4cuda3std3__44plusIdEEE10Policy1000EN6thrust24THRUST_300001_SM_1000_NS6detail15normal_iteratorINSD_10device_ptrIdEEEEjS9_dNS7_10__identityEEEvT0_PT3_T1_NS0_13GridEvenShareISN_EET2_T4__param_1];
	cvta.to.global.u64 	%rd156, %rd159;
	mul.wide.u32 	%rd157, %r3, 8;
	add.s64 	%rd158, %rd156, %rd157;
	st.global.f64 	[%rd158], %fd375;
$L__BB7_50:
	ret;

}
	// .globl	_ZN3cub18CUB_300001_SM_10006detail6reduce28DeviceReduceSingleTileKernelINS2_10policy_hubIdjN4cuda3std3__44plusIdEEE10Policy1000EPdSC_iS9_ddNS7_10__identityEEEvT0_T1_T2_T3_T4_T6_
.visible .entry _ZN3cub18CUB_300001_SM_10006detail6reduce28DeviceReduceSingleTileKernelINS2_10policy_hubIdjN4cuda3std3__44plusIdEEE10Policy1000EPdSC_iS9_ddNS7_10__identityEEEvT0_T1_T2_T3_T4_T6_(
	.param .u64 .ptr .align 1 _ZN3cub18CUB_300001_SM_10006detail6reduce28DeviceReduceSingleTileKernelINS2_10policy_hubIdjN4cuda3std3__44plusIdEEE10Policy1000EPdSC_iS9_ddNS7_10__identityEEEvT0_T1_T2_T3_T4_T6__param_0,
	.param .u64 .ptr .align 1 _ZN3cub18CUB_300001_SM_10006detail6reduce28DeviceReduceSingleTileKernelINS2_10policy_hubIdjN4cuda3std3__44plusIdEEE10Policy1000EPdSC_iS9_ddNS7_10__identityEEEvT0_T1_T2_T3_T4_T6__param_1,
	.param .u32 _ZN3cub18CUB_300001_SM_10006detail6reduce28DeviceReduceSingleTileKernelINS2_10policy_hubIdjN4cuda3std3__44plusIdEEE10Policy1000EPdSC_iS9_ddNS7_10__identityEEEvT0_T1_T2_T3_T4_T6__param_2,
	.param .align 1 .b8 _ZN3cub18CUB_300001_SM_10006detail6reduce28DeviceReduceSingleTileKernelINS2_10policy_hubIdjN4cuda3std3__44plusIdEEE10Policy1000EPdSC_iS9_ddNS7_10__identityEEEvT0_T1_T2_T3_T4_T6__param_3[1],
	.param .f64 _ZN3cub18CUB_300001_SM_10006detail6reduce28DeviceReduceSingleTileKernelINS2_10policy_hubIdjN4cuda3std3__44plusIdEEE10Policy1000EPdSC_iS9_ddNS7_10__identityEEEvT0_T1_T2_T3_T4_T6__param_4,
	.param .align 1 .b8 _ZN3cub18CUB_300001_SM_10006detail6reduce28DeviceReduceSingleTileKernelINS2_10policy_hubIdjN4cuda3std3__44plusIdEEE10Policy1000EPdSC_iS9_ddNS7_10__identityEEEvT0_T1_T2_T3_T4_T6__param_5[1]
)
.maxntid 640
.minnctapersm 1
{
	.reg .pred 	%p<62>;
	.reg .b32 	%r<239>;
	.reg .b64 	%rd<109>;
	.reg .b64 	%fd<264>;
	// demoted variable
	.shared .align 8 .b8 _ZZN3cub18CUB_300001_SM_10006detail6reduce28DeviceReduceSingleTileKernelINS2_10policy_hubIdjN4cuda3std3__44plusIdEEE10Policy1000EPdSC_iS9_ddNS7_10__identityEEEvT0_T1_T2_T3_T4_T6_E12temp_storage[192];
	ld.param.u64 	%rd9, [_ZN3cub18CUB_300001_SM_10006detail6reduce28DeviceReduceSingleTileKernelINS2_10policy_hubIdjN4cuda3std3__44plusIdEEE10Policy1000EPdSC_iS9_ddNS7_10__identityEEEvT0_T1_T2_T3_T4_T6__param_0];
	ld.param.u64 	%rd10, [_ZN3cub18CUB_300001_SM_10006detail6reduce28DeviceReduceSingleTileKernelINS2_10policy_hubIdjN4cuda3std3__44plusIdEEE10Policy1000EPdSC_iS9_ddNS7_10__identityEEEvT0_T1_T2_T3_T4_T6__param_1];
	ld.param.u32 	%r36, [_ZN3cub18CUB_300001_SM_10006detail6reduce28DeviceReduceSingleTileKernelINS2_10policy_hubIdjN4cuda3std3__44plusIdEEE10Policy1000EPdSC_iS9_ddNS7_10__identityEEEvT0_T1_T2_T3_T4_T6__param_2];
	ld.param.f64 	%fd30, [_ZN3cub18CUB_300001_SM_10006detail6reduce28DeviceReduceSingleTileKernelINS2_10policy_hubIdjN4cuda3std3__44plusIdEEE10Policy1000EPdSC_iS9_ddNS7_10__identityEEEvT0_T1_T2_T3_T4_T6__param_4];
	cvta.to.global.u64 	%rd1, %rd10;
	setp.ne.s32 	%p1, %r36, 0;
	@%p1 bra 	$L__BB8_3;
	mov.u32 	%r225, %tid.x;
	setp.ne.s32 	%p61, %r225, 0;
	@%p61 bra 	$L__BB8_39;
	st.global.f64 	[%rd1], %fd30;
	bra.uni 	$L__BB8_39;
$L__BB8_3:
	setp.gt.s32 	%p2, %r36, 5119;
	@%p2 bra 	$L__BB8_21;
	mov.u32 	%r1, %tid.x;
	setp.ge.s32 	%p19, %r1, %r36;
	mov.f64 	%fd255, 0d0000000000000000;
	mov.u32 	%r229, %r1;
	@%p19 bra 	$L__BB8_6;
	mul.wide.u32 	%rd74, %r1, 8;
	add.s64 	%rd73, %rd9, %rd74;
	// begin inline asm
	ld.global.nc.u64 %rd72, [%rd73];
	// end inline asm
	mov.b64 	%fd255, %rd72;
	add.s32 	%r229, %r1, 640;
$L__BB8_6:
	setp.ge.s32 	%p20, %r229, %r36;
	@%p20 bra 	$L__BB8_12;
	not.b32 	%r101, %r229;
	add.s32 	%r4, %r36, %r101;
	mul.hi.u32 	%r102, %r4, -858993459;
	shr.u32 	%r103, %r102, 9;
	add.s32 	%r5, %r103, 1;
	and.b32  	%r104, %r103, 3;
	setp.eq.s32 	%p21, %r104, 3;
	@%p21 bra 	$L__BB8_10;
	mul.wide.u32 	%rd75, %r229, 8;
	add.s64 	%rd107, %rd9, %rd75;
	and.b32  	%r105, %r5, 3;
	neg.s32 	%r227, %r105;
$L__BB8_9:
	.pragma "nounroll";
	// begin inline asm
	ld.global.nc.u64 %rd76, [%rd107];
	// end inline asm
	mov.b64 	%fd121, %rd76;
	add.f64 	%fd255, %fd255, %fd121;
	add.s32 	%r229, %r229, 640;
	add.s64 	%rd107, %rd107, 5120;
	add.s32 	%r227, %r227, 1;
	setp.ne.s32 	%p22, %r227, 0;
	@%p22 bra 	$L__BB8_9;
$L__BB8_10:
	setp.lt.u32 	%p23, %r4, 1920;
	@%p23 bra 	$L__BB8_12;
$L__BB8_11:
	mul.wide.s32 	%rd86, %r229, 8;
	add.s64 	%rd79, %rd9, %rd86;
	// begin inline asm
	ld.global.nc.u64 %rd78, [%rd79];
	// end inline asm
	mov.b64 	%fd122, %rd78;
	add.f64 	%fd123, %fd255, %fd122;
	add.s64 	%rd81, %rd79, 5120;
	// begin inline asm
	ld.global.nc.u64 %rd80, [%rd81];
	// end inline asm
	mov.b64 	%fd124, %rd80;
	add.f64 	%fd125, %fd123, %fd124;
	add.s64 	%rd83, %rd79, 10240;
	// begin inline asm
	ld.global.nc.u64 %rd82, [%rd83];
	// end inline asm
	mov.b64 	%fd126, %rd82;
	add.f64 	%fd127, %fd125, %fd126;
	add.s64 	%rd85, %rd79, 15360;
	// begin inline asm
	ld.global.nc.u64 %rd84, [%rd85];
	// end inline asm
	mov.b64 	%fd128, %rd84;
	add.f64 	%fd255, %fd127, %fd128;
	add.s32 	%r229, %r229, 2560;
	setp.lt.s32 	%p24, %r229, %r36;
	@%p24 bra 	$L__BB8_11;
$L__BB8_12:
	setp.lt.s32 	%p25, %r36, 640;
	@%p25 bra 	$L__BB8_17;
	// begin inline asm
	mov.u32 %r169, %laneid;
	// end inline asm
	mov.b64 	%rd97, %fd255;
	mov.b64 	{%r171, %r176}, %rd97;
	mov.b32 	%r177, 1;
	mov.b32 	%r218, 31;
	mov.b32 	%r219, -1;
	// begin inline asm
	shfl.sync.down.b32 %r170, %r171, %r177, %r218, %r219;
	// end inline asm
	// begin inline asm
	shfl.sync.down.b32 %r175, %r176, %r177, %r218, %r219;
	// end inline asm
	mov.b64 	%rd98, {%r170, %r175};
	mov.b64 	%fd199, %rd98;
	setp.gt.s32 	%p53, %r169, 30;
	add.f64 	%fd200, %fd255, %fd199;
	selp.f64 	%fd201, %fd255, %fd200, %p53;
	mov.b64 	%rd99, %fd201;
	mov.b64 	{%r181, %r186}, %rd99;
	mov.b32 	%r187, 2;
	// begin inline asm
	shfl.sync.down.b32 %r180, %r181, %r187, %r218, %r219;
	// end inline asm
	// begin inline asm
	shfl.sync.down.b32 %r185, %r186, %r187, %r218, %r219;
	// end inline asm
	mov.b64 	%rd100, {%r180, %r185};
	mov.b64 	%fd202, %rd100;
	setp.gt.s32 	%p54, %r169, 29;
	add.f64 	%fd203, %fd201, %fd202;
	selp.f64 	%fd204, %fd201, %fd203, %p54;
	mov.b64 	%rd101, %fd204;
	mov.b64 	{%r191, %r196}, %rd101;
	mov.b32 	%r197, 4;
	// begin inline asm
	shfl.sync.down.b32 %r190, %r191, %r197, %r218, %r219;
	// end inline asm
	// begin inline asm
	shfl.sync.down.b32 %r195, %r196, %r197, %r218, %r219;
	// end inline asm
	mov.b64 	%rd102, {%r190, %r195};
	mov.b64 	%fd205, %rd102;
	setp.gt.s32 	%p55, %r169, 27;
	add.f64 	%fd206, %fd204, %fd205;
	selp.f64 	%fd207, %fd204, %fd206, %p55;
	mov.b64 	%rd103, %fd207;
	mov.b64 	{%r201, %r206}, %rd103;
	mov.b32 	%r207, 8;
	// begin inline asm
	shfl.sync.down.b32 %r200, %r201, %r207, %r218, %r219;
	// end inline asm
	// begin inline asm
	shfl.sync.down.b32 %r205, %r206, %r207, %r218, %r219;
	// end inline asm
	mov.b64 	%rd104, {%r200, %r205};
	mov.b64 	%fd208, %rd104;
	setp.gt.s32 	%p56, %r169, 23;
	add.f64 	%fd209, %fd207, %fd208;
	selp.f64 	%fd210, %fd207, %fd209, %p56;
	mov.b64 	%rd105, %fd210;
	mov.b64 	{%r211, %r216}, %rd105;
	mov.b32 	%r217, 16;
	// begin inline asm
	shfl.sync.down.b32 %r210, %r211, %r217, %r218, %r219;
	// end inline asm
	// begin inline asm
	shfl.sync.down.b32 %r215, %r216, %r217, %r218, %r219;
	// end inline asm
	mov.b64 	%rd106, {%r210, %r215};
	mov.b64 	%fd211, %rd106;
	setp.gt.s32 	%p57, %r169, 15;
	add.f64 	%fd10, %fd210, %fd211;
	selp.f64 	%fd263, %fd210, %fd10, %p57;
	setp.ne.s32 	%p58, %r169, 0;
	@%p58 bra 	$L__BB8_15;
	shr.u32 	%r220, %r1, 2;
	and.b32  	%r221, %r220, 248;
	mov.u32 	%r222, _ZZN3cub18CUB_300001_SM_10006detail6reduce28DeviceReduceSingleTileKernelINS2_10policy_hubIdjN4cuda3std3__44plusIdEEE10Policy1000EPdSC_iS9_ddNS7_10__identityEEEvT0_T1_T2_T3_T4_T6_E12temp_storage;
	add.s32 	%r223, %r222, %r221;
	st.shared.f64 	[%r223+24], %fd10;
$L__BB8_15:
	bar.sync 	0;
	setp.ne.s32 	%p59, %r1, 0;
	@%p59 bra 	$L__BB8_37;
	ld.shared.f64 	%fd212, [_ZZN3cub18CUB_300001_SM_10006detail6reduce28DeviceReduceSingleTileKernelINS2_10policy_hubIdjN4cuda3std3__44plusIdEEE10Policy1000EPdSC_iS9_ddNS7_10__identityEEEvT0_T1_T2_T3_T4_T6_E12temp_storage+32];
	add.f64 	%fd213, %fd263, %fd212;
	ld.shared.f64 	%fd214, [_ZZN3cub18CUB_300001_SM_10006detail6reduce28DeviceReduceSingleTileKernelINS2_10policy_hubIdjN4cuda3std3__44plusIdEEE10Policy1000EPdSC_iS9_ddNS7_10__identityEEEvT0_T1_T2_T3_T4_T6_E12temp_storage+40];
	add.f64 	%fd215, %fd213, %fd214;
	ld.shared.f64 	%fd216, [_ZZN3cub18CUB_300001_SM_10006detail6reduce28DeviceReduceSingleTileKernelINS2_10policy_hubIdjN4cuda3std3__44plusIdEEE10Policy1000EPdSC_iS9_ddNS7_10__identityEEEvT0_T1_T2_T3_T4_T6_E12temp_storage+48];
	add.f64 	%fd217, %fd215, %fd216;
	ld.shared.f64 	%fd218, [_ZZN3cub18CUB_300001_SM_10006detail6reduce28DeviceReduceSingleTileKernelINS2_10policy_hubIdjN4cuda3std3__44plusIdEEE10Policy1000EPdSC_iS9_ddNS7_10__identityEEEvT0_T1_T2_T3_T4_T6_E12temp_storage+56];
	add.f64 	%fd219, %fd217, %fd218;
	ld.shared.f64 	%fd220, [_ZZN3cub18CUB_300001_SM_10006detail6reduce28DeviceReduceSingleTileKernelINS2_10policy_hubIdjN4cuda3std3__44plusIdEEE10Policy1000EPdSC_iS9_ddNS7_10__identityEEEvT0_T1_T2_T3_T4_T6_E12temp_storage+64];
	add.f64 	%fd221, %fd219, %fd220;
	ld.shared.f64 	%fd222, [_ZZN3cub18CUB_300001_SM_10006detail6reduce28DeviceReduceSingleTileKernelINS2_10policy_hubIdjN4cuda3std3__44plusIdEEE10Policy1000EPdSC_iS9_ddNS7_10__identityEEEvT0_T1_T2_T3_T4_T6_E12temp_storage+72];
	add.f64 	%fd223, %fd221, %fd222;
	ld.shared.f64 	%fd224, [_ZZN3cub18CUB_300001_SM_10006detail6reduce28DeviceReduceSingleTileKernelINS2_10policy_hubIdjN4cuda3std3__44plusIdEEE10Policy1000EPdSC_iS9_ddNS7_10__identityEEEvT0_T1_T2_T3_T4_T6_E12temp_storage+80];
	add.f64 	%fd225, %fd223, %fd224;
	ld.shared.f64 	%fd226, [_ZZN3cub18CUB_300001_SM_10006detail6reduce28DeviceReduceSingleTileKernelINS2_10policy_hubIdjN4cuda3std3__44plusIdEEE10Policy1000EPdSC_iS9_ddNS7_10__identityEEEvT0_T1_T2_T3_T4_T6_E12temp_storage+88];
	add.f64 	%fd227, %fd225, %fd226;
	ld.shared.f64 	%fd228, [_ZZN3cub18CUB_300001_SM_10006detail6reduce28DeviceReduceSingleTileKernelINS2_10policy_hubIdjN4cuda3std3__44plusIdEEE10Policy1000EPdSC_iS9_ddNS7_10__identityEEEvT0_T1_T2_T3_T4_T6_E12temp_storage+96];
	add.f64 	%fd229, %fd227, %fd228;
	ld.shared.f64 	%fd230, [_ZZN3cub18CUB_300001_SM_10006detail6reduce28DeviceReduceSingleTileKernelINS2_10policy_hubIdjN4cuda3std3__44plusIdEEE10Policy1000EPdSC_iS9_ddNS7_10__identityEEEvT0_T1_T2_T3_T4_T6_E12temp_storage+104];
	add.f64 	%fd231, %fd229, %fd230;
	ld.shared.f64 	%fd232, [_ZZN3cub18CUB_300001_SM_10006detail6reduce28DeviceReduceSingleTileKernelINS2_10policy_hubIdjN4cuda3std3__44plusIdEEE10Policy1000EPdSC_iS9_ddNS7_10__identityEEEvT0_T1_T2_T3_T4_T6_E12temp_storage+112];
	add.f64 	%fd233, %fd231, %fd232;
	ld.shared.f64 	%fd234, [_ZZN3cub18CUB_300001_SM_10006detail6reduce28DeviceReduceSingleTileKernelINS2_10policy_hubIdjN4cuda3std3__44plusIdEEE10Policy1000EPdSC_iS9_ddNS7_10__identityEEEvT0_T1_T2_T3_T4_T6_E12temp_storage+120];
	add.f64 	%fd235, %fd233, %fd234;
	ld.shared.f64 	%fd236, [_ZZN3cub18CUB_300001_SM_10006detail6reduce28DeviceReduceSingleTileKernelINS2_10policy_hubIdjN4cuda3std3__44plusIdEEE10Policy1000EPdSC_iS9_ddNS7_10__identityEEEvT0_T1_T2_T3_T4_T6_E12temp_storage+128];
	add.f64 	%fd237, %fd235, %fd236;
	ld.shared.f64 	%fd238, [_ZZN3cub18CUB_300001_SM_10006detail6reduce28DeviceReduceSingleTileKernelINS2_10policy_hubIdjN4cuda3std3__44plusIdEEE10Policy1000EPdSC_iS9_ddNS7_10__identityEEEvT0_T1_T2_T3_T4_T6_E12temp_storage+136];
	add.f64 	%fd239, %fd237, %fd238;
	ld.shared.f64 	%fd240, [_ZZN3cub18CUB_300001_SM_10006detail6reduce28DeviceReduceSingleTileKernelINS2_10policy_hubIdjN4cuda3std3__44plusIdEEE10Policy1000EPdSC_iS9_ddNS7_10__identityEEEvT0_T1_T2_T3_T4_T6_E12temp_storage+144];
	add.f64 	%fd241, %fd239, %fd240;
	ld.shared.f64 	%fd242, [_ZZN3cub18CUB_300001_SM_10006detail6reduce28DeviceReduceSingleTileKernelINS2_10policy_hubIdjN4cuda3std3__44plusIdEEE10Policy1000EPdSC_iS9_ddNS7_10__identityEEEvT0_T1_T2_T3_T4_T6_E12temp_storage+152];
	add.f64 	%fd243, %fd241, %fd242;
	ld.shared.f64 	%fd244, [_ZZN3cub18CUB_300001_SM_10006detail6reduce28DeviceReduceSingleTileKernelINS2_10policy_hubIdjN4cuda3std3__44plusIdEEE10Policy1000EPdSC_iS9_ddNS7_10__identityEEEvT0_T1_T2_T3_T4_T6_E12temp_storage+160];
	add.f64 	%fd245, %fd243, %fd244;
	ld.shared.f64 	%fd246, [_ZZN3cub18CUB_300001_SM_10006detail6reduce28DeviceReduceSingleTileKernelINS2_10policy_hubIdjN4cuda3std3__44plusIdEEE10Policy1000EPdSC_iS9_ddNS7_10__identityEEEvT0_T1_T2_T3_T4_T6_E12temp_storage+168];
	add.f64 	%fd247, %fd245, %fd246;
	ld.shared.f64 	%fd248, [_ZZN3cub18CUB_300001_SM_10006detail6reduce28DeviceReduceSingleTileKernelINS2_10policy_hubIdjN4cuda3std3__44plusIdEEE10Policy1000EPdSC_iS9_ddNS7_10__identityEEEvT0_T1_T2_T3_T4_T6_E12temp_storage+176];
	add.f64 	%fd263, %fd247, %fd248;
	bra.uni 	$L__BB8_37;
$L__BB8_17:
	// begin inline asm
	mov.u32 %r106, %laneid;
	// end inline asm
	and.b32  	%r157, %r1, 992;
	add.s32 	%r158, %r157, 32;
	setp.gt.s32 	%p26, %r158, %r36;
	not.b32 	%r159, %r157;
	add.s32 	%r160, %r36, %r159;
	selp.b32 	%r155, %r160, 31, %p26;
	mov.b64 	%rd87, %fd255;
	mov.b64 	{%r108, %r113}, %rd87;
	mov.b32 	%r114, 1;
	mov.b32 	%r156, -1;
	// begin inline asm
	shfl.sync.down.b32 %r107, %r108, %r114, %r155, %r156;
	// end inline asm
	// begin inline asm
	shfl.sync.down.b32 %r112, %r113, %r114, %r155, %r156;
	// end inline asm
	mov.b64 	%rd88, {%r107, %r112};
	mov.b64 	%fd129, %rd88;
	setp.lt.s32 	%p27, %r106, %r155;
	add.f64 	%fd130, %fd255, %fd129;
	selp.f64 	%fd131, %fd130, %fd255, %p27;
	mov.b64 	%rd89, %fd131;
	mov.b64 	{%r118, %r123}, %rd89;
	mov.b32 	%r124, 2;
	// begin inline asm
	shfl.sync.down.b32 %r117, %r118, %r124, %r155, %r156;
	// end inline asm
	// begin inline asm
	shfl.sync.down.b32 %r122, %r123, %r124, %r155, %r156;
	// end inline asm
	mov.b64 	%rd90, {%r117, %r122};
	mov.b64 	%fd132, %rd90;
	add.s32 	%r161, %r106, 2;
	setp.gt.s32 	%p28, %r161, %r155;
	add.f64 	%fd133, %fd131, %fd132;
	selp.f64 	%fd134, %fd131, %fd133, %p28;
	mov.b64 	%rd91, %fd134;
	mov.b64 	{%r128, %r133}, %rd91;
	mov.b32 	%r134, 4;
	// begin inline asm
	shfl.sync.down.b32 %r127, %r128, %r134, %r155, %r156;
	// end inline asm
	// begin inline asm
	shfl.sync.down.b32 %r132, %r133, %r134, %r155, %r156;
	// end inline asm
	mov.b64 	%rd92, {%r127, %r132};
	mov.b64 	%fd135, %rd92;
	add.s32 	%r162, %r106, 4;
	setp.gt.s32 	%p29, %r162, %r155;
	add.f64 	%fd136, %fd134, %fd135;
	selp.f64 	%fd137, %fd134, %fd136, %p29;
	mov.b64 	%rd93, %fd137;
	mov.b64 	{%r138, %r143}, %rd93;
	mov.b32 	%r144, 8;
	// begin inline asm
	shfl.sync.down.b32 %r137, %r138, %r144, %r155, %r156;
	// end inline asm
	// begin inline asm
	shfl.sync.down.b32 %r142, %r143, %r144, %r155, %r156;
	// end inline asm
	mov.b64 	%rd94, {%r137, %r142};
	mov.b64 	%fd138, %rd94;
	add.s32 	%r163, %r106, 8;
	setp.gt.s32 	%p30, %r163, %r155;
	add.f64 	%fd139, %fd137, %fd138;
	selp.f64 	%fd140, %fd137, %fd139, %p30;
	mov.b64 	%rd95, %fd140;
	mov.b64 	{%r148, %r153}, %rd95;
	mov.b32 	%r154, 16;
	// begin inline asm
	shfl.sync.down.b32 %r147, %r148, %r154, %r155, %r156;
	// end inline asm
	// begin inline asm
	shfl.sync.down.b32 %r152, %r153, %r154, %r155, %r156;
	// end inline asm
	mov.b64 	%rd96, {%r147, %r152};
	mov.b64 	%fd141, %rd96;
	add.s32 	%r164, %r106, 16;
	setp.gt.s32 	%p31, %r164, %r155;
	add.f64 	%fd142, %fd140, %fd141;
	selp.f64 	%fd263, %fd140, %fd142, %p31;
	setp.ne.s32 	%p32, %r106, 0;
	@%p32 bra 	$L__BB8_19;
	shr.u32 	%r165, %r1, 2;
	and.b32  	%r166, %r165, 248;
	mov.u32 	%r167, _ZZN3cub18CUB_300001_SM_10006detail6reduce28DeviceReduceSingleTileKernelINS2_10policy_hubIdjN4cuda3std3__44plusIdEEE10Policy1000EPdSC_iS9_ddNS7_10__identityEEEvT0_T1_T2_T3_T4_T6_E12temp_storage;
	add.s32 	%r168, %r167, %r166;
	st.shared.f64 	[%r168+24], %fd263;
$L__BB8_19:
	bar.sync 	0;
	setp.ne.s32 	%p33, %r1, 0;
	@%p33 bra 	$L__BB8_37;
	setp.gt.s32 	%p34, %r36, 32;
	ld.shared.f64 	%fd143, [_ZZN3cub18CUB_300001_SM_10006detail6reduce28DeviceReduceSingleTileKernelINS2_10policy_hubIdjN4cuda3std3__44plusIdEEE10Policy1000EPdSC_iS9_ddNS7_10__identityEEEvT0_T1_T2_T3_T4_T6_E12temp_storage+32];
	add.f64 	%fd144, %fd263, %fd143;
	selp.f64 	%fd145, %fd144, %fd263, %p34;
	setp.gt.s32 	%p35, %r36, 64;
	ld.shared.f64 	%fd146, [_ZZN3cub18CUB_300001_SM_10006detail6reduce28DeviceReduceSingleTileKernelINS2_10policy_hubIdjN4cuda3std3__44plusIdEEE10Policy1000EPdSC_iS9_ddNS7_10__identityEEEvT0_T1_T2_T3_T4_T6_E12temp_storage+40];
	add.f64 	%fd147, %fd146, %fd145;
	selp.f64 	%fd148, %fd147, %fd145, %p35;
	setp.gt.s32 	%p36, %r36, 96;
	ld.shared.f64 	%fd149, [_ZZN3cub18CUB_300001_SM_10006detail6reduce28DeviceReduceSingleTileKernelINS2_10policy_hubIdjN4cuda3std3__44plusIdEEE10Policy1000EPdSC_iS9_ddNS7_10__identityEEEvT0_T1_T2_T3_T4_T6_E12temp_storage+48];
	add.f64 	%fd150, %fd149, %fd148;
	selp.f64 	%fd151, %fd150, %fd148, %p36;
	setp.gt.s32 	%p37, %r36, 128;
	ld.shared.f64 	%fd152, [_ZZN3cub18CUB_300001_SM_10006detail6reduce28DeviceReduceSingleTileKernelINS2_10policy_hubIdjN4cuda3std3__44plusIdEEE10Policy1000EPdSC_iS9_ddNS7_10__identityEEEvT0_T1_T2_T3_T4_T6_E12temp_storage+56];
	add.f64 	%fd153, %fd152, %fd151;
	selp.f64 	%fd154, %fd153, %fd151, %p37;
	setp.gt.s32 	%p38, %r36, 160;
	ld.shared.f64 	%fd155, [_ZZN3cub18CUB_300001_SM_10006detail6reduce28DeviceReduceSingleTileKernelINS2_10policy_hubIdjN4cuda3std3__44plusIdEEE10Policy1000EPdSC_iS9_ddNS7_10__identityEEEvT0_T1_T2_T3_T4_T6_E12temp_storage+64];
	add.f64 	%fd156, %fd155, %fd154;
	selp.f64 	%fd157, %fd156, %fd154, %p38;
	setp.gt.s32 	%p39, %r36, 192;
	ld.shared.f64 	%fd158, [_ZZN3cub18CUB_300001_SM_10006detail6reduce28DeviceReduceSingleTileKernelINS2_10policy_hubIdjN4cuda3std3__44plusIdEEE10Policy1000EPdSC_iS9_ddNS7_10__identityEEEvT0_T1_T2_T3_T4_T6_E12temp_storage+72];
	add.f64 	%fd159, %fd158, %fd157;
	selp.f64 	%fd160, %fd159, %fd157, %p39;
	setp.gt.s32 	%p40, %r36, 224;
	ld.shared.f64 	%fd161, [_ZZN3cub18CUB_300001_SM_10006detail6reduce28DeviceReduceSingleTileKernelINS2_10policy_hubIdjN4cuda3std3__44plusIdEEE10Policy1000EPdSC_iS9_ddNS7_10__identityEEEvT0_T1_T2_T3_T4_T6_E12temp_storage+80];
	add.f64 	%fd162, %fd161, %fd160;
	selp.f64 	%fd163, %fd162, %fd160, %p40;
	setp.gt.s32 	%p41, %r36, 256;
	ld.shared.f64 	%fd164, [_ZZN3cub18CUB_300001_SM_10006detail6reduce28DeviceReduceSingleTileKernelINS2_10policy_hubIdjN4cuda3std3__44plusIdEEE10Policy1000EPdSC_iS9_ddNS7_10__identityEEEvT0_T1_T2_T3_T4_T6_E12temp_storage+88];
	add.f64 	%fd165, %fd164, %fd163;
	selp.f64 	%fd166, %fd165, %fd163, %p41;
	setp.gt.s32 	%p42, %r36, 288;
	ld.shared.f64 	%fd167, [_ZZN3cub18CUB_300001_SM_10006detail6reduce28DeviceReduceSingleTileKernelINS2_10policy_hubIdjN4cuda3std3__44plusIdEEE10Policy1000EPdSC_iS9_ddNS7_10__identityEEEvT0_T1_T2_T3_T4_T6_E12temp_storage+96];
	add.f64 	%fd168, %fd167, %fd166;
	selp.f64 	%fd169, %fd168, %fd166, %p42;
	setp.gt.s32 	%p43, %r36, 320;
	ld.shared.f64 	%fd170, [_ZZN3cub18CUB_300001_SM_10006detail6reduce28DeviceReduceSingleTileKernelINS2_10policy_hubIdjN4cuda3std3__44plusIdEEE10Policy1000EPdSC_iS9_ddNS7_10__identityEEEvT0_T1_T2_T3_T4_T6_E12temp_storage+104];
	add.f64 	%fd171, %fd170, %fd169;
	selp.f64 	%fd172, %fd171, %fd169, %p43;
	setp.gt.s32 	%p44, %r36, 352;
	ld.shared.f64 	%fd173, [_ZZN3cub18CUB_300001_SM_10006detail6reduce28DeviceReduceSingleTileKernelINS2_10policy_hubIdjN4cuda3std3__44plusIdEEE10Policy1000EPdSC_iS9_ddNS7_10__identityEEEvT0_T1_T2_T3_T4_T6_E12temp_storage+112];
	add.f64 	%fd174, %fd173, %fd172;
	selp.f64 	%fd175, %fd174, %fd172, %p44;
	setp.gt.s32 	%p45, %r36, 384;
	ld.shared.f64 	%fd176, [_ZZN3cub18CUB_300001_SM_10006detail6reduce28DeviceReduceSingleTileKernelINS2_10policy_hubIdjN4cuda3std3__44plusIdEEE10Policy1000EPdSC_iS9_ddNS7_10__identityEEEvT0_T1_T2_T3_T4_T6_E12temp_storage+120];
	add.f64 	%fd177, %fd176, %fd175;
	selp.f64 	%fd178, %fd177, %fd175, %p45;
	setp.gt.s32 	%p46, %r36, 416;
	ld.shared.f64 	%fd179, [_ZZN3cub18CUB_300001_SM_10006detail6reduce28DeviceReduceSingleTileKernelINS2_10policy_hubIdjN4cuda3std3__44plusIdEEE10Policy1000EPdSC_iS9_ddNS7_10__identityEEEvT0_T1_T2_T3_T4_T6_E12temp_storage+128];
	add.f64 	%fd180, %fd179, %fd178;
	selp.f64 	%fd181, %fd180, %fd178, %p46;
	setp.gt.s32 	%p47, %r36, 448;
	ld.shared.f64 	%fd182, [_ZZN3cub18CUB_300001_SM_10006detail6reduce28DeviceReduceSingleTileKernelINS2_10policy_hubIdjN4cuda3std3__44plusIdEEE10Policy1000EPdSC_iS9_ddNS7_10__identityEEEvT0_T1_T2_T3_T4_T6_E12temp_storage+136];
	add.f64 	%fd183, %fd182, %fd181;
	selp.f64 	%fd184, %fd183, %fd181, %p47;
	setp.gt.s32 	%p48, %r36, 480;
	ld.shared.f64 	%fd185, [_ZZN3cub18CUB_300001_SM_10006detail6reduce28DeviceReduceSingleTileKernelINS2_10policy_hubIdjN4cuda3std3__44plusIdEEE10Policy1000EPdSC_iS9_ddNS7_10__identityEEEvT0_T1_T2_T3_T4_T6_E12temp_storage+144];
	add.f64 	%fd186, %fd185, %fd184;
	selp.f64 	%fd187, %fd186, %fd184, %p48;
	setp.gt.s32 	%p49, %r36, 512;
	ld.shared.f64 	%fd188, [_ZZN3cub18CUB_300001_SM_10006detail6reduce28DeviceReduceSingleTileKernelINS2_10policy_hubIdjN4cuda3std3__44plusIdEEE10Policy1000EPdSC_iS9_ddNS7_10__identityEEEvT0_T1_T2_T3_T4_T6_E12temp_storage+152];
	add.f64 	%fd189, %fd188, %fd187;
	selp.f64 	%fd190, %fd189, %fd187, %p49;
	setp.gt.s32 	%p50, %r36, 544;
	ld.shared.f64 	%fd191, [_ZZN3cub18CUB_300001_SM_10006detail6reduce28DeviceReduceSingleTileKernelINS2_10policy_hubIdjN4cuda3std3__44plusIdEEE10Policy1000EPdSC_iS9_ddNS7_10__identityEEEvT0_T1_T2_T3_T4_T6_E12temp_storage+160];
	add.f64 	%fd192, %fd191, %fd190;
	selp.f64 	%fd193, %fd192, %fd190, %p50;
	setp.gt.s32 	%p51, %r36, 576;
	ld.shared.f64 	%fd194, [_ZZN3cub18CUB_300001_SM_10006detail6reduce28DeviceReduceSingleTileKernelINS2_10policy_hubIdjN4cuda3std3__44plusIdEEE10Policy1000EPdSC_iS9_ddNS7_10__identityEEEvT0_T1_T2_T3_T4_T6_E12temp_storage+168];
	add.f64 	%fd195, %fd194, %fd193;
	selp.f64 	%fd196, %fd195, %fd193, %p51;
	setp.gt.s32 	%p52, %r36, 608;
	ld.shared.f64 	%fd197, [_ZZN3cub18CUB_300001_SM_10006detail6reduce28DeviceReduceSingleTileKernelINS2_10policy_hubIdjN4cuda3std3__44plusIdEEE10Policy1000EPdSC_iS9_ddNS7_10__identityEEEvT0_T1_T2_T3_T4_T6_E12temp_storage+176];
	add.f64 	%fd198, %fd197, %fd196;
	selp.f64 	%fd263, %fd198, %fd196, %p52;
	bra.uni 	$L__BB8_37;
$L__BB8_21:
	mov.u32 	%r14, %tid.x;
	mul.wide.u32 	%rd27, %r14, 8;
	add.s64 	%rd12, %rd9, %rd27;
	// begin inline asm
	ld.global.nc.u64 %rd11, [%rd12];
	// end inline asm
	mov.b64 	%fd31, %rd11;
	add.s64 	%rd14, %rd12, 5120;
	// begin inline asm
	ld.global.nc.u64 %rd13, [%rd14];
	// end inline asm
	mov.b64 	%fd32, %rd13;
	add.s64 	%rd16, %rd12, 10240;
	// begin inline asm
	ld.global.nc.u64 %rd15, [%rd16];
	// end inline asm
	mov.b64 	%fd33, %rd15;
	add.s64 	%rd18, %rd12, 15360;
	// begin inline asm
	ld.global.nc.u64 %rd17, [%rd18];
	// end inline asm
	mov.b64 	%fd34, %rd17;
	add.s64 	%rd20, %rd12, 20480;
	// begin inline asm
	ld.global.nc.u64 %rd19, [%rd20];
	// end inline asm
	mov.b64 	%fd35, %rd19;
	add.s64 	%rd22, %rd12, 25600;
	// begin inline asm
	ld.global.nc.u64 %rd21, [%rd22];
	// end inline asm
	mov.b64 	%fd36, %rd21;
	add.s64 	%rd24, %rd12, 30720;
	// begin inline asm
	ld.global.nc.u64 %rd23, [%rd24];
	// end inline asm
	mov.b64 	%fd37, %rd23;
	add.s64 	%rd26, %rd12, 35840;
	// begin inline asm
	ld.global.nc.u64 %rd25, [%rd26];
	// end inline asm
	mov.b64 	%fd38, %rd25;
	add.f64 	%fd39, %fd31, %fd32;
	add.f64 	%fd40, %fd39, %fd33;
	add.f64 	%fd41, %fd40, %fd34;
	add.f64 	%fd42, %fd41, %fd35;
	add.f64 	%fd43, %fd42, %fd36;
	add.f64 	%fd44, %fd43, %fd37;
	add.f64 	%fd262, %fd44, %fd38;
	setp.lt.u32 	%p3, %r36, 10240;
	mov.b32 	%r232, 5120;
	@%p3 bra 	$L__BB8_25;
	add.s32 	%r15, %r36, -5120;
	mov.b32 	%r232, 5120;
$L__BB8_23:
	mul.wide.s32 	%rd44, %r232, 8;
	add.s64 	%rd29, %rd12, %rd44;
	// begin inline asm
	ld.global.nc.u64 %rd28, [%rd29];
	// end inline asm
	mov.b64 	%fd45, %rd28;
	add.s64 	%rd31, %rd29, 5120;
	// begin inline asm
	ld.global.nc.u64 %rd30, [%rd31];
	// end inline asm
	mov.b64 	%fd46, %rd30;
	add.s64 	%rd33, %rd29, 10240;
	// begin inline asm
	ld.global.nc.u64 %rd32, [%rd33];
	// end inline asm
	mov.b64 	%fd47, %rd32;
	add.s64 	%rd35, %rd29, 15360;
	// begin inline asm
	ld.global.nc.u64 %rd34, [%rd35];
	// end inline asm
	mov.b64 	%fd48, %rd34;
	add.s64 	%rd37, %rd29, 20480;
	// begin inline asm
	ld.global.nc.u64 %rd36, [%rd37];
	// end inline asm
	mov.b64 	%fd49, %rd36;
	add.s64 	%rd39, %rd29, 25600;
	// begin inline asm
	ld.global.nc.u64 %rd38, [%rd39];
	// end inline asm
	mov.b64 	%fd50, %rd38;
	add.s64 	%rd41, %rd29, 30720;
	// begin inline asm
	ld.global.nc.u64 %rd40, [%rd41];
	// end inline asm
	mov.b64 	%fd51, %rd40;
	add.s64 	%rd43, %rd29, 35840;
	// begin inline asm
	ld.global.nc.u64 %rd42, [%rd43];
	// end inline asm
	mov.b64 	%fd52, %rd42;
	add.f64 	%fd53, %fd262, %fd45;
	add.f64 	%fd54, %fd53, %fd46;
	add.f64 	%fd55, %fd54, %fd47;
	add.f64 	%fd56, %fd55, %fd48;
	add.f64 	%fd57, %fd56, %fd49;
	add.f64 	%fd58, %fd57, %fd50;
	add.f64 	%fd59, %fd58, %fd51;
	add.f64 	%fd262, %fd59, %fd52;
	sub.s32 	%r39, %r36, %r232;
	setp.lt.s32 	%p4, %r39, 5120;
	@%p4 bra 	$L__BB8_33;
	add.s32 	%r232, %r232, 5120;
	setp.le.s32 	%p5, %r232, %r15;
	@%p5 bra 	$L__BB8_23;
$L__BB8_25:
	setp.le.s32 	%p6, %r36, %r232;
	@%p6 bra 	$L__BB8_33;
	sub.s32 	%r19, %r36, %r232;
	setp.ge.s32 	%p7, %r14, %r19;
	@%p7 bra 	$L__BB8_33;
	not.b32 	%r40, %r14;
	add.s32 	%r41, %r36, %r40;
	sub.s32 	%r20, %r41, %r232;
	mul.hi.u32 	%r42, %r20, -858993459;
	shr.u32 	%r43, %r42, 9;
	add.s32 	%r21, %r43, 1;
	and.b32  	%r44, %r43, 3;
	setp.eq.s32 	%p8, %r44, 3;
	mov.u32 	%r236, %r14;
	@%p8 bra 	$L__BB8_30;
	add.s32 	%r234, %r14, %r232;
	and.b32  	%r45, %r21, 3;
	neg.s32 	%r233, %r45;
	mov.u32 	%r236, %r14;
$L__BB8_29:
	.pragma "nounroll";
	mul.wide.u32 	%rd47, %r234, 8;
	add.s64 	%rd46, %rd9, %rd47;
	// begin inline asm
	ld.global.nc.u64 %rd45, [%rd46];
	// end inline asm
	mov.b64 	%fd61, %rd45;
	add.f64 	%fd262, %fd262, %fd61;
	add.s32 	%r236, %r236, 640;
	add.s32 	%r234, %r234, 640;
	add.s32 	%r233, %r233, 1;
	setp.ne.s32 	%p9, %r233, 0;
	@%p9 bra 	$L__BB8_29;
$L__BB8_30:
	setp.lt.u32 	%p10, %r20, 1920;
	@%p10 bra 	$L__BB8_33;
	cvt.u64.u32 	%rd48, %r236;
	cvt.u64.u32 	%rd49, %r232;
	add.s64 	%rd50, %rd48, %rd49;
	shl.b64 	%rd51, %rd50, 3;
	add.s64 	%rd52, %rd51, %rd9;
	add.s64 	%rd108, %rd52, 10240;
	add.s32 	%r237, %r236, %r232;
$L__BB8_32:
	mul.wide.u32 	%rd61, %r237, 8;
	add.s64 	%rd54, %rd9, %rd61;
	// begin inline asm
	ld.global.nc.u64 %rd53, [%rd54];
	// end inline asm
	mov.b64 	%fd62, %rd53;
	add.f64 	%fd63, %fd262, %fd62;
	add.s64 	%rd56, %rd108, -5120;
	// begin inline asm
	ld.global.nc.u64 %rd55, [%rd56];
	// end inline asm
	mov.b64 	%fd64, %rd55;
	add.f64 	%fd65, %fd63, %fd64;
	// begin inline asm
	ld.global.nc.u64 %rd57, [%rd108];
	// end inline asm
	mov.b64 	%fd66, %rd57;
	add.f64 	%fd67, %fd65, %fd66;
	add.s64 	%rd60, %rd108, 5120;
	// begin inline asm
	ld.global.nc.u64 %rd59, [%rd60];
	// end inline asm
	mov.b64 	%fd68, %rd59;
	add.f64 	%fd262, %fd67, %fd68;
	add.s32 	%r236, %r236, 2560;
	add.s64 	%rd108, %rd108, 20480;
	add.s32 	%r237, %r237, 2560;
	setp.lt.s32 	%p11, %r236, %r19;
	@%p11 bra 	$L__BB8_32;
$L__BB8_33:
	// begin inline asm
	mov.u32 %r46, %laneid;
	// end inline asm
	mov.b64 	%rd62, %fd262;
	mov.b64 	{%r48, %r53}, %rd62;
	mov.b32 	%r54, 1;
	mov.b32 	%r95, 31;
	mov.b32 	%r96, -1;
	// begin inline asm
	shfl.sync.down.b32 %r47, %r48, %r54, %r95, %r96;
	// end inline asm
	// begin inline asm
	shfl.sync.down.b32 %r52, %r53, %r54, %r95, %r96;
	// end inline asm
	mov.b64 	%rd63, {%r47, %r52};
	mov.b64 	%fd69, %rd63;
	setp.gt.s32 	%p12, %r46, 30;
	add.f64 	%fd70, %fd262, %fd69;
	selp.f64 	%fd71, %fd262, %fd70, %p12;
	mov.b64 	%rd64, %fd71;
	mov.b64 	{%r58, %r63}, %rd64;
	mov.b32 	%r64, 2;
	// begin inline asm
	shfl.sync.down.b32 %r57, %r58, %r64, %r95, %r96;
	// end inline asm
	// begin inline asm
	shfl.sync.down.b32 %r62, %r63, %r64, %r95, %r96;
	// end inline asm
	mov.b64 	%rd65, {%r57, %r62};
	mov.b64 	%fd72, %rd65;
	setp.gt.s32 	%p13, %r46, 29;
	add.f64 	%fd73, %fd71, %fd72;
	selp.f64 	%fd74, %fd71, %fd73, %p13;
	mov.b64 	%rd66, %fd74;
	mov.b64 	{%r68, %r73}, %rd66;
	mov.b32 	%r74, 4;
	// begin inline asm
	shfl.sync.down.b32 %r67, %r68, %r74, %r95, %r96;
	// end inline asm
	// begin inline asm
	shfl.sync.down.b32 %r72, %r73, %r74, %r95, %r96;
	// end inline asm
	mov.b64 	%rd67, {%r67, %r72};
	mov.b64 	%fd75, %rd67;
	setp.gt.s32 	%p14, %r46, 27;
	add.f64 	%fd76, %fd74, %fd75;
	selp.f64 	%fd77, %fd74, %fd76, %p14;
	mov.b64 	%rd68, %fd77;
	mov.b64 	{%r78, %r83}, %rd68;
	mov.b32 	%r84, 8;
	// begin inline asm
	shfl.sync.down.b32 %r77, %r78, %r84, %r95, %r96;
	// end inline asm
	// begin inline asm
	shfl.sync.down.b32 %r82, %r83, %r84, %r95, %r96;
	// end inline asm
	mov.b64 	%rd69, {%r77, %r82};
	mov.b64 	%fd78, %rd69;
	setp.gt.s32 	%p15, %r46, 23;
	add.f64 	%fd79, %fd77, %fd78;
	selp.f64 	%fd80, %fd77, %fd79, %p15;
	mov.b64 	%rd70, %fd80;
	mov.b64 	{%r88, %r93}, %rd70;
	mov.b32 	%r94, 16;
	// begin inline asm
	shfl.sync.down.b32 %r87, %r88, %r94, %r95, %r96;
	// end inline asm
	// begin inline asm
	shfl.sync.down.b32 %r92, %r93, %r94, %r95, %r96;
	// end inline asm
	mov.b64 	%rd71, {%r87, %r92};
	mov.b64 	%fd81, %rd71;
	setp.gt.s32 	%p16, %r46, 15;
	add.f64 	%fd26, %fd80, %fd81;
	selp.f64 	%fd263, %fd80, %fd26, %p16;
	setp.ne.s32 	%p17, %r46, 0;
	@%p17 bra 	$L__BB8_35;
	shr.u32 	%r97, %r14, 2;
	and.b32  	%r98, %r97, 248;
	mov.u32 	%r99, _ZZN3cub18CUB_300001_SM_10006detail6reduce28DeviceReduceSingleTileKernelINS2_10policy_hubIdjN4cuda3std3__44plusIdEEE10Policy1000EPdSC_iS9_ddNS7_10__identityEEEvT0_T1_T2_T3_T4_T6_E12temp_storage;
	add.s32 	%r100, %r99, %r98;
	st.shared.f64 	[%r100+24], %fd26;
$L__BB8_35:
	bar.sync 	0;
	setp.ne.s32 	%p18, %r14, 0;
	@%p18 bra 	$L__BB8_37;
	ld.shared.f64 	%fd82, [_ZZN3cub18CUB_300001_SM_10006detail6reduce28DeviceReduceSingleTileKernelINS2_10policy_hubIdjN4cuda3std3__44plusIdEEE10Policy1000EPdSC_iS9_ddNS7_10__identityEEEvT0_T1_T2_T3_T4_T6_E12temp_storage+32];
	add.f64 	%fd83, %fd263, %fd82;
	ld.shared.f64 	%fd84, [_ZZN3cub18CUB_300001_SM_10006detail6reduce28DeviceReduceSingleTileKernelINS2_10policy_hubIdjN4cuda3std3__44plusIdEEE10Policy1000EPdSC_iS9_ddNS7_10__identityEEEvT0_T1_T2_T3_T4_T6_E12temp_storage+40];
	add.f64 	%fd85, %fd83, %fd84;
	ld.shared.f64 	%fd86, [_ZZN3cub18CUB_300001_SM_10006detail6reduce28DeviceReduceSingleTileKernelINS2_10policy_hubIdjN4cuda3std3__44plusIdEEE10Policy1000EPdSC_iS9_ddNS7_10__identityEEEvT0_T1_T2_T3_T4_T6_E12temp_storage+48];
	add.f64 	%fd87, %fd85, %fd86;
	ld.shared.f64 	%fd88, [_ZZN3cub18CUB_300001_SM_10006detail6reduce28DeviceReduceSingleTileKernelINS2_10policy_hubIdjN4cuda3std3__44plusIdEEE10Policy1000EPdSC_iS9_ddNS7_10__identityEEEvT0_T1_T2_T3_T4_T6_E12temp_storage+56];
	add.f64 	%fd89, %fd87, %fd88;
	ld.shared.f64 	%fd90, [_ZZN3cub18CUB_300001_SM_10006detail6reduce28DeviceReduceSingleTileKernelINS2_10policy_hubIdjN4cuda3std3__44plusIdEEE10Policy1000EPdSC_iS9_ddNS7_10__identityEEEvT0_T1_T2_T3_T4_T6_E12temp_storage+64];
	add.f64 	%fd91, %fd89, %fd90;
	ld.shared.f64 	%fd92, [_ZZN3cub18CUB_300001_SM_10006detail6reduce28DeviceReduceSingleTileKernelINS2_10policy_hubIdjN4cuda3std3__44plusIdEEE10Policy1000EPdSC_iS9_ddNS7_10__identityEEEvT0_T1_T2_T3_T4_T6_E12temp_storage+72];
	add.f64 	%fd93, %fd91, %fd92;
	ld.shared.f64 	%fd94, [_ZZN3cub18CUB_300001_SM_10006detail6reduce28DeviceReduceSingleTileKernelINS2_10policy_hubIdjN4cuda3std3__44plusIdEEE10Policy1000EPdSC_iS9_ddNS7_10__identityEEEvT0_T1_T2_T3_T4_T6_E12temp_storage+80];
	add.f64 	%fd95, %fd93, %fd94;
	ld.shared.f64 	%fd96, [_ZZN3cub18CUB_300001_SM_10006detail6reduce28DeviceReduceSingleTileKernelINS2_10policy_hubIdjN4cuda3std3__44plusIdEEE10Policy1000EPdSC_iS9_ddNS7_10__identityEEEvT0_T1_T2_T3_T4_T6_E12temp_storage+88];
	add.f64 	%fd97, %fd95, %fd96;
	ld.shared.f64 	%fd98, [_ZZN3cub18CUB_300001_SM_10006detail6reduce28DeviceReduceSingleTileKernelINS2_10policy_hubIdjN4cuda3std3__44plusIdEEE10Policy1000EPdSC_iS9_ddNS7_10__identityEEEvT0_T1_T2_T3_T4_T6_E12temp_storage+96];
	add.f64 	%fd99, %fd97, %fd98;
	ld.shared.f64 	%fd100, [_ZZN3cub18CUB_300001_SM_10006detail6reduce28DeviceReduceSingleTileKernelINS2_10policy_hubIdjN4cuda3std3__44plusIdEEE10Policy1000EPdSC_iS9_ddNS7_10__identityEEEvT0_T1_T2_T3_T4_T6_E12temp_storage+104];
	add.f64 	%fd101, %fd99, %fd100;
	ld.shared.f64 	%fd102, [_ZZN3cub18CUB_300001_SM_10006detail6reduce28DeviceReduceSingleTileKernelINS2_10policy_hubIdjN4cuda3std3__44plusIdEEE10Policy1000EPdSC_iS9_ddNS7_10__identityEEEvT0_T1_T2_T3_T4_T6_E12temp_storage+112];
	add.f64 	%fd103, %fd101, %fd102;
	ld.shared.f64 	%fd104, [_ZZN3cub18CUB_300001_SM_10006detail6reduce28DeviceReduceSingleTileKernelINS2_10policy_hubIdjN4cuda3std3__44plusIdEEE10Policy1000EPdSC_iS9_ddNS7_10__identityEEEvT0_T1_T2_T3_T4_T6_E12temp_storage+120];
	add.f64 	%fd105, %fd103, %fd104;
	ld.shared.f64 	%fd106, [_ZZN3cub18CUB_300001_SM_10006detail6reduce28DeviceReduceSingleTileKernelINS2_10policy_hubIdjN4cuda3std3__44plusIdEEE10Policy1000EPdSC_iS9_ddNS7_10__identityEEEvT0_T1_T2_T3_T4_T6_E12temp_storage+128];
	add.f64 	%fd107, %fd105, %fd106;
	ld.shared.f64 	%fd108, [_ZZN3cub18CUB_300001_SM_10006detail6reduce28DeviceReduceSingleTileKernelINS2_10policy_hubIdjN4cuda3std3__44plusIdEEE10Policy1000EPdSC_iS9_ddNS7_10__identityEEEvT0_T1_T2_T3_T4_T6_E12temp_storage+136];
	add.f64 	%fd109, %fd107, %fd108;
	ld.shared.f64 	%fd110, [_ZZN3cub18CUB_300001_SM_10006detail6reduce28DeviceReduceSingleTileKernelINS2_10policy_hubIdjN4cuda3std3__44plusIdEEE10Policy1000EPdSC_iS9_ddNS7_10__identityEEEvT0_T1_T2_T3_T4_T6_E12temp_storage+144];
	add.f64 	%fd111, %fd109, %fd110;
	ld.shared.f64 	%fd112, [_ZZN3cub18CUB_300001_SM_10006detail6reduce28DeviceReduceSingleTileKernelINS2_10policy_hubIdjN4cuda3std3__44plusIdEEE10Policy1000EPdSC_iS9_ddNS7_10__identityEEEvT0_T1_T2_T3_T4_T6_E12temp_storage+152];
	add.f64 	%fd113, %fd111, %fd112;
	ld.shared.f64 	%fd114, [_ZZN3cub18CUB_300001_SM_10006detail6reduce28DeviceReduceSingleTileKernelINS2_10policy_hubIdjN4cuda3std3__44plusIdEEE10Policy1000EPdSC_iS9_ddNS7_10__identityEEEvT0_T1_T2_T3_T4_T6_E12temp_storage+160];
	add.f64 	%fd115, %fd113, %fd114;
	ld.shared.f64 	%fd116, [_ZZN3cub18CUB_300001_SM_10006detail6reduce28DeviceReduceSingleTileKernelINS2_10policy_hubIdjN4cuda3std3__44plusIdEEE10Policy1000EPdSC_iS9_ddNS7_10__identityEEEvT0_T1_T2_T3_T4_T6_E12temp_storage+168];
	add.f64 	%fd117, %fd115, %fd116;
	ld.shared.f64 	%fd118, [_ZZN3cub18CUB_300001_SM_10006detail6reduce28DeviceReduceSingleTileKernelINS2_10policy_hubIdjN4cuda3std3__44plusIdEEE10Policy1000EPdSC_iS9_ddNS7_10__identityEEEvT0_T1_T2_T3_T4_T6_E12temp_storage+176];
	add.f64 	%fd263, %fd117, %fd118;
$L__BB8_37:
	mov.u32 	%r224, %tid.x;
	setp.ne.s32 	%p60, %r224, 0;
	@%p60 bra 	$L__BB8_39;
	add.f64 	%fd249, %fd30, %fd263;
	st.global.f64 	[%rd1], %fd249;
$L__BB8_39:
	ret;

}
	// .globl	_ZN3cub18CUB_300001_SM_10006detail6reduce28DeviceReduceSingleTileKernelINS2_10policy_hubIdyN4cuda3std3__44plusIdEEE10Policy1000EN6thrust24THRUST_300001_SM_1000_NS6detail15normal_iteratorINSD_10device_ptrIdEEEEPdyS9_ddNS7_10__identityEEEvT0_T1_T2_T3_T4_T6_
.visible .entry _ZN3cub18CUB_300001_SM_10006detail6reduce28DeviceReduceSingleTileKernelINS2_10policy_hubIdyN4cuda3std3__44plusIdEEE10Policy1000EN6thrust24THRUST_300001_SM_1000_NS6detail15normal_iteratorINSD_10device_ptrIdEEEEPdyS9_ddNS7_10__identityEEEvT0_T1_T2_T3_T4_T6_(
	.param .align 8 .b8 _ZN3cub18CUB_300001_SM_10006detail6reduce28DeviceReduceSingleTileKernelINS2_10policy_hubIdyN4cuda3std3__44plusIdEEE10Policy1000EN6thrust24THRUST_300001_SM_1000_NS6detail15normal_iteratorINSD_10device_ptrIdEEEEPdyS9_ddNS7_10__identityEEEvT0_T1_T2_T3_T4_T6__param_0[8],
	.param .u64 .ptr .align 1 _ZN3cub18CUB_300001_SM_10006detail6reduce28DeviceReduceSingleTileKernelINS2_10policy_hubIdyN4cuda3std3__44plusIdEEE10Policy1000EN6thrust24THRUST_300001_SM_1000_NS6detail15normal_iteratorINSD_10device_ptrIdEEEEPdyS9_ddNS7_10__identityEEEvT0_T1_T2_T3_T4_T6__param_1,
	.param .u64 _ZN3cub18CUB_300001_SM_10006detail6reduce28DeviceReduceSingleTileKernelINS2_10policy_hubIdyN4cuda3std3__44plusIdEEE10Policy1000EN6thrust24THRUST_300001_SM_1000_NS6detail15normal_iteratorINSD_10device_ptrIdEEEEPdyS9_ddNS7_10__identityEEEvT0_T1_T2_T3_T4_T6__param_2,
	.param .align 1 .b8 _ZN3cub18CUB_300001_SM_10006detail6reduce28DeviceReduceSingleTileKernelINS2_10policy_hubIdyN4cuda3std3__44plusIdEEE10Policy1000EN6thrust24THRUST_300001_SM_1000_NS6detail15normal_iteratorINSD_10device_ptrIdEEEEPdyS9_ddNS7_10__identityEEEvT0_T1_T2_T3_T4_T6__param_3[1],
	.param .f64 _ZN3cub18CUB_300001_SM_10006detail6reduce28DeviceReduceSingleTileKernelINS2_10policy_hubIdyN4cuda3std3__44plusIdEEE10Policy1000EN6thrust24THRUST_300001_SM_1000_NS6detail15normal_iteratorINSD_10device_ptrIdEEEEPdyS9_ddNS7_10__identityEEEvT0_T1_T2_T3_T4_T6__param_4,
	.param .align 1 .b8 _ZN3cub18CUB_300001_SM_10006detail6reduce28DeviceReduceSingleTileKernelINS2_10policy_hubIdyN4cuda3std3__44plusIdEEE10Policy1000EN6thrust24THRUST_300001_SM_1000_NS6detail15normal_iteratorINSD_10device_ptrIdEEEEPdyS9_ddNS7_10__identityEEEvT0_T1_T2_T3_T4_T6__param_5[1]
)
.maxntid 512
.minnctapersm 1
{
	.reg .pred 	%p<67>;
	.reg .b32 	%r<246>;
	.reg .b64 	%rd<86>;
	.reg .b64 	%fd<348>;
	// demoted variable
	.shared .align 8 .b8 _ZZN3cub18CUB_300001_SM_10006detail6reduce28DeviceReduceSingleTileKernelINS2_10policy_hubIdyN4cuda3std3__44plusIdEEE10Policy1000EN6thrust24THRUST_300001_SM_1000_NS6detail15normal_iteratorINSD_10device_ptrIdEEEEPdyS9_ddNS7_10__identityEEEvT0_T1_T2_T3_T4_T6_E12temp_storage[152];
	ld.param.u64 	%rd18, [_ZN3cub18CUB_300001_SM_10006detail6reduce28DeviceReduceSingleTileKernelINS2_10policy_hubIdyN4cuda3std3__44plusIdEEE10Policy1000EN6thrust24THRUST_300001_SM_1000_NS6detail15normal_iteratorINSD_10device_ptrIdEEEEPdyS9_ddNS7_10__identityEEEvT0_T1_T2_T3_T4_T6__param_0];
	ld.param.u64 	%rd20, [_ZN3cub18CUB_300001_SM_10006detail6reduce28DeviceReduceSingleTileKernelINS2_10policy_hubIdyN4cuda3std3__44plusIdEEE10Policy1000EN6thrust24THRUST_300001_SM_1000_NS6detail15normal_iteratorINSD_10device_ptrIdEEEEPdyS9_ddNS7_10__identityEEEvT0_T1_T2_T3_T4_T6__param_1];
	ld.param.u64 	%rd19, [_ZN3cub18CUB_300001_SM_10006detail6reduce28DeviceReduceSingleTileKernelINS2_10policy_hubIdyN4cuda3std3__44plusIdEEE10Policy1000EN6thrust24THRUST_300001_SM_1000_NS6detail15normal_iteratorINSD_10device_ptrIdEEEEPdyS9_ddNS7_10__identityEEEvT0_T1_T2_T3_T4_T6__param_2];
	ld.param.f64 	%fd42, [_ZN3cub18CUB_300001_SM_10006detail6reduce28DeviceReduceSingleTileKernelINS2_10policy_hubIdyN4cuda3std3__44plusIdEEE10Policy1000EN6thrust24THRUST_300001_SM_1000_NS6detail15normal_iteratorINSD_10device_ptrIdEEEEPdyS9_ddNS7_10__identityEEEvT0_T1_T2_T3_T4_T6__param_4];
	cvta.to.global.u64 	%rd1, %rd20;
	setp.ne.s64 	%p1, %rd19, 0;
	@%p1 bra 	$L__BB9_3;
	mov.u32 	%r231, %tid.x;
	setp.ne.s32 	%p66, %r231, 0;
	@%p66 bra 	$L__BB9_51;
	st.global.f64 	[%rd1], %fd42;
	bra.uni 	$L__BB9_51;
$L__BB9_3:
	cvta.to.global.u64 	%rd2, %rd18;
	setp.gt.u64 	%p2, %rd19, 3583;
	@%p2 bra 	$L__BB9_28;
	cvt.u32.u64 	%r1, %rd19;
	mov.u32 	%r2, %tid.x;
	setp.ge.u32 	%p24, %r2, %r1;
	mov.f64 	%fd335, 0d0000000000000000;
	mov.u32 	%r235, %r2;
	@%p24 bra 	$L__BB9_6;
	mul.wide.u32 	%rd51, %r2, 8;
	add.s64 	%rd52, %rd2, %rd51;
	ld.global.f64 	%fd335, [%rd52];
	add.s32 	%r235, %r2, 512;
$L__BB9_6:
	setp.ge.u32 	%p25, %r235, %r1;
	@%p25 bra 	$L__BB9_19;
	not.b32 	%r108, %r235;
	add.s32 	%r109, %r108, %r1;
	shr.u32 	%r110, %r109, 9;
	add.s32 	%r5, %r110, 1;
	and.b32  	%r6, %r5, 15;
	setp.lt.u32 	%p26, %r109, 7680;
	@%p26 bra 	$L__BB9_10;
	and.b32  	%r111, %r5, 16777200;
	neg.s32 	%r233, %r111;
	mul.wide.u32 	%rd53, %r235, 8;
	add.s64 	%rd54, %rd53, %rd2;
	add.s64 	%rd81, %rd54, 32768;
$L__BB9_9:
	.pragma "nounroll";
	ld.global.f64 	%fd169, [%rd81+-32768];
	add.f64 	%fd170, %fd335, %fd169;
	ld.global.f64 	%fd171, [%rd81+-28672];
	add.f64 	%fd172, %fd170, %fd171;
	ld.global.f64 	%fd173, [%rd81+-24576];
	add.f64 	%fd174, %fd172, %fd173;
	ld.global.f64 	%fd175, [%rd81+-20480];
	add.f64 	%fd176, %fd174, %fd175;
	ld.global.f64 	%fd177, [%rd81+-16384];
	add.f64 	%fd178, %fd176, %fd177;
	ld.global.f64 	%fd179, [%rd81+-12288];
	add.f64 	%fd180, %fd178, %fd179;
	ld.global.f64 	%fd181, [%rd81+-8192];
	add.f64 	%fd182, %fd180, %fd181;
	ld.global.f64 	%fd183, [%rd81+-4096];
	add.f64 	%fd184, %fd182, %fd183;
	ld.global.f64 	%fd185, [%rd81];
	add.f64 	%fd186, %fd184, %fd185;
	ld.global.f64 	%fd187, [%rd81+4096];
	add.f64 	%fd188, %fd186, %fd187;
	ld.global.f64 	%fd189, [%rd81+8192];
	add.f64 	%fd190, %fd188, %fd189;
	ld.global.f64 	%fd191, [%rd81+12288];
	add.f64 	%fd192, %fd190, %fd191;
	ld.global.f64 	%fd193, [%rd81+16384];
	add.f64 	%fd194, %fd192, %fd193;
	ld.global.f64 	%fd195, [%rd81+20480];
	add.f64 	%fd196, %fd194, %fd195;
	ld.global.f64 	%fd197, [%rd81+24576];
	add.f64 	%fd198, %fd196, %fd197;
	ld.global.f64 	%fd199, [%rd81+28672];
	add.f64 	%fd335, %fd198, %fd199;
	add.s32 	%r235, %r235, 8192;
	add.s32 	%r233, %r233, 16;
	add.s64 	%rd81, %rd81, 65536;
	setp.ne.s32 	%p27, %r233, 0;
	@%p27 bra 	$L__BB9_9;
$L__BB9_10:
	setp.eq.s32 	%p28, %r6, 0;
	@%p28 bra 	$L__BB9_19;
	and.b32  	%r13, %r5, 7;
	setp.lt.u32 	%p29, %r6, 8;
	@%p29 bra 	$L__BB9_13;
	mul.wide.s32 	%rd55, %r235, 8;
	add.s64 	%rd56, %rd2, %rd55;
	ld.global.f64 	%fd201, [%rd56];
	add.f64 	%fd202, %fd335, %fd201;
	ld.global.f64 	%fd203, [%rd56+4096];
	add.f64 	%fd204, %fd202, %fd203;
	ld.global.f64 	%fd205, [%rd56+8192];
	add.f64 	%fd206, %fd204, %fd205;
	ld.global.f64 	%fd207, [%rd56+12288];
	add.f64 	%fd208, %fd206, %fd207;
	ld.global.f64 	%fd209, [%rd56+16384];
	add.f64 	%fd210, %fd208, %fd209;
	ld.global.f64 	%fd211, [%rd56+20480];
	add.f64 	%fd212, %fd210, %fd211;
	ld.global.f64 	%fd213, [%rd56+24576];
	add.f64 	%fd214, %fd212, %fd213;
	ld.global.f64 	%fd215, [%rd56+28672];
	add.f64 	%fd335, %fd214, %fd215;
	add.s32 	%r235, %r235, 4096;
$L__BB9_13:
	setp.eq.s32 	%p30, %r13, 0;
	@%p30 bra 	$L__BB9_19;
	and.b32  	%r16, %r5, 3;
	setp.lt.u32 	%p31, %r13, 4;
	@%p31 bra 	$L__BB9_16;
	mul.wide.s32 	%rd57, %r235, 8;
	add.s64 	%rd58, %rd2, %rd57;
	ld.global.f64 	%fd217, [%rd58];
	add.f64 	%fd218, %fd335, %fd217;
	ld.global.f64 	%fd219, [%rd58+4096];
	add.f64 	%fd220, %fd218, %fd219;
	ld.global.f64 	%fd221, [%rd58+8192];
	add.f64 	%fd222, %fd220, %fd221;
	ld.global.f64 	%fd223, [%rd58+12288];
	add.f64 	%fd335, %fd222, %fd223;
	add.s32 	%r235, %r235, 2048;
$L__BB9_16:
	setp.eq.s32 	%p32, %r16, 0;
	@%p32 bra 	$L__BB9_19;
	neg.s32 	%r238, %r16;
$L__BB9_18:
	.pragma "nounroll";
	mul.wide.s32 	%rd59, %r235, 8;
	add.s64 	%rd60, %rd2, %rd59;
	ld.global.f64 	%fd224, [%rd60];
	add.f64 	%fd335, %fd335, %fd224;
	add.s32 	%r235, %r235, 512;
	add.s32 	%r238, %r238, 1;
	setp.ne.s32 	%p33, %r238, 0;
	@%p33 bra 	$L__BB9_18;
$L__BB9_19:
	setp.lt.u64 	%p34, %rd19, 512;
	@%p34 bra 	$L__BB9_24;
	// begin inline asm
	mov.u32 %r175, %laneid;
	// end inline asm
	mov.b64 	%rd71, %fd335;
	mov.b64 	{%r177, %r182}, %rd71;
	mov.b32 	%r183, 1;
	mov.b32 	%r224, 31;
	mov.b32 	%r225, -1;
	// begin inline asm
	shfl.sync.down.b32 %r176, %r177, %r183, %r224, %r225;
	// end inline asm
	// begin inline asm
	shfl.sync.down.b32 %r181, %r182, %r183, %r224, %r225;
	// end inline asm
	mov.b64 	%rd72, {%r176, %r181};
	mov.b64 	%fd283, %rd72;
	setp.gt.s32 	%p58, %r175, 30;
	add.f64 	%fd284, %fd335, %fd283;
	selp.f64 	%fd285, %fd335, %fd284, %p58;
	mov.b64 	%rd73, %fd285;
	mov.b64 	{%r187, %r192}, %rd73;
	mov.b32 	%r193, 2;
	// begin inline asm
	shfl.sync.down.b32 %r186, %r187, %r193, %r224, %r225;
	// end inline asm
	// begin inline asm
	shfl.sync.down.b32 %r191, %r192, %r193, %r224, %r225;
	// end inline asm
	mov.b64 	%rd74, {%r186, %r191};
	mov.b64 	%fd286, %rd74;
	setp.gt.s32 	%p59, %r175, 29;
	add.f64 	%fd287, %fd285, %fd286;
	selp.f64 	%fd288, %fd285, %fd287, %p59;
	mov.b64 	%rd75, %fd288;
	mov.b64 	{%r197, %r202}, %rd75;
	mov.b32 	%r203, 4;
	// begin inline asm
	shfl.sync.down.b32 %r196, %r197, %r203, %r224, %r225;
	// end inline asm
	// begin inline asm
	shfl.sync.down.b32 %r201, %r202, %r203, %r224, %r225;
	// end inline asm
	mov.b64 	%rd76, {%r196, %r201};
	mov.b64 	%fd289, %rd76;
	setp.gt.s32 	%p60, %r175, 27;
	add.f64 	%fd290, %fd288, %fd289;
	selp.f64 	%fd291, %fd288, %fd290, %p60;
	mov.b64 	%rd77, %fd291;
	mov.b64 	{%r207, %r212}, %rd77;
	mov.b32 	%r213, 8;
	// begin inline asm
	shfl.sync.down.b32 %r206, %r207, %r213, %r224, %r225;
	// end inline asm
	// begin inline asm
	shfl.sync.down.b32 %r211, %r212, %r213, %r224, %r225;
	// end inline asm
	mov.b64 	%rd78, {%r206, %r211};
	mov.b64 	%fd292, %rd78;
	setp.gt.s32 	%p61, %r175, 23;
	add.f64 	%fd293, %fd291, %fd292;
	selp.f64 	%fd294, %fd291, %fd293, %p61;
	mov.b64 	%rd79, %fd294;
	mov.b64 	{%r217, %r222}, %rd79;
	mov.b32 	%r223, 16;
	// begin inline asm
	shfl.sync.down.b32 %r216, %r217, %r223, %r224, %r225;
	// end inline asm
	// begin inline asm
	shfl.sync.down.b32 %r221, %r222, %r223, %r224, %r225;
	// end inline asm
	mov.b64 	%rd80, {%r216, %r221};
	mov.b64 	%fd295, %rd80;
	setp.gt.s32 	%p62, %r175, 15;
	add.f64 	%fd16, %fd294, %fd295;
	selp.f64 	%fd347, %fd294, %fd16, %p62;
	setp.ne.s32 	%p63, %r175, 0;
	@%p63 bra 	$L__BB9_22;
	shr.u32 	%r226, %r2, 2;
	and.b32  	%r227, %r226, 248;
	mov.u32 	%r228, _ZZN3cub18CUB_300001_SM_10006detail6reduce28DeviceReduceSingleTileKernelINS2_10policy_hubIdyN4cuda3std3__44plusIdEEE10Policy1000EN6thrust24THRUST_300001_SM_1000_NS6detail15normal_iteratorINSD_10device_ptrIdEEEEPdyS9_ddNS7_10__identityEEEvT0_T1_T2_T3_T4_T6_E12temp_storage;
	add.s32 	%r229, %r228, %r227;
	st.shared.f64 	[%r229+16], %fd16;
$L__BB9_22:
	bar.sync 	0;
	setp.ne.s32 	%p64, %r2, 0;
	@%p64 bra 	$L__BB9_49;
	ld.shared.f64 	%fd296, [_ZZN3cub18CUB_300001_SM_10006detail6reduce28DeviceReduceSingleTileKernelINS2_10policy_hubIdyN4cuda3std3__44plusIdEEE10Policy1000EN6thrust24THRUST_300001_SM_1000_NS6detail15normal_iteratorINSD_10device_ptrIdEEEEPdyS9_ddNS7_10__identityEEEvT0_T1_T2_T3_T4_T6_E12temp_storage+24];
	add.f64 	%fd297, %fd347, %fd296;
	ld.shared.f64 	%fd298, [_ZZN3cub18CUB_300001_SM_10006detail6reduce28DeviceReduceSingleTileKernelINS2_10policy_hubIdyN4cuda3std3__44plusIdEEE10Policy1000EN6thrust24THRUST_300001_SM_1000_NS6detail15normal_iteratorINSD_10device_ptrIdEEEEPdyS9_ddNS7_10__identityEEEvT0_T1_T2_T3_T4_T6_E12temp_storage+32];
	add.f64 	%fd299, %fd297, %fd298;
	ld.shared.f64 	%fd300, [_ZZN3cub18CUB_300001_SM_10006detail6reduce28DeviceReduceSingleTileKernelINS2_10policy_hubIdyN4cuda3std3__44plusIdEEE10Policy1000EN6thrust24THRUST_300001_SM_1000_NS6detail15normal_iteratorINSD_10device_ptrIdEEEEPdyS9_ddNS7_10__identityEEEvT0_T1_T2_T3_T4_T6_E12temp_storage+40];
	add.f64 	%fd301, %fd299, %fd300;
	ld.shared.f64 	%fd302, [_ZZN3cub18CUB_300001_SM_10006detail6reduce28DeviceReduceSingleTileKernelINS2_10policy_hubIdyN4cuda3std3__44plusIdEEE10Policy1000EN6thrust24THRUST_300001_SM_1000_NS6detail15normal_iteratorINSD_10device_ptrIdEEEEPdyS9_ddNS7_10__identityEEEvT0_T1_T2_T3_T4_T6_E12temp_storage+48];
	add.f64 	%fd303, %fd301, %fd302;
	ld.shared.f64 	%fd304, [_ZZN3cub18CUB_300001_SM_10006detail6reduce28DeviceReduceSingleTileKernelINS2_10policy_hubIdyN4cuda3std3__44plusIdEEE10Policy1000EN6thrust24THRUST_300001_SM_1000_NS6detail15normal_iteratorINSD_10device_ptrIdEEEEPdyS9_ddNS7_10__identityEEEvT0_T1_T2_T3_T4_T6_E12temp_storage+56];
	add.f64 	%fd305, %fd303, %fd304;
	ld.shared.f64 	%fd306, [_ZZN3cub18CUB_300001_SM_10006detail6reduce28DeviceReduceSingleTileKernelINS2_10policy_hubIdyN4cuda3std3__44plusIdEEE10Policy1000EN6thrust24THRUST_300001_SM_1000_NS6detail15normal_iteratorINSD_10device_ptrIdEEEEPdyS9_ddNS7_10__identityEEEvT0_T1_T2_T3_T4_T6_E12temp_storage+64];
	add.f64 	%fd307, %fd305, %fd306;
	ld.shared.f64 	%fd308, [_ZZN3cub18CUB_300001_SM_10006detail6reduce28DeviceReduceSingleTileKernelINS2_10policy_hubIdyN4cuda3std3__44plusIdEEE10Policy1000EN6thrust24THRUST_300001_SM_1000_NS6detail15normal_iteratorINSD_10device_ptrIdEEEEPdyS9_ddNS7_10__identityEEEvT0_T1_T2_T3_T4_T6_E12temp_storage+72];
	add.f64 	%fd309, %fd307, %fd308;
	ld.shared.f64 	%fd310, [_ZZN3cub18CUB_300001_SM_10006detail6reduce28DeviceReduceSingleTileKernelINS2_10policy_hubIdyN4cuda3std3__44plusIdEEE10Policy1000EN6thrust24THRUST_300001_SM_1000_NS6detail15normal_iteratorINSD_10device_ptrIdEEEEPdyS9_ddNS7_10__identityEEEvT0_T1_T2_T3_T4_T6_E12temp_storage+80];
	add.f64 	%fd311, %fd309, %fd310;
	ld.shared.f64 	%fd312, [_ZZN3cub18CUB_300001_SM_10006detail6reduce28DeviceReduceSingleTileKernelINS2_10policy_hubIdyN4cuda3std3__44plusIdEEE10Policy1000EN6thrust24THRUST_300001_SM_1000_NS6detail15normal_iteratorINSD_10device_ptrIdEEEEPdyS9_ddNS7_10__identityEEEvT0_T1_T2_T3_T4_T6_E12temp_storage+88];
	add.f64 	%fd313, %fd311, %fd312;
	ld.shared.f64 	%fd314, [_ZZN3cub18CUB_300001_SM_10006detail6reduce28DeviceReduceSingleTileKernelINS2_10policy_hubIdyN4cuda3std3__44plusIdEEE10Policy1000EN6thrust24THRUST_300001_SM_1000_NS6detail15normal_iteratorINSD_10device_ptrIdEEEEPdyS9_ddNS7_10__identityEEEvT0_T1_T2_T3_T4_T6_E12temp_storage+96];
	add.f64 	%fd315, %fd313, %fd314;
	ld.shared.f64 	%fd316, [_ZZN3cub18CUB_300001_SM_10006detail6reduce28DeviceReduceSingleTileKernelINS2_10policy_hubIdyN4cuda3std3__44plusIdEEE10Policy1000EN6thrust24THRUST_300001_SM_1000_NS6detail15normal_iteratorINSD_10device_ptrIdEEEEPdyS9_ddNS7_10__identityEEEvT0_T1_T2_T3_T4_T6_E12temp_storage+104];
	add.f64 	%fd317, %fd315, %fd316;
	ld.shared.f64 	%fd318, [_ZZN3cub18CUB_300001_SM_10006detail6reduce28DeviceReduceSingleTileKernelINS2_10policy_hubIdyN4cuda3std3__44plusIdEEE10Policy1000EN6thrust24THRUST_300001_SM_1000_NS6detail15normal_iteratorINSD_10device_ptrIdEEEEPdyS9_ddNS7_10__identityEEEvT0_T1_T2_T3_T4_T6_E12temp_storage+112];
	add.f64 	%fd319, %fd317, %fd318;
	ld.shared.f64 	%fd320, [_ZZN3cub18CUB_300001_SM_10006detail6reduce28DeviceReduceSingleTileKernelINS2_10policy_hubIdyN4cuda3std3__44plusIdEEE10Policy1000EN6thrust24THRUST_300001_SM_1000_NS6detail15normal_iteratorINSD_10device_ptrIdEEEEPdyS9_ddNS7_10__identityEEEvT0_T1_T2_T3_T4_T6_E12temp_storage+120];
	add.f64 	%fd321, %fd319, %fd320;
	ld.shared.f64 	%fd322, [_ZZN3cub18CUB_300001_SM_10006detail6reduce28DeviceReduceSingleTileKernelINS2_10policy_hubIdyN4cuda3std3__44plusIdEEE10Policy1000EN6thrust24THRUST_300001_SM_1000_NS6detail15normal_iteratorINSD_10device_ptrIdEEEEPdyS9_ddNS7_10__identityEEEvT0_T1_T2_T3_T4_T6_E12temp_storage+128];
	add.f64 	%fd323, %fd321, %fd322;
	ld.shared.f64 	%fd324, [_ZZN3cub18CUB_300001_SM_10006detail6reduce28DeviceReduceSingleTileKernelINS2_10policy_hubIdyN4cuda3std3__44plusIdEEE10Policy1000EN6thrust24THRUST_300001_SM_1000_NS6detail15normal_iteratorINSD_10device_ptrIdEEEEPdyS9_ddNS7_10__identityEEEvT0_T1_T2_T3_T4_T6_E12temp_storage+136];
	add.f64 	%fd347, %fd323, %fd324;
	bra.uni 	$L__BB9_49;
$L__BB9_24:
	// begin inline asm
	mov.u32 %r112, %laneid;
	// end inline asm
	and.b32  	%r163, %r2, 992;
	add.s32 	%r164, %r163, 32;
	setp.gt.u32 	%p35, %r164, %r1;
	not.b32 	%r165, %r163;
	add.s32 	%r166, %r1, %r165;
	selp.b32 	%r161, %r166, 31, %p35;
	mov.b64 	%rd61, %fd335;
	mov.b64 	{%r114, %r119}, %rd61;
	mov.b32 	%r120, 1;
	mov.b32 	%r162, -1;
	// begin inline asm
	shfl.sync.down.b32 %r113, %r114, %r120, %r161, %r162;
	// end inline asm
	// begin inline asm
	shfl.sync.down.b32 %r118, %r119, %r120, %r161, %r162;
	// end inline asm
	mov.b64 	%rd62, {%r113, %r118};
	mov.b64 	%fd225, %rd62;
	setp.lt.s32 	%p36, %r112, %r161;
	add.f64 	%fd226, %fd335, %fd225;
	selp.f64 	%fd227, %fd226, %fd335, %p36;
	mov.b64 	%rd63, %fd227;
	mov.b64 	{%r124, %r129}, %rd63;
	mov.b32 	%r130, 2;
	// begin inline asm
	shfl.sync.down.b32 %r123, %r124, %r130, %r161, %r162;
	// end inline asm
	// begin inline asm
	shfl.sync.down.b32 %r128, %r129, %r130, %r161, %r162;
	// end inline asm
	mov.b64 	%rd64, {%r123, %r128};
	mov.b64 	%fd228, %rd64;
	add.s32 	%r167, %r112, 2;
	setp.gt.s32 	%p37, %r167, %r161;
	add.f64 	%fd229, %fd227, %fd228;
	selp.f64 	%fd230, %fd227, %fd229, %p37;
	mov.b64 	%rd65, %fd230;
	mov.b64 	{%r134, %r139}, %rd65;
	mov.b32 	%r140, 4;
	// begin inline asm
	shfl.sync.down.b32 %r133, %r134, %r140, %r161, %r162;
	// end inline asm
	// begin inline asm
	shfl.sync.down.b32 %r138, %r139, %r140, %r161, %r162;
	// end inline asm
	mov.b64 	%rd66, {%r133, %r138};
	mov.b64 	%fd231, %rd66;
	add.s32 	%r168, %r112, 4;
	setp.gt.s32 	%p38, %r168, %r161;
	add.f64 	%fd232, %fd230, %fd231;
	selp.f64 	%fd233, %fd230, %fd232, %p38;
	mov.b64 	%rd67, %fd233;
	mov.b64 	{%r144, %r149}, %rd67;
	mov.b32 	%r150, 8;
	// begin inline asm
	shfl.sync.down.b32 %r143, %r144, %r150, %r161, %r162;
	// end inline asm
	// begin inline asm
	shfl.sync.down.b32 %r148, %r149, %r150, %r161, %r162;
	// end inline asm
	mov.b64 	%rd68, {%r143, %r148};
	mov.b64 	%fd234, %rd68;
	add.s32 	%r169, %r112, 8;
	setp.gt.s32 	%p39, %r169, %r161;
	add.f64 	%fd235, %fd233, %fd234;
	selp.f64 	%fd236, %fd233, %fd235, %p39;
	mov.b64 	%rd69, %fd236;
	mov.b64 	{%r154, %r159}, %rd69;
	mov.b32 	%r160, 16;
	// begin inline asm
	shfl.sync.down.b32 %r153, %r154, %r160, %r161, %r162;
	// end inline asm
	// begin inline asm
	shfl.sync.down.b32 %r158, %r159, %r160, %r161, %r162;
	// end inline asm
	mov.b64 	%rd70, {%r153, %r158};
	mov.b64 	%fd237, %rd70;
	add.s32 	%r170, %r112, 16;
	setp.gt.s32 	%p40, %r170, %r161;
	add.f64 	%fd238, %fd236, %fd237;
	selp.f64 	%fd347, %fd236, %fd238, %p40;
	setp.ne.s32 	%p41, %r112, 0;
	@%p41 bra 	$L__BB9_26;
	shr.u32 	%r171, %r2, 2;
	and.b32  	%r172, %r171, 248;
	mov.u32 	%r173, _ZZN3cub18CUB_300001_SM_10006detail6reduce28DeviceReduceSingleTileKernelINS2_10policy_hubIdyN4cuda3std3__44plusIdEEE10Policy1000EN6thrust24THRUST_300001_SM_1000_NS6detail15normal_iteratorINSD_10device_ptrIdEEEEPdyS9_ddNS7_10__identityEEEvT0_T1_T2_T3_T4_T6_E12temp_storage;
	add.s32 	%r174, %r173, %r172;
	st.shared.f64 	[%r174+16], %fd347;
$L__BB9_26:
	bar.sync 	0;
	setp.ne.s32 	%p42, %r2, 0;
	@%p42 bra 	$L__BB9_49;
	setp.gt.u64 	%p43, %rd19, 32;
	ld.shared.f64 	%fd239, [_ZZN3cub18CUB_300001_SM_10006detail6reduce28DeviceReduceSingleTileKernelINS2_10policy_hubIdyN4cuda3std3__44plusIdEEE10Policy1000EN6thrust24THRUST_300001_SM_1000_NS6detail15normal_iteratorINSD_10device_ptrIdEEEEPdyS9_ddNS7_10__identityEEEvT0_T1_T2_T3_T4_T6_E12temp_storage+24];
	add.f64 	%fd240, %fd347, %fd239;
	selp.f64 	%fd241, %fd240, %fd347, %p43;
	setp.gt.u64 	%p44, %rd19, 64;
	ld.shared.f64 	%fd242, [_ZZN3cub18CUB_300001_SM_10006detail6reduce28DeviceReduceSingleTileKernelINS2_10policy_hubIdyN4cuda3std3__44plusIdEEE10Policy1000EN6thrust24THRUST_300001_SM_1000_NS6detail15normal_iteratorINSD_10device_ptrIdEEEEPdyS9_ddNS7_10__identityEEEvT0_T1_T2_T3_T4_T6_E12temp_storage+32];
	add.f64 	%fd243, %fd242, %fd241;
	selp.f64 	%fd244, %fd243, %fd241, %p44;
	setp.gt.u64 	%p45, %rd19, 96;
	ld.shared.f64 	%fd245, [_ZZN3cub18CUB_300001_SM_10006detail6reduce28DeviceReduceSingleTileKernelINS2_10policy_hubIdyN4cuda3std3__44plusIdEEE10Policy1000EN6thrust24THRUST_300001_SM_1000_NS6detail15normal_iteratorINSD_10device_ptrIdEEEEPdyS9_ddNS7_10__identityEEEvT0_T1_T2_T3_T4_T6_E12temp_storage+40];
	add.f64 	%fd246, %fd245, %fd244;
	selp.f64 	%fd247, %fd246, %fd244, %p45;
	setp.gt.u64 	%p46, %rd19, 128;
	ld.shared.f64 	%fd248, [_ZZN3cub18CUB_300001_SM_10006detail6reduce28DeviceReduceSingleTileKernelINS2_10policy_hubIdyN4cuda3std3__44plusIdEEE10Policy1000EN6thrust24THRUST_300001_SM_1000_NS6detail15normal_iteratorINSD_10device_ptrIdEEEEPdyS9_ddNS7_10__identityEEEvT0_T1_T2_T3_T4_T6_E12temp_storage+48];
	add.f64 	%fd249, %fd248, %fd247;
	selp.f64 	%fd250, %fd249, %fd247, %p46;
	setp.gt.u64 	%p47, %rd19, 160;
	ld.shared.f64 	%fd251, [_ZZN3cub18CUB_300001_SM_10006detail6reduce28DeviceReduceSingleTileKernelINS2_10policy_hubIdyN4cuda3std3__44plusIdEEE10Policy1000EN6thrust24THRUST_300001_SM_1000_NS6detail15normal_iteratorINSD_10device_ptrIdEEEEPdyS9_ddNS7_10__identityEEEvT0_T1_T2_T3_T4_T6_E12temp_storage+56];
	add.f64 	%fd252, %fd251, %fd250;
	selp.f64 	%fd253, %fd252, %fd250, %p47;
	setp.gt.u64 	%p48, %rd19, 192;
	ld.shared.f64 	%fd254, [_ZZN3cub18CUB_300001_SM_10006detail6reduce28DeviceReduceSingleTileKernelINS2_10policy_hubIdyN4cuda3std3__44plusIdEEE10Policy1000EN6thrust24THRUST_300001_SM_1000_NS6detail15normal_iteratorINSD_10device_ptrIdEEEEPdyS9_ddNS7_10__identityEEEvT0_T1_T2_T3_T4_T6_E12temp_storage+64];
	add.f64 	%fd255, %fd254, %fd253;
	selp.f64 	%fd256, %fd255, %fd253, %p48;
	setp.gt.u64 	%p49, %rd19, 224;
	ld.shared.f64 	%fd257, [_ZZN3cub18CUB_300001_SM_10006detail6reduce28DeviceReduceSingleTileKernelINS2_10policy_hubIdyN4cuda3std3__44plusIdEEE10Policy1000EN6thrust24THRUST_300001_SM_1000_NS6detail15normal_iteratorINSD_10device_ptrIdEEEEPdyS9_ddNS7_10__identityEEEvT0_T1_T2_T3_T4_T6_E12temp_storage+72];
	add.f64 	%fd258, %fd257, %fd256;
	selp.f64 	%fd259, %fd258, %fd256, %p49;
	setp.gt.u64 	%p50, %rd19, 256;
	ld.shared.f64 	%fd260, [_ZZN3cub18CUB_300001_SM_10006detail6reduce28DeviceReduceSingleTileKernelINS2_10policy_hubIdyN4cuda3std3__44plusIdEEE10Policy1000EN6thrust24THRUST_300001_SM_1000_NS6detail15normal_iteratorINSD_10device_ptrIdEEEEPdyS9_ddNS7_10__identityEEEvT0_T1_T2_T3_T4_T6_E12temp_storage+80];
	add.f64 	%fd261, %fd260, %fd259;
	selp.f64 	%fd262, %fd261, %fd259, %p50;
	setp.gt.u64 	%p51, %rd19, 288;
	ld.shared.f64 	%fd263, [_ZZN3cub18CUB_300001_SM_10006detail6reduce28DeviceReduceSingleTileKernelINS2_10policy_hubIdyN4cuda3std3__44plusIdEEE10Policy1000EN6thrust24THRUST_300001_SM_1000_NS6detail15normal_iteratorINSD_10device_ptrIdEEEEPdyS9_ddNS7_10__identityEEEvT0_T1_T2_T3_T4_T6_E12temp_storage+88];
	add.f64 	%fd264, %fd263, %fd262;
	selp.f64 	%fd265, %fd264, %fd262, %p51;
	setp.gt.u64 	%p52, %rd19, 320;
	ld.shared.f64 	%fd266, [_ZZN3cub18CUB_300001_SM_10006detail6reduce28DeviceReduceSingleTileKernelINS2_10policy_hubIdyN4cuda3std3__44plusIdEEE10Policy1000EN6thrust24THRUST_300001_SM_1000_NS6detail15normal_iteratorINSD_10device_ptrIdEEEEPdyS9_ddNS7_10__identityEEEvT0_T1_T2_T3_T4_T6_E12temp_storage+96];
	add.f64 	%fd267, %fd266, %fd265;
	selp.f64 	%fd268, %fd267, %fd265, %p52;
	setp.gt.u64 	%p53, %rd19, 352;
	ld.shared.f64 	%fd269, [_ZZN3cub18CUB_300001_SM_10006detail6reduce28DeviceReduceSingleTileKernelINS2_10policy_hubIdyN4cuda3std3__44plusIdEEE10Policy1000EN6thrust24THRUST_300001_SM_1000_NS6detail15normal_iteratorINSD_10device_ptrIdEEEEPdyS9_ddNS7_10__identityEEEvT0_T1_T2_T3_T4_T6_E12temp_storage+104];
	add.f64 	%fd270, %fd269, %fd268;
	selp.f64 	%fd271, %fd270, %fd268, %p53;
	setp.gt.u64 	%p54, %rd19, 384;
	ld.shared.f64 	%fd272, [_ZZN3cub18CUB_300001_SM_10006detail6reduce28DeviceReduceSingleTileKernelINS2_10policy_hubIdyN4cuda3std3__44plusIdEEE10Policy1000EN6thrust24THRUST_300001_SM_1000_NS6detail15normal_iteratorINSD_10device_ptrIdEEEEPdyS9_ddNS7_10__identityEEEvT0_T1_T2_T3_T4_T6_E12temp_storage+112];
	add.f64 	%fd273, %fd272, %fd271;
	selp.f64 	%fd274, %fd273, %fd271, %p54;
	setp.gt.u64 	%p55, %rd19, 416;
	ld.shared.f64 	%fd275, [_ZZN3cub18CUB_300001_SM_10006detail6reduce28DeviceReduceSingleTileKernelINS2_10policy_hubIdyN4cuda3std3__44plusIdEEE10Policy1000EN6thrust24THRUST_300001_SM_1000_NS6detail15normal_iteratorINSD_10device_ptrIdEEEEPdyS9_ddNS7_10__identityEEEvT0_T1_T2_T3_T4_T6_E12temp_storage+120];
	add.f64 	%fd276, %fd275, %fd274;
	selp.f64 	%fd277, %fd276, %fd274, %p55;
	setp.gt.u64 	%p56, %rd19, 448;
	ld.shared.f64 	%fd278, [_ZZN3cub18CUB_300001_SM_10006detail6reduce28DeviceReduceSingleTileKernelINS2_10policy_hubIdyN4cuda3std3__44plusIdEEE10Policy1000EN6thrust24THRUST_300001_SM_1000_NS6detail15normal_iteratorINSD_10device_ptrIdEEEEPdyS9_ddNS7_10__identityEEEvT0_T1_T2_T3_T4_T6_E12temp_storage+128];
	add.f64 	%fd279, %fd278, %fd277;
	selp.f64 	%fd280, %fd279, %fd277, %p56;
	setp.gt.u64 	%p57, %rd19, 480;
	ld.shared.f64 	%fd281, [_ZZN3cub18CUB_300001_SM_10006detail6reduce28DeviceReduceSingleTileKernelINS2_10policy_hubIdyN4cuda3std3__44plusIdEEE10Policy1000EN6thrust24THRUST_300001_SM_1000_NS6detail15normal_iteratorINSD_10device_ptrIdEEEEPdyS9_ddNS7_10__identityEEEvT0_T1_T2_T3_T4_T6_E12temp_storage+136];
	add.f64 	%fd282, %fd281, %fd280;
	selp.f64 	%fd347, %fd282, %fd280, %p57;
	bra.uni 	$L__BB9_49;
$L__BB9_28:
	mov.u32 	%r24, %tid.x;
	cvt.u64.u32 	%rd6, %r24;
	mul.wide.u32 	%rd22, %r24, 8;
	add.s64 	%rd7, %rd2, %rd22;
	ld.global.f64 	%fd43, [%rd7];
	ld.global.f64 	%fd44, [%rd7+4096];
	ld.global.f64 	%fd45, [%rd7+8192];
	ld.global.f64 	%fd46, [%rd7+12288];
	ld.global.f64 	%fd47, [%rd7+16384];
	ld.global.f64 	%fd48, [%rd7+20480];
	ld.global.f64 	%fd49, [%rd7+24576];
	add.f64 	%fd50, %fd43, %fd44;
	add.f64 	%fd51, %fd50, %fd45;
	add.f64 	%fd52, %fd51, %fd46;
	add.f64 	%fd53, %fd52, %fd47;
	add.f64 	%fd54, %fd53, %fd48;
	add.f64 	%fd346, %fd54, %fd49;
	add.s64 	%rd8, %rd19, -3584;
	setp.lt.u64 	%p3, %rd8, 3584;
	mov.b64 	%rd83, 3584;
	@%p3 bra 	$L__BB9_32;
	mov.b64 	%rd83, 3584;
$L__BB9_30:
	shl.b64 	%rd24, %rd83, 3;
	add.s64 	%rd25, %rd7, %rd24;
	ld.global.f64 	%fd55, [%rd25];
	ld.global.f64 	%fd56, [%rd25+4096];
	ld.global.f64 	%fd57, [%rd25+8192];
	ld.global.f64 	%fd58, [%rd25+12288];
	ld.global.f64 	%fd59, [%rd25+16384];
	ld.global.f64 	%fd60, [%rd25+20480];
	ld.global.f64 	%fd61, [%rd25+24576];
	add.f64 	%fd62, %fd346, %fd55;
	add.f64 	%fd63, %fd62, %fd56;
	add.f64 	%fd64, %fd63, %fd57;
	add.f64 	%fd65, %fd64, %fd58;
	add.f64 	%fd66, %fd65, %fd59;
	add.f64 	%fd67, %fd66, %fd60;
	add.f64 	%fd346, %fd67, %fd61;
	sub.s64 	%rd26, %rd19, %rd83;
	setp.lt.u64 	%p4, %rd26, 3584;
	@%p4 bra 	$L__BB9_45;
	add.s64 	%rd83, %rd83, 3584;
	setp.le.u64 	%p5, %rd83, %rd8;
	@%p5 bra 	$L__BB9_30;
$L__BB9_32:
	setp.le.u64 	%p6, %rd19, %rd83;
	cvt.u32.u64 	%r42, %rd83;
	cvt.u32.u64 	%r43, %rd19;
	sub.s32 	%r44, %r43, %r42;
	setp.ge.s32 	%p7, %r24, %r44;
	or.pred  	%p8, %p6, %p7;
	@%p8 bra 	$L__BB9_45;
	not.b32 	%r47, %r24;
	add.s32 	%r48, %r47, %r43;
	sub.s32 	%r50, %r48, %r42;
	shr.u32 	%r51, %r50, 9;
	add.s32 	%r25, %r51, 1;
	and.b32  	%r26, %r25, 15;
	setp.lt.u32 	%p9, %r50, 7680;
	mov.u32 	%r242, %r24;
	@%p9 bra 	$L__BB9_36;
	and.b32  	%r52, %r25, 16777200;
	neg.s32 	%r240, %r52;
	add.s64 	%rd27, %rd83, %rd6;
	shl.b64 	%rd28, %rd27, 3;
	add.s64 	%rd29, %rd28, %rd2;
	add.s64 	%rd84, %rd29, 32768;
	mov.u32 	%r242, %r24;
$L__BB9_35:
	.pragma "nounroll";
	ld.global.f64 	%fd69, [%rd84+-32768];
	add.f64 	%fd70, %fd346, %fd69;
	ld.global.f64 	%fd71, [%rd84+-28672];
	add.f64 	%fd72, %fd70, %fd71;
	ld.global.f64 	%fd73, [%rd84+-24576];
	add.f64 	%fd74, %fd72, %fd73;
	ld.global.f64 	%fd75, [%rd84+-20480];
	add.f64 	%fd76, %fd74, %fd75;
	ld.global.f64 	%fd77, [%rd84+-16384];
	add.f64 	%fd78, %fd76, %fd77;
	ld.global.f64 	%fd79, [%rd84+-12288];
	add.f64 	%fd80, %fd78, %fd79;
	ld.global.f64 	%fd81, [%rd84+-8192];
	add.f64 	%fd82, %fd80, %fd81;
	ld.global.f64 	%fd83, [%rd84+-4096];
	add.f64 	%fd84, %fd82, %fd83;
	ld.global.f64 	%fd85, [%rd84];
	add.f64 	%fd86, %fd84, %fd85;
	ld.global.f64 	%fd87, [%rd84+4096];
	add.f64 	%fd88, %fd86, %fd87;
	ld.global.f64 	%fd89, [%rd84+8192];
	add.f64 	%fd90, %fd88, %fd89;
	ld.global.f64 	%fd91, [%rd84+12288];
	add.f64 	%fd92, %fd90, %fd91;
	ld.global.f64 	%fd93, [%rd84+16384];
	add.f64 	%fd94, %fd92, %fd93;
	ld.global.f64 	%fd95, [%rd84+20480];
	add.f64 	%fd96, %fd94, %fd95;
	ld.global.f64 	%fd97, [%rd84+24576];
	add.f64 	%fd98, %fd96, %fd97;
	ld.global.f64 	%fd99, [%rd84+28672];
	add.f64 	%fd346, %fd98, %fd99;
	add.s32 	%r242, %r242, 8192;
	add.s32 	%r240, %r240, 16;
	add.s64 	%rd84, %rd84, 65536;
	setp.ne.s32 	%p10, %r240, 0;
	@%p10 bra 	$L__BB9_35;
$L__BB9_36:
	setp.eq.s32 	%p11, %r26, 0;
	@%p11 bra 	$L__BB9_45;
	and.b32  	%r33, %r25, 7;
	setp.lt.u32 	%p12, %r26, 8;
	@%p12 bra 	$L__BB9_39;
	cvt.u64.u32 	%rd30, %r242;
	add.s64 	%rd31, %rd83, %rd30;
	shl.b64 	%rd32, %rd31, 3;
	add.s64 	%rd33, %rd2, %rd32;
	ld.global.f64 	%fd101, [%rd33];
	add.f64 	%fd102, %fd346, %fd101;
	ld.global.f64 	%fd103, [%rd33+4096];
	add.f64 	%fd104, %fd102, %fd103;
	ld.global.f64 	%fd105, [%rd33+8192];
	add.f64 	%fd106, %fd104, %fd105;
	ld.global.f64 	%fd107, [%rd33+12288];
	add.f64 	%fd108, %fd106, %fd107;
	ld.global.f64 	%fd109, [%rd33+16384];
	add.f64 	%fd110, %fd108, %fd109;
	ld.global.f64 	%fd111, [%rd33+20480];
	add.f64 	%fd112, %fd110, %fd111;
	ld.global.f64 	%fd113, [%rd33+24576];
	add.f64 	%fd114, %fd112, %fd113;
	ld.global.f64 	%fd115, [%rd33+28672];
	add.f64 	%fd346, %fd114, %fd115;
	add.s32 	%r242, %r242, 4096;
$L__BB9_39:
	setp.eq.s32 	%p13, %r33, 0;
	@%p13 bra 	$L__BB9_45;
	and.b32  	%r36, %r25, 3;
	setp.lt.u32 	%p14, %r33, 4;
	@%p14 bra 	$L__BB9_42;
	cvt.u64.u32 	%rd34, %r242;
	add.s64 	%rd35, %rd83, %rd34;
	shl.b64 	%rd36, %rd35, 3;
	add.s64 	%rd37, %rd2, %rd36;
	ld.global.f64 	%fd117, [%rd37];
	add.f64 	%fd118, %fd346, %fd117;
	ld.global.f64 	%fd119, [%rd37+4096];
	add.f64 	%fd120, %fd118, %fd119;
	ld.global.f64 	%fd121, [%rd37+8192];
	add.f64 	%fd122, %fd120, %fd121;
	ld.global.f64 	%fd123, [%rd37+12288];
	add.f64 	%fd346, %fd122, %fd123;
	add.s32 	%r242, %r242, 2048;
$L__BB9_42:
	setp.eq.s32 	%p15, %r36, 0;
	@%p15 bra 	$L__BB9_45;
	cvt.u64.u32 	%rd38, %r242;
	add.s64 	%rd39, %rd83, %rd38;
	shl.b64 	%rd40, %rd39, 3;
	add.s64 	%rd85, %rd2, %rd40;
	neg.s32 	%r245, %r36;
$L__BB9_44:
	.pragma "nounroll";
	ld.global.f64 	%fd124, [%rd85];
	add.f64 	%fd346, %fd346, %fd124;
	add.s64 	%rd85, %rd85, 4096;
	add.s32 	%r245, %r245, 1;
	setp.ne.s32 	%p16, %r245, 0;
	@%p16 bra 	$L__BB9_44;
$L__BB9_45:
	// begin inline asm
	mov.u32 %r53, %laneid;
	// end inline asm
	mov.b64 	%rd41, %fd346;
	mov.b64 	{%r55, %r60}, %rd41;
	mov.b32 	%r61, 1;
	mov.b32 	%r102, 31;
	mov.b32 	%r103, -1;
	// begin inline asm
	shfl.sync.down.b32 %r54, %r55, %r61, %r102, %r103;
	// end inline asm
	// begin inline asm
	shfl.sync.down.b32 %r59, %r60, %r61, %r102, %r103;
	// end inline asm
	mov.b64 	%rd42, {%r54, %r59};
	mov.b64 	%fd125, %rd42;
	setp.gt.s32 	%p17, %r53, 30;
	add.f64 	%fd126, %fd346, %fd125;
	selp.f64 	%fd127, %fd346, %fd126, %p17;
	mov.b64 	%rd43, %fd127;
	mov.b64 	{%r65, %r70}, %rd43;
	mov.b32 	%r71, 2;
	// begin inline asm
	shfl.sync.down.b32 %r64, %r65, %r71, %r102, %r103;
	// end inline asm
	// begin inline asm
	shfl.sync.down.b32 %r69, %r70, %r71, %r102, %r103;
	// end inline asm
	mov.b64 	%rd44, {%r64, %r69};
	mov.b64 	%fd128, %rd44;
	setp.gt.s32 	%p18, %r53, 29;
	add.f64 	%fd129, %fd127, %fd128;
	selp.f64 	%fd130, %fd127, %fd129, %p18;
	mov.b64 	%rd45, %fd130;
	mov.b64 	{%r75, %r80}, %rd45;
	mov.b32 	%r81, 4;
	// begin inline asm
	shfl.sync.down.b32 %r74, %r75, %r81, %r102, %r103;
	// end inline asm
	// begin inline asm
	shfl.sync.down.b32 %r79, %r80, %r81, %r102, %r103;
	// end inline asm
	mov.b64 	%rd46, {%r74, %r79};
	mov.b64 	%fd131, %rd46;
	setp.gt.s32 	%p19, %r53, 27;
	add.f64 	%fd132, %fd130, %fd131;
	selp.f64 	%fd133, %fd130, %fd132, %p19;
	mov.b64 	%rd47, %fd133;
	mov.b64 	{%r85, %r90}, %rd47;
	mov.b32 	%r91, 8;
	// begin inline asm
	shfl.sync.down.b32 %r84, %r85, %r91, %r102, %r103;
	// end inline asm
	// begin inline asm
	shfl.sync.down.b32 %r89, %r90, %r91, %r102, %r103;
	// end inline asm
	mov.b64 	%rd48, {%r84, %r89};
	mov.b64 	%fd134, %rd48;
	setp.gt.s32 	%p20, %r53, 23;
	add.f64 	%fd135, %fd133, %fd134;
	selp.f64 	%fd136, %fd133, %fd135, %p20;
	mov.b64 	%rd49, %fd136;
	mov.b64 	{%r95, %r100}, %rd49;
	mov.b32 	%r101, 16;
	// begin inline asm
	shfl.sync.down.b32 %r94, %r95, %r101, %r102, %r103;
	// end inline asm
	// begin inline asm
	shfl.sync.down.b32 %r99, %r100, %r101, %r102, %r103;
	// end inline asm
	mov.b64 	%rd50, {%r94, %r99};
	mov.b64 	%fd137, %rd50;
	setp.gt.s32 	%p21, %r53, 15;
	add.f64 	%fd38, %fd136, %fd137;
	selp.f64 	%fd347, %fd136, %fd38, %p21;
	setp.ne.s32 	%p22, %r53, 0;
	@%p22 bra 	$L__BB9_47;
	shr.u32 	%r104, %r24, 2;
	and.b32  	%r105, %r104, 248;
	mov.u32 	%r106, _ZZN3cub18CUB_300001_SM_10006detail6reduce28DeviceReduceSingleTileKernelINS2_10policy_hubIdyN4cuda3std3__44plusIdEEE10Policy1000EN6thrust24THRUST_300001_SM_1000_NS6detail15normal_iteratorINSD_10device_ptrIdEEEEPdyS9_ddNS7_10__identityEEEvT0_T1_T2_T3_T4_T6_E12temp_storage;
	add.s32 	%r107, %r106, %r105;
	st.shared.f64 	[%r107+16], %fd38;
$L__BB9_47:
	bar.sync 	0;
	setp.ne.s32 	%p23, %r24, 0;
	@%p23 bra 	$L__BB9_49;
	ld.shared.f64 	%fd138, [_ZZN3cub18CUB_300001_SM_10006detail6reduce28DeviceReduceSingleTileKernelINS2_10policy_hubIdyN4cuda3std3__44plusIdEEE10Policy1000EN6thrust24THRUST_300001_SM_1000_NS6detail15normal_iteratorINSD_10device_ptrIdEEEEPdyS9_ddNS7_10__identityEEEvT0_T1_T2_T3_T4_T6_E12temp_storage+24];
	add.f64 	%fd139, %fd347, %fd138;
	ld.shared.f64 	%fd140, [_ZZN3cub18CUB_300001_SM_10006detail6reduce28DeviceReduceSingleTileKernelINS2_10policy_hubIdyN4cuda3std3__44plusIdEEE10Policy1000EN6thrust24THRUST_300001_SM_1000_NS6detail15normal_iteratorINSD_10device_ptrIdEEEEPdyS9_ddNS7_10__identityEEEvT0_T1_T2_T3_T4_T6_E12temp_storage+32];
	add.f64 	%fd141, %fd139, %fd140;
	ld.shared.f64 	%fd142, [_ZZN3cub18CUB_300001_SM_10006detail6reduce28DeviceReduceSingleTileKernelINS2_10policy_hubIdyN4cuda3std3__44plusIdEEE10Policy1000EN6thrust24THRUST_300001_SM_1000_NS6detail15normal_iteratorINSD_10device_ptrIdEEEEPdyS9_ddNS7_10__identityEEEvT0_T1_T2_T3_T4_T6_E12temp_storage+40];
	add.f64 	%fd143, %fd141, %fd142;
	ld.shared.f64 	%fd144, [_ZZN3cub18CUB_300001_SM_10006detail6reduce28DeviceReduceSingleTileKernelINS2_10policy_hubIdyN4cuda3std3__44plusIdEEE10Policy1000EN6thrust24THRUST_300001_SM_1000_NS6detail15normal_iteratorINSD_10device_ptrIdEEEEPdyS9_ddNS7_10__identityEEEvT0_T1_T2_T3_T4_T6_E12temp_storage+48];
	add.f64 	%fd145, %fd143, %fd144;
	ld.shared.f64 	%fd146, [_ZZN3cub18CUB_300001_SM_10006detail6reduce28DeviceReduceSingleTileKernelINS2_10policy_hubIdyN4cuda3std3__44plusIdEEE10Policy1000EN6thrust24THRUST_300001_SM_1000_NS6detail15normal_iteratorINSD_10device_ptrIdEEEEPdyS9_ddNS7_10__identityEEEvT0_T1_T2_T3_T4_T6_E12temp_storage+56];
	add.f64 	%fd147, %fd145, %fd146;
	ld.shared.f64 	%fd148, [_ZZN3cub18CUB_300001_SM_10006detail6reduce28DeviceReduceSingleTileKernelINS2_10policy_hubIdyN4cuda3std3__44plusIdEEE10Policy1000EN6thrust24THRUST_300001_SM_1000_NS6detail15normal_iteratorINSD_10device_ptrIdEEEEPdyS9_ddNS7_10__identityEEEvT0_T1_T2_T3_T4_T6_E12temp_storage+64];
	add.f64 	%fd149, %fd147, %fd148;
	ld.shared.f64 	%fd150, [_ZZN3cub18CUB_300001_SM_10006detail6reduce28DeviceReduceSingleTileKernelINS2_10policy_hubIdyN4cuda3std3__44plusIdEEE10Policy1000EN6thrust24THRUST_300001_SM_1000_NS6detail15normal_iteratorINSD_10device_ptrIdEEEEPdyS9_ddNS7_10__identityEEEvT0_T1_T2_T3_T4_T6_E12temp_storage+72];
	add.f64 	%fd151, %fd149, %fd150;
	ld.shared.f64 	%fd152, [_ZZN3cub18CUB_300001_SM_10006detail6reduce28DeviceReduceSingleTileKernelINS2_10policy_hubIdyN4cuda3std3__44plusIdEEE10Policy1000EN6thrust24THRUST_300001_SM_1000_NS6detail15normal_iteratorINSD_10device_ptrIdEEEEPdyS9_ddNS7_10__identityEEEvT0_T1_T2_T3_T4_T6_E12temp_storage+80];
	add.f64 	%fd153, %fd151, %fd152;
	ld.shared.f64 	%fd154, [_ZZN3cub18CUB_300001_SM_10006detail6reduce28DeviceReduceSingleTileKernelINS2_10policy_hubIdyN4cuda3std3__44plusIdEEE10Policy1000EN6thrust24THRUST_300001_SM_1000_NS6detail15normal_iteratorINSD_10device_ptrIdEEEEPdyS9_ddNS7_10__identityEEEvT0_T1_T2_T3_T4_T6_E12temp_storage+88];
	add.f64 	%fd155, %fd153, %fd154;
	ld.shared.f64 	%fd156, [_ZZN3cub18CUB_300001_SM_10006detail6reduce28DeviceReduceSingleTileKernelINS2_10policy_hubIdyN4cuda3std3__44plusIdEEE10Policy1000EN6thrust24THRUST_300001_SM_1000_NS6detail15normal_iteratorINSD_10device_ptrIdEEEEPdyS9_ddNS7_10__identityEEEvT0_T1_T2_T3_T4_T6_E12temp_storage+96];
	add.f64 	%fd157, %fd155, %fd156;
	ld.shared.f64 	%fd158, [_ZZN3cub18CUB_300001_SM_10006detail6reduce28DeviceReduceSingleTileKernelINS2_10policy_hubIdyN4cuda3std3__44plusIdEEE10Policy1000EN6thrust24THRUST_300001_SM_1000_NS6detail15normal_iteratorINSD_10device_ptrIdEEEEPdyS9_ddNS7_10__identityEEEvT0_T1_T2_T3_T4_T6_E12temp_storage+104];
	add.f64 	%fd159, %fd157, %fd158;
	ld.shared.f64 	%fd160, [_ZZN3cub18CUB_300001_SM_10006detail6reduce28DeviceReduceSingleTileKernelINS2_10policy_hubIdyN4cuda3std3__44plusIdEEE10Policy1000EN6thrust24THRUST_300001_SM_1000_NS6detail15normal_iteratorINSD_10device_ptrIdEEEEPdyS9_ddNS7_10__identityEEEvT0_T1_T2_T3_T4_T6_E12temp_storage+112];
	add.f64 	%fd161, %fd159, %fd160;
	ld.shared.f64 	%fd162, [_ZZN3cub18CUB_300001_SM_10006detail6reduce28DeviceReduceSingleTileKernelINS2_10policy_hubIdyN4cuda3std3__44plusIdEEE10Policy1000EN6thrust24THRUST_300001_SM_1000_NS6detail15normal_iteratorINSD_10device_ptrIdEEEEPdyS9_ddNS7_10__identityEEEvT0_T1_T2_T3_T4_T6_E12temp_storage+120];
	add.f64 	%fd163, %fd161, %fd162;
	ld.shared.f64 	%fd164, [_ZZN3cub18CUB_300001_SM_10006detail6reduce28DeviceReduceSingleTileKernelINS2_10policy_hubIdyN4cuda3std3__44plusIdEEE10Policy1000EN6thrust24THRUST_300001_SM_1000_NS6detail15normal_iteratorINSD_10device_ptrIdEEEEPdyS9_ddNS7_10__identityEEEvT0_T1_T2_T3_T4_T6_E12temp_storage+128];
	add.f64 	%fd165, %fd163, %fd164;
	ld.shared.f64 	%fd166, [_ZZN3cub18CUB_300001_SM_10006detail6reduce28DeviceReduceSingleTileKernelINS2_10policy_hubIdyN4cuda3std3__44plusIdEEE10Policy1000EN6thrust24THRUST_300001_SM_1000_NS6detail15normal_iteratorINSD_10device_ptrIdEEEEPdyS9_ddNS7_10__identityEEEvT0_T1_T2_T3_T4_T6_E12temp_storage+136];
	add.f64 	%fd347, %fd165, %fd166;
$L__BB9_49:
	mov.u32 	%r230, %tid.x;
	setp.ne.s32 	%p65, %r230, 0;
	@%p65 bra 	$L__BB9_51;
	add.f64 	%fd325, %fd42, %fd347;
	st.global.f64 	[%rd1], %fd325;
$L__BB9_51:
	ret;

}
	// .globl	_ZN3cub18CUB_300001_SM_10006detail6reduce18DeviceReduceKernelINS2_10policy_hubIdyN4cuda3std3__44plusIdEEE10Policy1000EN6thrust24THRUST_300001_SM_1000_NS6detail15normal_iteratorINSD_10device_ptrIdEEEEyS9_dNS7_10__identityEEEvT0_PT3_T1_NS0_13GridEvenShareISN_EET2_T4_
.visible .entry _ZN3cub18CUB_300001_SM_10006detail6reduce18DeviceReduceKernelINS2_10policy_hubIdyN4cuda3std3__44plusIdEEE10Policy1000EN6thrust24THRUST_300001_SM_1000_NS6detail15normal_iteratorINSD_10device_ptrIdEEEEyS9_dNS7_10__identityEEEvT0_PT3_T1_NS0_13GridEvenShareISN_EET2_T4_(
	.param .align 8 .b8 _ZN3cub18CUB_300001_SM_10006detail6reduce18DeviceReduceKernelINS2_10policy_hubIdyN4cuda3std3__44plusIdEEE10Policy1000EN6thrust24THRUST_300001_SM_1000_NS6detail15normal_iteratorINSD_10device_ptrIdEEEEyS9_dNS7_10__identityEEEvT0_PT3_T1_NS0_13GridEvenShareISN_EET2_T4__param_0[8],
	.param .u64 .ptr .align 1 _ZN3cub18CUB_300001_SM_10006detail6reduce18DeviceReduceKernelINS2_10policy_hubIdyN4cuda3std3__44plusIdEEE10Policy1000EN6thrust24THRUST_300001_SM_1000_NS6detail15normal_iteratorINSD_10device_ptrIdEEEEyS9_dNS7_10__identityEEEvT0_PT3_T1_NS0_13GridEvenShareISN_EET2_T4__param_1,
	.param .u64 _ZN3cub18CUB_300001_SM_10006detail6reduce18DeviceReduceKernelINS2_10policy_hubIdyN4cuda3std3__44plusIdEEE10Policy1000EN6thrust24THRUST_300001_SM_1000_NS6detail15normal_iteratorINSD_10device_ptrIdEEEEyS9_dNS7_10__identityEEEvT0_PT3_T1_NS0_13GridEvenShareISN_EET2_T4__param_2,
	.param .align 8 .b8 _ZN3cub18CUB_300001_SM_10006detail6reduce18DeviceReduceKernelINS2_10policy_hubIdyN4cuda3std3__44plusIdEEE10Policy1000EN6thrust24THRUST_300001_SM_1000_NS6detail15normal_iteratorINSD_10device_ptrIdEEEEyS9_dNS7_10__identityEEEvT0_PT3_T1_NS0_13GridEvenShareISN_EET2_T4__param_3[72],
	.param .align 1 .b8 _ZN3cub18CUB_300001_SM_10006detail6reduce18DeviceReduceKernelINS2_10policy_hubIdyN4cuda3std3__44plusIdEEE10Policy1000EN6thrust24THRUST_300001_SM_1000_NS6detail15normal_iteratorINSD_10device_ptrIdEEEEyS9_dNS7_10__identityEEEvT0_PT3_T1_NS0_13GridEvenShareISN_EET2_T4__param_4[1],
	.param .align 1 .b8 _ZN3cub18CUB_300001_SM_10006detail6reduce18DeviceReduceKernelINS2_10policy_hubIdyN4cuda3std3__44plusIdEEE10Policy1000EN6thrust24THRUST_300001_SM_1000_NS6detail15normal_iteratorINSD_10device_ptrIdEEEEyS9_dNS7_10__identityEEEvT0_PT3_T1_NS0_13GridEvenShareISN_EET2_T4__param_5[1]
)
.maxntid 512
{
	.reg .pred 	%p<65>;
	.reg .b16 	%rs<4>;
	.reg .b32 	%r<280>;
	.reg .b64 	%rd<107>;
	.reg .b64 	%fd<344>;
	// demoted variable
	.shared .align 8 .b8 _ZZN3cub18CUB_300001_SM_10006detail6reduce18DeviceReduceKernelINS2_10policy_hubIdyN4cuda3std3__44plusIdEEE10Policy1000EN6thrust24THRUST_300001_SM_1000_NS6detail15normal_iteratorINSD_10device_ptrIdEEEEyS9_dNS7_10__identityEEEvT0_PT3_T1_NS0_13GridEvenShareISN_EET2_T4_E12temp_storage[152];
	ld.param.u64 	%rd1, [_ZN3cub18CUB_300001_SM_10006detail6reduce18DeviceReduceKernelINS2_10policy_hubIdyN4cuda3std3__44plusIdEEE10Policy1000EN6thrust24THRUST_300001_SM_1000_NS6detail15normal_iteratorINSD_10device_ptrIdEEEEyS9_dNS7_10__identityEEEvT0_PT3_T1_NS0_13GridEvenShareISN_EET2_T4__param_3+32];
	ld.param.u32 	%r1, [_ZN3cub18CUB_300001_SM_10006detail6reduce18DeviceReduceKernelINS2_10policy_hubIdyN4cuda3std3__44plusIdEEE10Policy1000EN6thrust24THRUST_300001_SM_1000_NS6detail15normal_iteratorINSD_10device_ptrIdEEEEyS9_dNS7_10__identityEEEvT0_PT3_T1_NS0_13GridEvenShareISN_EET2_T4__param_3+40];
	ld.param.u64 	%rd26, [_ZN3cub18CUB_300001_SM_10006detail6reduce18DeviceReduceKernelINS2_10policy_hubIdyN4cuda3std3__44plusIdEEE10Policy1000EN6thrust24THRUST_300001_SM_1000_NS6detail15normal_iteratorINSD_10device_ptrIdEEEEyS9_dNS7_10__identityEEEvT0_PT3_T1_NS0_13GridEvenShareISN_EET2_T4__param_0];
	cvta.to.global.u64 	%rd2, %rd26;
	mov.u32 	%r2, %ctaid.x;
	mul.lo.s32 	%r50, %r1, 3584;
	cvt.s64.s32 	%rd3, %r50;
	mul.lo.s32 	%r51, %r2, 3584;
	cvt.u64.u32 	%rd4, %r51;
	sub.s64 	%rd5, %rd1, %rd4;
	setp.gt.u64 	%p1, %rd5, 3583;
	@%p1 bra 	$L__BB10_25;
	cvt.u32.u64 	%r136, %rd4;
	cvt.u32.u64 	%r3, %rd1;
	sub.s32 	%r4, %r3, %r136;
	mov.u32 	%r5, %tid.x;
	setp.ge.s32 	%p23, %r5, %r4;
	mov.f64 	%fd332, 0d0000000000000000;
	mov.u32 	%r267, %r5;
	@%p23 bra 	$L__BB10_3;
	add.s32 	%r138, %r136, %r5;
	mul.wide.u32 	%rd60, %r138, 8;
	add.s64 	%rd61, %rd2, %rd60;
	ld.global.f64 	%fd332, [%rd61];
	add.s32 	%r267, %r5, 512;
$L__BB10_3:
	setp.ge.s32 	%p24, %r267, %r4;
	@%p24 bra 	$L__BB10_16;
	not.b32 	%r140, %r267;
	add.s32 	%r141, %r140, %r3;
	sub.s32 	%r142, %r141, %r136;
	shr.u32 	%r143, %r142, 9;
	add.s32 	%r8, %r143, 1;
	and.b32  	%r9, %r8, 15;
	setp.lt.u32 	%p25, %r142, 7680;
	@%p25 bra 	$L__BB10_7;
	and.b32  	%r144, %r8, 16777200;
	neg.s32 	%r265, %r144;
	mul.wide.u32 	%rd62, %r2, 28672;
	mul.wide.u32 	%rd63, %r267, 8;
	add.s64 	%rd64, %rd62, %rd63;
	add.s64 	%rd65, %rd64, %rd2;
	add.s64 	%rd101, %rd65, 32768;
$L__BB10_6:
	.pragma "nounroll";
	ld.global.f64 	%fd167, [%rd101+-32768];
	add.f64 	%fd168, %fd332, %fd167;
	ld.global.f64 	%fd169, [%rd101+-28672];
	add.f64 	%fd170, %fd168, %fd169;
	ld.global.f64 	%fd171, [%rd101+-24576];
	add.f64 	%fd172, %fd170, %fd171;
	ld.global.f64 	%fd173, [%rd101+-20480];
	add.f64 	%fd174, %fd172, %fd173;
	ld.global.f64 	%fd175, [%rd101+-16384];
	add.f64 	%fd176, %fd174, %fd175;
	ld.global.f64 	%fd177, [%rd101+-12288];
	add.f64 	%fd178, %fd176, %fd177;
	ld.global.f64 	%fd179, [%rd101+-8192];
	add.f64 	%fd180, %fd178, %fd179;
	ld.global.f64 	%fd181, [%rd101+-4096];
	add.f64 	%fd182, %fd180, %fd181;
	ld.global.f64 	%fd183, [%rd101];
	add.f64 	%fd184, %fd182, %fd183;
	ld.global.f64 	%fd185, [%rd101+4096];
	add.f64 	%fd186, %fd184, %fd185;
	ld.global.f64 	%fd187, [%rd101+8192];
	add.f64 	%fd188, %fd186, %fd187;
	ld.global.f64 	%fd189, [%rd101+12288];
	add.f64 	%fd190, %fd188, %fd189;
	ld.global.f64 	%fd191, [%rd101+16384];
	add.f64 	%fd192, %fd190, %fd191;
	ld.global.f64 	%fd193, [%rd101+20480];
	add.f64 	%fd194, %fd192, %fd193;
	ld.global.f64 	%fd195, [%rd101+24576];
	add.f64 	%fd196, %fd194, %fd195;
	ld.global.f64 	%fd197, [%rd101+28672];
	add.f64 	%fd332, %fd196, %fd197;
	add.s32 	%r267, %r267, 8192;
	add.s32 	%r265, %r265, 16;
	add.s64 	%rd101, %rd101, 65536;
	setp.ne.s32 	%p26, %r265, 0;
	@%p26 bra 	$L__BB10_6;
$L__BB10_7:
	setp.eq.s32 	%p27, %r9, 0;
	@%p27 bra 	$L__BB10_16;
	and.b32  	%r16, %r8, 7;
	setp.lt.u32 	%p28, %r9, 8;
	@%p28 bra 	$L__BB10_10;
	cvt.s64.s32 	%rd66, %r267;
	add.s64 	%rd67, %rd66, %rd4;
	shl.b64 	%rd68, %rd67, 3;
	add.s64 	%rd69, %rd2, %rd68;
	ld.global.f64 	%fd199, [%rd69];
	add.f64 	%fd200, %fd332, %fd199;
	ld.global.f64 	%fd201, [%rd69+4096];
	add.f64 	%fd202, %fd200, %fd201;
	ld.global.f64 	%fd203, [%rd69+8192];
	add.f64 	%fd204, %fd202, %fd203;
	ld.global.f64 	%fd205, [%rd69+12288];
	add.f64 	%fd206, %fd204, %fd205;
	ld.global.f64 	%fd207, [%rd69+16384];
	add.f64 	%fd208, %fd206, %fd207;
	ld.global.f64 	%fd209, [%rd69+20480];
	add.f64 	%fd210, %fd208, %fd209;
	ld.global.f64 	%fd211, [%rd69+24576];
	add.f64 	%fd212, %fd210, %fd211;
	ld.global.f64 	%fd213, [%rd69+28672];
	add.f64 	%fd332, %fd212, %fd213;
	add.s32 	%r267, %r267, 4096;
$L__BB10_10:
	setp.eq.s32 	%p29, %r16, 0;
	@%p29 bra 	$L__BB10_16;
	and.b32  	%r19, %r8, 3;
	setp.lt.u32 	%p30, %r16, 4;
	@%p30 bra 	$L__BB10_13;
	cvt.s64.s32 	%rd70, %r267;
	add.s64 	%rd71, %rd70, %rd4;
	shl.b64 	%rd72, %rd71, 3;
	add.s64 	%rd73, %rd2, %rd72;
	ld.global.f64 	%fd215, [%rd73];
	add.f64 	%fd216, %fd332, %fd215;
	ld.global.f64 	%fd217, [%rd73+4096];
	add.f64 	%fd218, %fd216, %fd217;
	ld.global.f64 	%fd219, [%rd73+8192];
	add.f64 	%fd220, %fd218, %fd219;
	ld.global.f64 	%fd221, [%rd73+12288];
	add.f64 	%fd332, %fd220, %fd221;
	add.s32 	%r267, %r267, 2048;
$L__BB10_13:
	setp.eq.s32 	%p31, %r19, 0;
	@%p31 bra 	$L__BB10_16;
	mul.wide.u32 	%rd74, %r2, 28672;
	add.s64 	%rd9, %rd2, %rd74;
	neg.s32 	%r270, %r19;
$L__BB10_15:
	.pragma "nounroll";
	mul.wide.s32 	%rd75, %r267, 8;
	add.s64 	%rd76, %rd9, %rd75;
	ld.global.f64 	%fd222, [%rd76];
	add.f64 	%fd332, %fd332, %fd222;
	add.s32 	%r267, %r267, 512;
	add.s32 	%r270, %r270, 1;
	setp.ne.s32 	%p32, %r270, 0;
	@%p32 bra 	$L__BB10_15;
$L__BB10_16:
	setp.lt.s32 	%p33, %r4, 512;
	@%p33 bra 	$L__BB10_21;
	// begin inline asm
	mov.u32 %r208, %laneid;
	// end inline asm
	mov.b64 	%rd87, %fd332;
	mov.b64 	{%r210, %r215}, %rd87;
	mov.b32 	%r216, 1;
	mov.b32 	%r257, 31;
	mov.b32 	%r258, -1;
	// begin inline asm
	shfl.sync.down.b32 %r209, %r210, %r216, %r257, %r258;
	// end inline asm
	// begin inline asm
	shfl.sync.down.b32 %r214, %r215, %r216, %r257, %r258;
	// end inline asm
	mov.b64 	%rd88, {%r209, %r214};
	mov.b64 	%fd281, %rd88;
	setp.gt.s32 	%p57, %r208, 30;
	add.f64 	%fd282, %fd332, %fd281;
	selp.f64 	%fd283, %fd332, %fd282, %p57;
	mov.b64 	%rd89, %fd283;
	mov.b64 	{%r220, %r225}, %rd89;
	mov.b32 	%r226, 2;
	// begin inline asm
	shfl.sync.down.b32 %r219, %r220, %r226, %r257, %r258;
	// end inline asm
	// begin inline asm
	shfl.sync.down.b32 %r224, %r225, %r226, %r257, %r258;
	// end inline asm
	mov.b64 	%rd90, {%r219, %r224};
	mov.b64 	%fd284, %rd90;
	setp.gt.s32 	%p58, %r208, 29;
	add.f64 	%fd285, %fd283, %fd284;
	selp.f64 	%fd286, %fd283, %fd285, %p58;
	mov.b64 	%rd91, %fd286;
	mov.b64 	{%r230, %r235}, %rd91;
	mov.b32 	%r236, 4;
	// begin inline asm
	shfl.sync.down.b32 %r229, %r230, %r236, %r257, %r258;
	// end inline asm
	// begin inline asm
	shfl.sync.down.b32 %r234, %r235, %r236, %r257, %r258;
	// end inline asm
	mov.b64 	%rd92, {%r229, %r234};
	mov.b64 	%fd287, %rd92;
	setp.gt.s32 	%p59, %r208, 27;
	add.f64 	%fd288, %fd286, %fd287;
	selp.f64 	%fd289, %fd286, %fd288, %p59;
	mov.b64 	%rd93, %fd289;
	mov.b64 	{%r240, %r245}, %rd93;
	mov.b32 	%r246, 8;
	// begin inline asm
	shfl.sync.down.b32 %r239, %r240, %r246, %r257, %r258;
	// end inline asm
	// begin inline asm
	shfl.sync.down.b32 %r244, %r245, %r246, %r257, %r258;
	// end inline asm
	mov.b64 	%rd94, {%r239, %r244};
	mov.b64 	%fd290, %rd94;
	setp.gt.s32 	%p60, %r208, 23;
	add.f64 	%fd291, %fd289, %fd290;
	selp.f64 	%fd292, %fd289, %fd291, %p60;
	mov.b64 	%rd95, %fd292;
	mov.b64 	{%r250, %r255}, %rd95;
	mov.b32 	%r256, 16;
	// begin inline asm
	shfl.sync.down.b32 %r249, %r250, %r256, %r257, %r258;
	// end inline asm
	// begin inline asm
	shfl.sync.down.b32 %r254, %r255, %r256, %r257, %r258;
	// end inline asm
	mov.b64 	%rd96, {%r249, %r254};
	mov.b64 	%fd293, %rd96;
	setp.gt.s32 	%p61, %r208, 15;
	add.f64 	%fd16, %fd292, %fd293;
	selp.f64 	%fd343, %fd292, %fd16, %p61;
	setp.ne.s32 	%p62, %r208, 0;
	@%p62 bra 	$L__BB10_19;
	shr.u32 	%r259, %r5, 2;
	and.b32  	%r260, %r259, 248;
	mov.u32 	%r261, _ZZN3cub18CUB_300001_SM_10006detail6reduce18DeviceReduceKernelINS2_10policy_hubIdyN4cuda3std3__44plusIdEEE10Policy1000EN6thrust24THRUST_300001_SM_1000_NS6detail15normal_iteratorINSD_10device_ptrIdEEEEyS9_dNS7_10__identityEEEvT0_PT3_T1_NS0_13GridEvenShareISN_EET2_T4_E12temp_storage;
	add.s32 	%r262, %r261, %r260;
	st.shared.f64 	[%r262+16], %fd16;
$L__BB10_19:
	bar.sync 	0;
	setp.ne.s32 	%p63, %r5, 0;
	@%p63 bra 	$L__BB10_46;
	ld.shared.f64 	%fd294, [_ZZN3cub18CUB_300001_SM_10006detail6reduce18DeviceReduceKernelINS2_10policy_hubIdyN4cuda3std3__44plusIdEEE10Policy1000EN6thrust24THRUST_300001_SM_1000_NS6detail15normal_iteratorINSD_10device_ptrIdEEEEyS9_dNS7_10__identityEEEvT0_PT3_T1_NS0_13GridEvenShareISN_EET2_T4_E12temp_storage+24];
	add.f64 	%fd295, %fd343, %fd294;
	ld.shared.f64 	%fd296, [_ZZN3cub18CUB_300001_SM_10006detail6reduce18DeviceReduceKernelINS2_10policy_hubIdyN4cuda3std3__44plusIdEEE10Policy1000EN6thrust24THRUST_300001_SM_1000_NS6detail15normal_iteratorINSD_10device_ptrIdEEEEyS9_dNS7_10__identityEEEvT0_PT3_T1_NS0_13GridEvenShareISN_EET2_T4_E12temp_storage+32];
	add.f64 	%fd297, %fd295, %fd296;
	ld.shared.f64 	%fd298, [_ZZN3cub18CUB_300001_SM_10006detail6reduce18DeviceReduceKernelINS2_10policy_hubIdyN4cuda3std3__44plusIdEEE10Policy1000EN6thrust24THRUST_300001_SM_1000_NS6detail15normal_iteratorINSD_10device_ptrIdEEEEyS9_dNS7_10__identityEEEvT0_PT3_T1_NS0_13GridEvenShareISN_EET2_T4_E12temp_storage+40];
	add.f64 	%fd299, %fd297, %fd298;
	ld.shared.f64 	%fd300, [_ZZN3cub18CUB_300001_SM_10006detail6reduce18DeviceReduceKernelINS2_10policy_hubIdyN4cuda3std3__44plusIdEEE10Policy1000EN6thrust24THRUST_300001_SM_1000_NS6detail15normal_iteratorINSD_10device_ptrIdEEEEyS9_dNS7_10__identityEEEvT0_PT3_T1_NS0_13GridEvenShareISN_EET2_T4_E12temp_storage+48];
	add.f64 	%fd301, %fd299, %fd300;
	ld.shared.f64 	%fd302, [_ZZN3cub18CUB_300001_SM_10006detail6reduce18DeviceReduceKernelINS2_10policy_hubIdyN4cuda3std3__44plusIdEEE10Policy1000EN6thrust24THRUST_300001_SM_1000_NS6detail15normal_iteratorINSD_10device_ptrIdEEEEyS9_dNS7_10__identityEEEvT0_PT3_T1_NS0_13GridEvenShareISN_EET2_T4_E12temp_storage+56];
	add.f64 	%fd303, %fd301, %fd302;
	ld.shared.f64 	%fd304, [_ZZN3cub18CUB_300001_SM_10006detail6reduce18DeviceReduceKernelINS2_10policy_hubIdyN4cuda3std3__44plusIdEEE10Policy1000EN6thrust24THRUST_300001_SM_1000_NS6detail15normal_iteratorINSD_10device_ptrIdEEEEyS9_dNS7_10__identityEEEvT0_PT3_T1_NS0_13GridEvenShareISN_EET2_T4_E12temp_storage+64];
	add.f64 	%fd305, %fd303, %fd304;
	ld.shared.f64 	%fd306, [_ZZN3cub18CUB_300001_SM_10006detail6reduce18DeviceReduceKernelINS2_10policy_hubIdyN4cuda3std3__44plusIdEEE10Policy1000EN6thrust24THRUST_300001_SM_1000_NS6detail15normal_iteratorINSD_10device_ptrIdEEEEyS9_dNS7_10__identityEEEvT0_PT3_T1_NS0_13GridEvenShareISN_EET2_T4_E12temp_storage+72];
	add.f64 	%fd307, %fd305, %fd306;
	ld.shared.f64 	%fd308, [_ZZN3cub18CUB_300001_SM_10006detail6reduce18DeviceReduceKernelINS2_10policy_hubIdyN4cuda3std3__44plusIdEEE10Policy1000EN6thrust24THRUST_300001_SM_1000_NS6detail15normal_iteratorINSD_10device_ptrIdEEEEyS9_dNS7_10__identityEEEvT0_PT3_T1_NS0_13GridEvenShareISN_EET2_T4_E12temp_storage+80];
	add.f64 	%fd309, %fd307, %fd308;
	ld.shared.f64 	%fd310, [_ZZN3cub18CUB_300001_SM_10006detail6reduce18DeviceReduceKernelINS2_10policy_hubIdyN4cuda3std3__44plusIdEEE10Policy1000EN6thrust24THRUST_300001_SM_1000_NS6detail15normal_iteratorINSD_10device_ptrIdEEEEyS9_dNS7_10__identityEEEvT0_PT3_T1_NS0_13GridEvenShareISN_EET2_T4_E12temp_storage+88];
	add.f64 	%fd311, %fd309, %fd310;
	ld.shared.f64 	%fd312, [_ZZN3cub18CUB_300001_SM_10006detail6reduce18DeviceReduceKernelINS2_10policy_hubIdyN4cuda3std3__44plusIdEEE10Policy1000EN6thrust24THRUST_300001_SM_1000_NS6detail15normal_iteratorINSD_10device_ptrIdEEEEyS9_dNS7_10__identityEEEvT0_PT3_T1_NS0_13GridEvenShareISN_EET2_T4_E12temp_storage+96];
	add.f64 	%fd313, %fd311, %fd312;
	ld.shared.f64 	%fd314, [_ZZN3cub18CUB_300001_SM_10006detail6reduce18DeviceReduceKernelINS2_10policy_hubIdyN4cuda3std3__44plusIdEEE10Policy1000EN6thrust24THRUST_300001_SM_1000_NS6detail15normal_iteratorINSD_10device_ptrIdEEEEyS9_dNS7_10__identityEEEvT0_PT3_T1_NS0_13GridEvenShareISN_EET2_T4_E12temp_storage+104];
	add.f64 	%fd315, %fd313, %fd314;
	ld.shared.f64 	%fd316, [_ZZN3cub18CUB_300001_SM_10006detail6reduce18DeviceReduceKernelINS2_10policy_hubIdyN4cuda3std3__44plusIdEEE10Policy1000EN6thrust24THRUST_300001_SM_1000_NS6detail15normal_iteratorINSD_10device_ptrIdEEEEyS9_dNS7_10__identityEEEvT0_PT3_T1_NS0_13GridEvenShareISN_EET2_T4_E12temp_storage+112];
	add.f64 	%fd317, %fd315, %fd316;
	ld.shared.f64 	%fd318, [_ZZN3cub18CUB_300001_SM_10006detail6reduce18DeviceReduceKernelINS2_10policy_hubIdyN4cuda3std3__44plusIdEEE10Policy1000EN6thrust24THRUST_300001_SM_1000_NS6detail15normal_iteratorINSD_10device_ptrIdEEEEyS9_dNS7_10__identityEEEvT0_PT3_T1_NS0_13GridEvenShareISN_EET2_T4_E12temp_storage+120];
	add.f64 	%fd319, %fd317, %fd318;
	ld.shared.f64 	%fd320, [_ZZN3cub18CUB_300001_SM_10006detail6reduce18DeviceReduceKernelINS2_10policy_hubIdyN4cuda3std3__44plusIdEEE10Policy1000EN6thrust24THRUST_300001_SM_1000_NS6detail15normal_iteratorINSD_10device_ptrIdEEEEyS9_dNS7_10__identityEEEvT0_PT3_T1_NS0_13GridEvenShareISN_EET2_T4_E12temp_storage+128];
	add.f64 	%fd321, %fd319, %fd320;
	ld.shared.f64 	%fd322, [_ZZN3cub18CUB_300001_SM_10006detail6reduce18DeviceReduceKernelINS2_10policy_hubIdyN4cuda3std3__44plusIdEEE10Policy1000EN6thrust24THRUST_300001_SM_1000_NS6detail15normal_iteratorINSD_10device_ptrIdEEEEyS9_dNS7_10__identityEEEvT0_PT3_T1_NS0_13GridEvenShareISN_EET2_T4_E12temp_storage+136];
	add.f64 	%fd343, %fd321, %fd322;
	bra.uni 	$L__BB10_46;
$L__BB10_21:
	// begin inline asm
	mov.u32 %r145, %laneid;
	// end inline asm
	and.b32  	%r196, %r5, 992;
	add.s32 	%r197, %r196, 32;
	setp.gt.s32 	%p34, %r197, %r4;
	not.b32 	%r198, %r196;
	add.s32 	%r199, %r4, %r198;
	selp.b32 	%r194, %r199, 31, %p34;
	mov.b64 	%rd77, %fd332;
	mov.b64 	{%r147, %r152}, %rd77;
	mov.b32 	%r153, 1;
	mov.b32 	%r195, -1;
	// begin inline asm
	shfl.sync.down.b32 %r146, %r147, %r153, %r194, %r195;
	// end inline asm
	// begin inline asm
	shfl.sync.down.b32 %r151, %r152, %r153, %r194, %r195;
	// end inline asm
	mov.b64 	%rd78, {%r146, %r151};
	mov.b64 	%fd223, %rd78;
	setp.lt.s32 	%p35, %r145, %r194;
	add.f64 	%fd224, %fd332, %fd223;
	selp.f64 	%fd225, %fd224, %fd332, %p35;
	mov.b64 	%rd79, %fd225;
	mov.b64 	{%r157, %r162}, %rd79;
	mov.b32 	%r163, 2;
	// begin inline asm
	shfl.sync.down.b32 %r156, %r157, %r163, %r194, %r195;
	// end inline asm
	// begin inline asm
	shfl.sync.down.b32 %r161, %r162, %r163, %r194, %r195;
	// end inline asm
	mov.b64 	%rd80, {%r156, %r161};
	mov.b64 	%fd226, %rd80;
	add.s32 	%r200, %r145, 2;
	setp.gt.s32 	%p36, %r200, %r194;
	add.f64 	%fd227, %fd225, %fd226;
	selp.f64 	%fd228, %fd225, %fd227, %p36;
	mov.b64 	%rd81, %fd228;
	mov.b64 	{%r167, %r172}, %rd81;
	mov.b32 	%r173, 4;
	// begin inline asm
	shfl.sync.down.b32 %r166, %r167, %r173, %r194, %r195;
	// end inline asm
	// begin inline asm
	shfl.sync.down.b32 %r171, %r172, %r173, %r194, %r195;
	// end inline asm
	mov.b64 	%rd82, {%r166, %r171};
	mov.b64 	%fd229, %rd82;
	add.s32 	%r201, %r145, 4;
	setp.gt.s32 	%p37, %r201, %r194;
	add.f64 	%fd230, %fd228, %fd229;
	selp.f64 	%fd231, %fd228, %fd230, %p37;
	mov.b64 	%rd83, %fd231;
	mov.b64 	{%r177, %r182}, %rd83;
	mov.b32 	%r183, 8;
	// begin inline asm
	shfl.sync.down.b32 %r176, %r177, %r183, %r194, %r195;
	// end inline asm
	// begin inline asm
	shfl.sync.down.b32 %r181, %r182, %r183, %r194, %r195;
	// end inline asm
	mov.b64 	%rd84, {%r176, %r181};
	mov.b64 	%fd232, %rd84;
	add.s32 	%r202, %r145, 8;
	setp.gt.s32 	%p38, %r202, %r194;
	add.f64 	%fd233, %fd231, %fd232;
	selp.f64 	%fd234, %fd231, %fd233, %p38;
	mov.b64 	%rd85, %fd234;
	mov.b64 	{%r187, %r192}, %rd85;
	mov.b32 	%r193, 16;
	// begin inline asm
	shfl.sync.down.b32 %r186, %r187, %r193, %r194, %r195;
	// end inline asm
	// begin inline asm
	shfl.sync.down.b32 %r191, %r192, %r193, %r194, %r195;
	// end inline asm
	mov.b64 	%rd86, {%r186, %r191};
	mov.b64 	%fd235, %rd86;
	add.s32 	%r203, %r145, 16;
	setp.gt.s32 	%p39, %r203, %r194;
	add.f64 	%fd236, %fd234, %fd235;
	selp.f64 	%fd343, %fd234, %fd236, %p39;
	setp.ne.s32 	%p40, %r145, 0;
	@%p40 bra 	$L__BB10_23;
	shr.u32 	%r204, %r5, 2;
	and.b32  	%r205, %r204, 248;
	mov.u32 	%r206, _ZZN3cub18CUB_300001_SM_10006detail6reduce18DeviceReduceKernelINS2_10policy_hubIdyN4cuda3std3__44plusIdEEE10Policy1000EN6thrust24THRUST_300001_SM_1000_NS6detail15normal_iteratorINSD_10device_ptrIdEEEEyS9_dNS7_10__identityEEEvT0_PT3_T1_NS0_13GridEvenShareISN_EET2_T4_E12temp_storage;
	add.s32 	%r207, %r206, %r205;
	st.shared.f64 	[%r207+16], %fd343;
$L__BB10_23:
	bar.sync 	0;
	setp.ne.s32 	%p41, %r5, 0;
	@%p41 bra 	$L__BB10_46;
	setp.gt.s32 	%p42, %r4, 32;
	ld.shared.f64 	%fd237, [_ZZN3cub18CUB_300001_SM_10006detail6reduce18DeviceReduceKernelINS2_10policy_hubIdyN4cuda3std3__44plusIdEEE10Policy1000EN6thrust24THRUST_300001_SM_1000_NS6detail15normal_iteratorINSD_10device_ptrIdEEEEyS9_dNS7_10__identityEEEvT0_PT3_T1_NS0_13GridEvenShareISN_EET2_T4_E12temp_storage+24];
	add.f64 	%fd238, %fd343, %fd237;
	selp.f64 	%fd239, %fd238, %fd343, %p42;
	setp.gt.s32 	%p43, %r4, 64;
	ld.shared.f64 	%fd240, [_ZZN3cub18CUB_300001_SM_10006detail6reduce18DeviceReduceKernelINS2_10policy_hubIdyN4cuda3std3__44plusIdEEE10Policy1000EN6thrust24THRUST_300001_SM_1000_NS6detail15normal_iteratorINSD_10device_ptrIdEEEEyS9_dNS7_10__identityEEEvT0_PT3_T1_NS0_13GridEvenShareISN_EET2_T4_E12temp_storage+32];
	add.f64 	%fd241, %fd240, %fd239;
	selp.f64 	%fd242, %fd241, %fd239, %p43;
	setp.gt.s32 	%p44, %r4, 96;
	ld.shared.f64 	%fd243, [_ZZN3cub18CUB_300001_SM_10006detail6reduce18DeviceReduceKernelINS2_10policy_hubIdyN4cuda3std3__44plusIdEEE10Policy1000EN6thrust24THRUST_300001_SM_1000_NS6detail15normal_iteratorINSD_10device_ptrIdEEEEyS9_dNS7_10__identityEEEvT0_PT3_T1_NS0_13GridEvenShareISN_EET2_T4_E12temp_storage+40];
	add.f64 	%fd244, %fd243, %fd242;
	selp.f64 	%fd245, %fd244, %fd242, %p44;
	setp.gt.s32 	%p45, %r4, 128;
	ld.shared.f64 	%fd246, [_ZZN3cub18CUB_300001_SM_10006detail6reduce18DeviceReduceKernelINS2_10policy_hubIdyN4cuda3std3__44plusIdEEE10Policy1000EN6thrust24THRUST_300001_SM_1000_NS6detail15normal_iteratorINSD_10device_ptrIdEEEEyS9_dNS7_10__identityEEEvT0_PT3_T1_NS0_13GridEvenShareISN_EET2_T4_E12temp_storage+48];
	add.f64 	%fd247, %fd246, %fd245;
	selp.f64 	%fd248, %fd247, %fd245, %p45;
	setp.gt.s32 	%p46, %r4, 160;
	ld.shared.f64 	%fd249, [_ZZN3cub18CUB_300001_SM_10006detail6reduce18DeviceReduceKernelINS2_10policy_hubIdyN4cuda3std3__44plusIdEEE10Policy1000EN6thrust24THRUST_300001_SM_1000_NS6detail15normal_iteratorINSD_10device_ptrIdEEEEyS9_dNS7_10__identityEEEvT0_PT3_T1_NS0_13GridEvenShareISN_EET2_T4_E12temp_storage+56];
	add.f64 	%fd250, %fd249, %fd248;
	selp.f64 	%fd251, %fd250, %fd248, %p46;
	setp.gt.s32 	%p47, %r4, 192;
	ld.shared.f64 	%fd252, [_ZZN3cub18CUB_300001_SM_10006detail6reduce18DeviceReduceKernelINS2_10policy_hubIdyN4cuda3std3__44plusIdEEE10Policy1000EN6thrust24THRUST_300001_SM_1000_NS6detail15normal_iteratorINSD_10device_ptrIdEEEEyS9_dNS7_10__identityEEEvT0_PT3_T1_NS0_13GridEvenShareISN_EET2_T4_E12temp_storage+64];
	add.f64 	%fd253, %fd252, %fd251;
	selp.f64 	%fd254, %fd253, %fd251, %p47;
	setp.gt.s32 	%p48, %r4, 224;
	ld.shared.f64 	%fd255, [_ZZN3cub18CUB_300001_SM_10006detail6reduce18DeviceReduceKernelINS2_10policy_hubIdyN4cuda3std3__44plusIdEEE10Policy1000EN6thrust24THRUST_300001_SM_1000_NS6detail15normal_iteratorINSD_10device_ptrIdEEEEyS9_dNS7_10__identityEEEvT0_PT3_T1_NS0_13GridEvenShareISN_EET2_T4_E12temp_storage+72];
	add.f64 	%fd256, %fd255, %fd254;
	selp.f64 	%fd257, %fd256, %fd254, %p48;
	setp.gt.s32 	%p49, %r4, 256;
	ld.shared.f64 	%fd258, [_ZZN3cub18CUB_300001_SM_10006detail6reduce18DeviceReduceKernelINS2_10policy_hubIdyN4cuda3std3__44plusIdEEE10Policy1000EN6thrust24THRUST_300001_SM_1000_NS6detail15normal_iteratorINSD_10device_ptrIdEEEEyS9_dNS7_10__identityEEEvT0_PT3_T1_NS0_13GridEvenShareISN_EET2_T4_E12temp_storage+80];
	add.f64 	%fd259, %fd258, %fd257;
	selp.f64 	%fd260, %fd259, %fd257, %p49;
	setp.gt.s32 	%p50, %r4, 288;
	ld.shared.f64 	%fd261, [_ZZN3cub18CUB_300001_SM_10006detail6reduce18DeviceReduceKernelINS2_10policy_hubIdyN4cuda3std3__44plusIdEEE10Policy1000EN6thrust24THRUST_300001_SM_1000_NS6detail15normal_iteratorINSD_10device_ptrIdEEEEyS9_dNS7_10__identityEEEvT0_PT3_T1_NS0_13GridEvenShareISN_EET2_T4_E12temp_storage+88];
	add.f64 	%fd262, %fd261, %fd260;
	selp.f64 	%fd263, %fd262, %fd260, %p50;
	setp.gt.s32 	%p51, %r4, 320;
	ld.shared.f64 	%fd264, [_ZZN3cub18CUB_300001_SM_10006detail6reduce18DeviceReduceKernelINS2_10policy_hubIdyN4cuda3std3__44plusIdEEE10Policy1000EN6thrust24THRUST_300001_SM_1000_NS6detail15normal_iteratorINSD_10device_ptrIdEEEEyS9_dNS7_10__identityEEEvT0_PT3_T1_NS0_13GridEvenShareISN_EET2_T4_E12temp_storage+96];
	add.f64 	%fd265, %fd264, %fd263;
	selp.f64 	%fd266, %fd265, %fd263, %p51;
	setp.gt.s32 	%p52, %r4, 352;
	ld.shared.f64 	%fd267, [_ZZN3cub18CUB_300001_SM_10006detail6reduce18DeviceReduceKernelINS2_10policy_hubIdyN4cuda3std3__44plusIdEEE10Policy1000EN6thrust24THRUST_300001_SM_1000_NS6detail15normal_iteratorINSD_10device_ptrIdEEEEyS9_dNS7_10__identityEEEvT0_PT3_T1_NS0_13GridEvenShareISN_EET2_T4_E12temp_storage+104];
	add.f64 	%fd268, %fd267, %fd266;
	selp.f64 	%fd269, %fd268, %fd266, %p52;
	setp.gt.s32 	%p53, %r4, 384;
	ld.shared.f64 	%fd270, [_ZZN3cub18CUB_300001_SM_10006detail6reduce18DeviceReduceKernelINS2_10policy_hubIdyN4cuda3std3__44plusIdEEE10Policy1000EN6thrust24THRUST_300001_SM_1000_NS6detail15normal_iteratorINSD_10device_ptrIdEEEEyS9_dNS7_10__identityEEEvT0_PT3_T1_NS0_13GridEvenShareISN_EET2_T4_E12temp_storage+112];
	add.f64 	%fd271, %fd270, %fd269;
	selp.f64 	%fd272, %fd271, %fd269, %p53;
	setp.gt.s32 	%p54, %r4, 416;
	ld.shared.f64 	%fd273, [_ZZN3cub18CUB_300001_SM_10006detail6reduce18DeviceReduceKernelINS2_10policy_hubIdyN4cuda3std3__44plusIdEEE10Policy1000EN6thrust24THRUST_300001_SM_1000_NS6detail15normal_iteratorINSD_10device_ptrIdEEEEyS9_dNS7_10__identityEEEvT0_PT3_T1_NS0_13GridEvenShareISN_EET2_T4_E12temp_storage+120];
	add.f64 	%fd274, %fd273, %fd272;
	selp.f64 	%fd275, %fd274, %fd272, %p54;
	setp.gt.s32 	%p55, %r4, 448;
	ld.shared.f64 	%fd276, [_ZZN3cub18CUB_300001_SM_10006detail6reduce18DeviceReduceKernelINS2_10policy_hubIdyN4cuda3std3__44plusIdEEE10Policy1000EN6thrust24THRUST_300001_SM_1000_NS6detail15normal_iteratorINSD_10device_ptrIdEEEEyS9_dNS7_10__identityEEEvT0_PT3_T1_NS0_13GridEvenShareISN_EET2_T4_E12temp_storage+128];
	add.f64 	%fd277, %fd276, %fd275;
	selp.f64 	%fd278, %fd277, %fd275, %p55;
	setp.gt.s32 	%p56, %r4, 480;
	ld.shared.f64 	%fd279, [_ZZN3cub18CUB_300001_SM_10006detail6reduce18DeviceReduceKernelINS2_10policy_hubIdyN4cuda3std3__44plusIdEEE10Policy1000EN6thrust24THRUST_300001_SM_1000_NS6detail15normal_iteratorINSD_10device_ptrIdEEEEyS9_dNS7_10__identityEEEvT0_PT3_T1_NS0_13GridEvenShareISN_EET2_T4_E12temp_storage+136];
	add.f64 	%fd280, %fd279, %fd278;
	selp.f64 	%fd343, %fd280, %fd278, %p56;
	bra.uni 	$L__BB10_46;
$L__BB10_25:
	cvt.u32.u64 	%r52, %rd4;
	mov.u32 	%r27, %tid.x;
	add.s32 	%r53, %r52, %r27;
	mul.wide.u32 	%rd27, %r53, 8;
	add.s64 	%rd28, %rd2, %rd27;
	ld.global.f64 	%fd41, [%rd28];
	ld.global.f64 	%fd42, [%rd28+4096];
	ld.global.f64 	%fd43, [%rd28+8192];
	ld.global.f64 	%fd44, [%rd28+12288];
	ld.global.f64 	%fd45, [%rd28+16384];
	ld.global.f64 	%fd46, [%rd28+20480];
	ld.global.f64 	%fd47, [%rd28+24576];
	add.f64 	%fd48, %fd41, %fd42;
	add.f64 	%fd49, %fd48, %fd43;
	add.f64 	%fd50, %fd49, %fd44;
	add.f64 	%fd51, %fd50, %fd45;
	add.f64 	%fd52, %fd51, %fd46;
	add.f64 	%fd342, %fd52, %fd47;
	setp.lt.u64 	%p2, %rd5, %rd3;
	@%p2 bra 	$L__BB10_42;
	cvt.u32.u64 	%r55, %rd3;
	cvt.u64.u32 	%rd10, %r27;
	add.s64 	%rd103, %rd4, %rd3;
	cvt.u32.u64 	%r28, %rd1;
	not.b32 	%r57, %r27;
	add.s32 	%r58, %r57, %r28;
	sub.s32 	%r59, %r58, %r55;
	sub.s32 	%r272, %r59, %r52;
	add.s64 	%rd29, %rd103, %rd10;
	shl.b64 	%rd30, %rd29, 3;
	add.s64 	%rd31, %rd30, %rd2;
	add.s64 	%rd102, %rd31, 32768;
	mov.b32 	%r273, 0;
	mov.u64 	%rd104, %rd4;
$L__BB10_27:
	cvt.s64.s32 	%rd16, %r50;
	add.s64 	%rd104, %rd104, %rd16;
	add.s64 	%rd32, %rd1, -3584;
	setp.gt.u64 	%p3, %rd104, %rd32;
	@%p3 bra 	$L__BB10_29;
	mul.lo.s32 	%r61, %r1, 3584;
	cvt.s64.s32 	%rd33, %r61;
	add.s64 	%rd34, %rd104, %rd10;
	shl.b64 	%rd35, %rd34, 3;
	add.s64 	%rd36, %rd2, %rd35;
	ld.global.f64 	%fd53, [%rd36];
	ld.global.f64 	%fd54, [%rd36+4096];
	ld.global.f64 	%fd55, [%rd36+8192];
	ld.global.f64 	%fd56, [%rd36+12288];
	ld.global.f64 	%fd57, [%rd36+16384];
	ld.global.f64 	%fd58, [%rd36+20480];
	ld.global.f64 	%fd59, [%rd36+24576];
	add.f64 	%fd60, %fd342, %fd53;
	add.f64 	%fd61, %fd60, %fd54;
	add.f64 	%fd62, %fd61, %fd55;
	add.f64 	%fd63, %fd62, %fd56;
	add.f64 	%fd64, %fd63, %fd57;
	add.f64 	%fd65, %fd64, %fd58;
	add.f64 	%fd342, %fd65, %fd59;
	sub.s64 	%rd37, %rd1, %rd104;
	setp.lt.u64 	%p4, %rd37, %rd33;
	add.s32 	%r273, %r273, 1;
	add.s64 	%rd103, %rd103, %rd33;
	sub.s32 	%r272, %r272, %r61;
	mul.wide.s32 	%rd38, %r61, 8;
	add.s64 	%rd102, %rd102, %rd38;
	@%p4 bra 	$L__BB10_42;
	bra.uni 	$L__BB10_27;
$L__BB10_29:
	setp.le.u64 	%p5, %rd1, %rd104;
	cvt.u32.u64 	%r62, %rd104;
	cvt.u32.u64 	%r63, %rd1;
	sub.s32 	%r64, %r63, %r62;
	setp.ge.s32 	%p6, %r27, %r64;
	or.pred  	%p7, %p5, %p6;
	@%p7 bra 	$L__BB10_42;
	cvt.u32.u64 	%r66, %rd16;
	cvt.u32.u64 	%r67, %rd4;
	not.b32 	%r68, %r27;
	add.s32 	%r69, %r68, %r28;
	add.s32 	%r70, %r66, %r67;
	sub.s32 	%r71, %r69, %r70;
	mul.lo.s32 	%r72, %r1, %r273;
	mad.lo.s32 	%r73, %r72, -3584, %r71;
	shr.u32 	%r74, %r73, 9;
	add.s32 	%r34, %r74, 1;
	and.b32  	%r35, %r34, 15;
	setp.lt.u32 	%p8, %r73, 7680;
	mov.u32 	%r276, %r27;
	@%p8 bra 	$L__BB10_33;
	shr.u32 	%r75, %r272, 9;
	add.s32 	%r76, %r75, 1;
	and.b32  	%r77, %r76, 16777200;
	neg.s32 	%r274, %r77;
	mov.u32 	%r276, %r27;
$L__BB10_32:
	.pragma "nounroll";
	ld.global.f64 	%fd67, [%rd102+-32768];
	add.f64 	%fd68, %fd342, %fd67;
	ld.global.f64 	%fd69, [%rd102+-28672];
	add.f64 	%fd70, %fd68, %fd69;
	ld.global.f64 	%fd71, [%rd102+-24576];
	add.f64 	%fd72, %fd70, %fd71;
	ld.global.f64 	%fd73, [%rd102+-20480];
	add.f64 	%fd74, %fd72, %fd73;
	ld.global.f64 	%fd75, [%rd102+-16384];
	add.f64 	%fd76, %fd74, %fd75;
	ld.global.f64 	%fd77, [%rd102+-12288];
	add.f64 	%fd78, %fd76, %fd77;
	ld.global.f64 	%fd79, [%rd102+-8192];
	add.f64 	%fd80, %fd78, %fd79;
	ld.global.f64 	%fd81, [%rd102+-4096];
	add.f64 	%fd82, %fd80, %fd81;
	ld.global.f64 	%fd83, [%rd102];
	add.f64 	%fd84, %fd82, %fd83;
	ld.global.f64 	%fd85, [%rd102+4096];
	add.f64 	%fd86, %fd84, %fd85;
	ld.global.f64 	%fd87, [%rd102+8192];
	add.f64 	%fd88, %fd86, %fd87;
	ld.global.f64 	%fd89, [%rd102+12288];
	add.f64 	%fd90, %fd88, %fd89;
	ld.global.f64 	%fd91, [%rd102+16384];
	add.f64 	%fd92, %fd90, %fd91;
	ld.global.f64 	%fd93, [%rd102+20480];
	add.f64 	%fd94, %fd92, %fd93;
	ld.global.f64 	%fd95, [%rd102+24576];
	add.f64 	%fd96, %fd94, %fd95;
	ld.global.f64 	%fd97, [%rd102+28672];
	add.f64 	%fd342, %fd96, %fd97;
	add.s32 	%r276, %r276, 8192;
	add.s32 	%r274, %r274, 16;
	add.s64 	%rd102, %rd102, 65536;
	setp.ne.s32 	%p9, %r274, 0;
	@%p9 bra 	$L__BB10_32;
$L__BB10_33:
	setp.eq.s32 	%p10, %r35, 0;
	@%p10 bra 	$L__BB10_42;
	and.b32  	%r42, %r34, 7;
	setp.lt.u32 	%p11, %r35, 8;
	@%p11 bra 	$L__BB10_36;
	cvt.u64.u32 	%rd39, %r276;
	add.s64 	%rd40, %rd104, %rd39;
	shl.b64 	%rd41, %rd40, 3;
	add.s64 	%rd42, %rd2, %rd41;
	ld.global.f64 	%fd99, [%rd42];
	add.f64 	%fd100, %fd342, %fd99;
	ld.global.f64 	%fd101, [%rd42+4096];
	add.f64 	%fd102, %fd100, %fd101;
	ld.global.f64 	%fd103, [%rd42+8192];
	add.f64 	%fd104, %fd102, %fd103;
	ld.global.f64 	%fd105, [%rd42+12288];
	add.f64 	%fd106, %fd104, %fd105;
	ld.global.f64 	%fd107, [%rd42+16384];
	add.f64 	%fd108, %fd106, %fd107;
	ld.global.f64 	%fd109, [%rd42+20480];
	add.f64 	%fd110, %fd108, %fd109;
	ld.global.f64 	%fd111, [%rd42+24576];
	add.f64 	%fd112, %fd110, %fd111;
	ld.global.f64 	%fd113, [%rd42+28672];
	add.f64 	%fd342, %fd112, %fd113;
	add.s32 	%r276, %r276, 4096;
$L__BB10_36:
	setp.eq.s32 	%p12, %r42, 0;
	@%p12 bra 	$L__BB10_42;
	setp.lt.u32 	%p13, %r42, 4;
	@%p13 bra 	$L__BB10_39;
	cvt.u64.u32 	%rd43, %r276;
	add.s64 	%rd44, %rd104, %rd43;
	shl.b64 	%rd45, %rd44, 3;
	add.s64 	%rd46, %rd2, %rd45;
	ld.global.f64 	%fd115, [%rd46];
	add.f64 	%fd116, %fd342, %fd115;
	ld.global.f64 	%fd117, [%rd46+4096];
	add.f64 	%fd118, %fd116, %fd117;
	ld.global.f64 	%fd119, [%rd46+8192];
	add.f64 	%fd120, %fd118, %fd119;
	ld.global.f64 	%fd121, [%rd46+12288];
	add.f64 	%fd342, %fd120, %fd121;
	add.s32 	%r276, %r276, 2048;
$L__BB10_39:
	and.b32  	%r78, %r34, 3;
	setp.eq.s32 	%p14, %r78, 0;
	@%p14 bra 	$L__BB10_42;
	cvt.u64.u32 	%rd47, %r276;
	add.s64 	%rd48, %rd47, %rd103;
	shl.b64 	%rd49, %rd48, 3;
	add.s64 	%rd106, %rd2, %rd49;
	cvt.u16.u32 	%rs1, %r272;
	shr.u16 	%rs2, %rs1, 9;
	add.s16 	%rs3, %rs2, 1;
	cvt.u32.u16 	%r79, %rs3;
	and.b32  	%r80, %r79, 3;
	neg.s32 	%r279, %r80;
$L__BB10_41:
	.pragma "nounroll";
	ld.global.f64 	%fd122, [%rd106];
	add.f64 	%fd342, %fd342, %fd122;
	add.s64 	%rd106, %rd106, 4096;
	add.s32 	%r279, %r279, 1;
	setp.ne.s32 	%p15, %r279, 0;
	@%p15 bra 	$L__BB10_41;
$L__BB10_42:
	// begin inline asm
	mov.u32 %r81, %laneid;
	// end inline asm
	mov.b64 	%rd50, %fd342;
	mov.b64 	{%r83, %r88}, %rd50;
	mov.b32 	%r89, 1;
	mov.b32 	%r130, 31;
	mov.b32 	%r131, -1;
	// begin inline asm
	shfl.sync.down.b32 %r82, %r83, %r89, %r130, %r131;
	// end inline asm
	// begin inline asm
	shfl.sync.down.b32 %r87, %r88, %r89, %r130, %r131;
	// end inline asm
	mov.b64 	%rd51, {%r82, %r87};
	mov.b64 	%fd123, %rd51;
	setp.gt.s32 	%p16, %r81, 30;
	add.f64 	%fd124, %fd342, %fd123;
	selp.f64 	%fd125, %fd342, %fd124, %p16;
	mov.b64 	%rd52, %fd125;
	mov.b64 	{%r93, %r98}, %rd52;
	mov.b32 	%r99, 2;
	// begin inline asm
	shfl.sync.down.b32 %r92, %r93, %r99, %r130, %r131;
	// end inline asm
	// begin inline asm
	shfl.sync.down.b32 %r97, %r98, %r99, %r130, %r131;
	// end inline asm
	mov.b64 	%rd53, {%r92, %r97};
	mov.b64 	%fd126, %rd53;
	setp.gt.s32 	%p17, %r81, 29;
	add.f64 	%fd127, %fd125, %fd126;
	selp.f64 	%fd128, %fd125, %fd127, %p17;
	mov.b64 	%rd54, %fd128;
	mov.b64 	{%r103, %r108}, %rd54;
	mov.b32 	%r109, 4;
	// begin inline asm
	shfl.sync.down.b32 %r102, %r103, %r109, %r130, %r131;
	// end inline asm
	// begin inline asm
	shfl.sync.down.b32 %r107, %r108, %r109, %r130, %r131;
	// end inline asm
	mov.b64 	%rd55, {%r102, %r107};
	mov.b64 	%fd129, %rd55;
	setp.gt.s32 	%p18, %r81, 27;
	add.f64 	%fd130, %fd128, %fd129;
	selp.f64 	%fd131, %fd128, %fd130, %p18;
	mov.b64 	%rd56, %fd131;
	mov.b64 	{%r113, %r118}, %rd56;
	mov.b32 	%r119, 8;
	// begin inline asm
	shfl.sync.down.b32 %r112, %r113, %r119, %r130, %r131;
	// end inline asm
	// begin inline asm
	shfl.sync.down.b32 %r117, %r118, %r119, %r130, %r131;
	// end inline asm
	mov.b64 	%rd57, {%r112, %r117};
	mov.b64 	%fd132, %rd57;
	setp.gt.s32 	%p19, %r81, 23;
	add.f64 	%fd133, %fd131, %fd132;
	selp.f64 	%fd134, %fd131, %fd133, %p19;
	mov.b64 	%rd58, %fd134;
	mov.b64 	{%r123, %r128}, %rd58;
	mov.b32 	%r129, 16;
	// begin inline asm
	shfl.sync.down.b32 %r122, %r123, %r129, %r130, %r131;
	// end inline asm
	// begin inline asm
	shfl.sync.down.b32 %r127, %r128, %r129, %r130, %r131;
	// end inline asm
	mov.b64 	%rd59, {%r122, %r127};
	mov.b64 	%fd135, %rd59;
	setp.gt.s32 	%p20, %r81, 15;
	add.f64 	%fd37, %fd134, %fd135;
	selp.f64 	%fd343, %fd134, %fd37, %p20;
	setp.ne.s32 	%p21, %r81, 0;
	@%p21 bra 	$L__BB10_44;
	shr.u32 	%r132, %r27, 2;
	and.b32  	%r133, %r132, 248;
	mov.u32 	%r134, _ZZN3cub18CUB_300001_SM_10006detail6reduce18DeviceReduceKernelINS2_10policy_hubIdyN4cuda3std3__44plusIdEEE10Policy1000EN6thrust24THRUST_300001_SM_1000_NS6detail15normal_iteratorINSD_10device_ptrIdEEEEyS9_dNS7_10__identityEEEvT0_PT3_T1_NS0_13GridEvenShareISN_EET2_T4_E12temp_storage;
	add.s32 	%r135, %r134, %r133;
	st.shared.f64 	[%r135+16], %fd37;
$L__BB10_44:
	bar.sync 	0;
	setp.ne.s32 	%p22, %r27, 0;
	@%p22 bra 	$L__BB10_46;
	ld.shared.f64 	%fd136, [_ZZN3cub18CUB_300001_SM_10006detail6reduce18DeviceReduceKernelINS2_10policy_hubIdyN4cuda3std3__44plusIdEEE10Policy1000EN6thrust24THRUST_300001_SM_1000_NS6detail15normal_iteratorINSD_10device_ptrIdEEEEyS9_dNS7_10__identityEEEvT0_PT3_T1_NS0_13GridEvenShareISN_EET2_T4_E12temp_storage+24];
	add.f64 	%fd137, %fd343, %fd136;
	ld.shared.f64 	%fd138, [_ZZN3cub18CUB_300001_SM_10006detail6reduce18DeviceReduceKernelINS2_10policy_hubIdyN4cuda3std3__44plusIdEEE10Policy1000EN6thrust24THRUST_300001_SM_1000_NS6detail15normal_iteratorINSD_10device_ptrIdEEEEyS9_dNS7_10__identityEEEvT0_PT3_T1_NS0_13GridEvenShareISN_EET2_T4_E12temp_storage+32];
	add.f64 	%fd139, %fd137, %fd138;
	ld.shared.f64 	%fd140, [_ZZN3cub18CUB_300001_SM_10006detail6reduce18DeviceReduceKernelINS2_10policy_hubIdyN4cuda3std3__44plusIdEEE10Policy1000EN6thrust24THRUST_300001_SM_1000_NS6detail15normal_iteratorINSD_10device_ptrIdEEEEyS9_dNS7_10__identityEEEvT0_PT3_T1_NS0_13GridEvenShareISN_EET2_T4_E12temp_storage+40];
	add.f64 	%fd141, %fd139, %fd140;
	ld.shared.f64 	%fd142, [_ZZN3cub18CUB_300001_SM_10006detail6reduce18DeviceReduceKernelINS2_10policy_hubIdyN4cuda3std3__44plusIdEEE10Policy1000EN6thrust24THRUST_300001_SM_1000_NS6detail15normal_iteratorINSD_10device_ptrIdEEEEyS9_dNS7_10__identityEEEvT0_PT3_T1_NS0_13GridEvenShareISN_EET2_T4_E12temp_storage+48];
	add.f64 	%fd143, %fd141, %fd142;
	ld.shared.f64 	%fd144, [_ZZN3cub18CUB_300001_SM_10006detail6reduce18DeviceReduceKernelINS2_10policy_hubIdyN4cuda3std3__44plusIdEEE10Policy1000EN6thrust24THRUST_300001_SM_1000_NS6detail15normal_iteratorINSD_10device_ptrIdEEEEyS9_dNS7_10__identityEEEvT0_PT3_T1_NS0_13GridEvenShareISN_EET2_T4_E12temp_storage+56];
	add.f64 	%fd145, %fd143, %fd144;
	ld.shared.f64 	%fd146, [_ZZN3cub18CUB_300001_SM_10006detail6reduce18DeviceReduceKernelINS2_10policy_hubIdyN4cuda3std3__44plusIdEEE10Policy1000EN6thrust24THRUST_300001_SM_1000_NS6detail15normal_iteratorINSD_10device_ptrIdEEEEyS9_dNS7_10__identityEEEvT0_PT3_T1_NS0_13GridEvenShareISN_EET2_T4_E12temp_storage+64];
	add.f64 	%fd147, %fd145, %fd146;
	ld.shared.f64 	%fd148, [_ZZN3cub18CUB_300001_SM_10006detail6reduce18DeviceReduceKernelINS2_10policy_hubIdyN4cuda3std3__44plusIdEEE10Policy1000EN6thrust24THRUST_300001_SM_1000_NS6detail15normal_iteratorINSD_10device_ptrIdEEEEyS9_dNS7_10__identityEEEvT0_PT3_T1_NS0_13GridEvenShareISN_EET2_T4_E12temp_storage+72];
	add.f64 	%fd149, %fd147, %fd148;
	ld.shared.f64 	%fd150, [_ZZN3cub18CUB_300001_SM_10006detail6reduce18DeviceReduceKernelINS2_10policy_hubIdyN4cuda3std3__44plusIdEEE10Policy1000EN6thrust24THRUST_300001_SM_1000_NS6detail15normal_iteratorINSD_10device_ptrIdEEEEyS9_dNS7_10__identityEEEvT0_PT3_T1_NS0_13GridEvenShareISN_EET2_T4_E12temp_storage+80];
	add.f64 	%fd151, %fd149, %fd150;
	ld.shared.f64 	%fd152, [_ZZN3cub18CUB_300001_SM_10006detail6reduce18DeviceReduceKernelINS2_10policy_hubIdyN4cuda3std3__44plusIdEEE10Policy1000EN6thrust24THRUST_300001_SM_1000_NS6detail15normal_iteratorINSD_10device_ptrIdEEEEyS9_dNS7_10__identityEEEvT0_PT3_T1_NS0_13GridEvenShareISN_EET2_T4_E12temp_storage+88];
	add.f64 	%fd153, %fd151, %fd152;
	ld.shared.f64 	%fd154, [_ZZN3cub18CUB_300001_SM_10006detail6reduce18DeviceReduceKernelINS2_10policy_hubIdyN4cuda3std3__44plusIdEEE10Policy1000EN6thrust24THRUST_300001_SM_1000_NS6detail15normal_iteratorINSD_10device_ptrIdEEEEyS9_dNS7_10__identityEEEvT0_PT3_T1_NS0_13GridEvenShareISN_EET2_T4_E12temp_storage+96];
	add.f64 	%fd155, %fd153, %fd154;
	ld.shared.f64 	%fd156, [_ZZN3cub18CUB_300001_SM_10006detail6reduce18DeviceReduceKernelINS2_10policy_hubIdyN4cuda3std3__44plusIdEEE10Policy1000EN6thrust24THRUST_300001_SM_1000_NS6detail15normal_iteratorINSD_10device_ptrIdEEEEyS9_dNS7_10__identityEEEvT0_PT3_T1_NS0_13GridEvenShareISN_EET2_T4_E12temp_storage+104];
	add.f64 	%fd157, %fd155, %fd156;
	ld.shared.f64 	%fd158, [_ZZN3cub18CUB_300001_SM_10006detail6reduce18DeviceReduceKernelINS2_10policy_hubIdyN4cuda3std3__44plusIdEEE10Policy1000EN6thrust24THRUST_300001_SM_1000_NS6detail15normal_iteratorINSD_10device_ptrIdEEEEyS9_dNS7_10__identityEEEvT0_PT3_T1_NS0_13GridEvenShareISN_EET2_T4_E12temp_storage+112];
	add.f64 	%fd159, %fd157, %fd158;
	ld.shared.f64 	%fd160, [_ZZN3cub18CUB_300001_SM_10006detail6reduce18DeviceReduceKernelINS2_10policy_hubIdyN4cuda3std3__44plusIdEEE10Policy1000EN6thrust24THRUST_300001_SM_1000_NS6detail15normal_iteratorINSD_10device_ptrIdEEEEyS9_dNS7_10__identityEEEvT0_PT3_T1_NS0_13GridEvenShareISN_EET2_T4_E12temp_storage+120];
	add.f64 	%fd161, %fd159, %fd160;
	ld.shared.f64 	%fd162, [_ZZN3cub18CUB_300001_SM_10006detail6reduce18DeviceReduceKernelINS2_10policy_hubIdyN4cuda3std3__44plusIdEEE10Policy1000EN6thrust24THRUST_300001_SM_1000_NS6detail15normal_iteratorINSD_10device_ptrIdEEEEyS9_dNS7_10__identityEEEvT0_PT3_T1_NS0_13GridEvenShareISN_EET2_T4_E12temp_storage+128];
	add.f64 	%fd163, %fd161, %fd162;
	ld.shared.f64 	%fd164, [_ZZN3cub18CUB_300001_SM_10006detail6reduce18DeviceReduceKernelINS2_10policy_hubIdyN4cuda3std3__44plusIdEEE10Policy1000EN6thrust24THRUST_300001_SM_1000_NS6detail15normal_iteratorINSD_10device_ptrIdEEEEyS9_dNS7_10__identityEEEvT0_PT3_T1_NS0_13GridEvenShareISN_EET2_T4_E12temp_storage+136];
	add.f64 	%fd343, %fd163, %fd164;
$L__BB10_46:
	mov.u32 	%r263, %tid.x;
	setp.ne.s32 	%p64, %r263, 0;
	@%p64 bra 	$L__BB10_48;
	ld.param.u64 	%rd100, [_ZN3cub18CUB_300001_SM_10006detail6reduce18DeviceReduceKernelINS2_10policy_hubIdyN4cuda3std3__44plusIdEEE10Policy1000EN6thrust24THRUST_300001_SM_1000_NS6detail15normal_iteratorINSD_10device_ptrIdEEEEyS9_dNS7_10__identityEEEvT0_PT3_T1_NS0_13GridEvenShareISN_EET2_T4__param_1];
	cvta.to.global.u64 	%rd97, %rd100;
	mul.wide.u32 	%rd98, %r2, 8;
	add.s64 	%rd99, %rd97, %rd98;
	st.global.f64 	[%rd99], %fd343;
$L__BB10_48:
	ret;

}
	// .globl	_ZN3cub18CUB_300001_SM_10006detail6reduce28DeviceReduceSingleTileKernelINS2_10policy_hubIdyN4cuda3std3__44plusIdEEE10Policy1000EPdSC_iS9_ddNS7_10__identityEEEvT0_T1_T2_T3_T4_T6_
.visible .entry _ZN3cub18CUB_300001_SM_10006detail6reduce28DeviceReduceSingleTileKernelINS2_10policy_hubIdyN4cuda3std3__44plusIdEEE10Policy1000EPdSC_iS9_ddNS7_10__identityEEEvT0_T1_T2_T3_T4_T6_(
	.param .u64 .ptr .align 1 _ZN3cub18CUB_300001_SM_10006detail6reduce28DeviceReduceSingleTileKernelINS2_10policy_hubIdyN4cuda3std3__44plusIdEEE10Policy1000EPdSC_iS9_ddNS7_10__identityEEEvT0_T1_T2_T3_T4_T6__param_0,
	.param .u64 .ptr .align 1 _ZN3cub18CUB_300001_SM_10006detail6reduce28DeviceReduceSingleTileKernelINS2_10policy_hubIdyN4cuda3std3__44plusIdEEE10Policy1000EPdSC_iS9_ddNS7_10__identityEEEvT0_T1_T2_T3_T4_T6__param_1,
	.param .u32 _ZN3cub18CUB_300001_SM_10006detail6reduce28DeviceReduceSingleTileKernelINS2_10policy_hubIdyN4cuda3std3__44plusIdEEE10Policy1000EPdSC_iS9_ddNS7_10__identityEEEvT0_T1_T2_T3_T4_T6__param_2,
	.param .align 1 .b8 _ZN3cub18CUB_300001_SM_10006detail6reduce28DeviceReduceSingleTileKernelINS2_10policy_hubIdyN4cuda3std3__44plusIdEEE10Policy1000EPdSC_iS9_ddNS7_10__identityEEEvT0_T1_T2_T3_T4_T6__param_3[1],
	.param .f64 _ZN3cub18CUB_300001_SM_10006detail6reduce28DeviceReduceSingleTileKernelINS2_10policy_hubIdyN4cuda3std3__44plusIdEEE10Policy1000EPdSC_iS9_ddNS7_10__identityEEEvT0_T1_T2_T3_T4_T6__param_4,
	.param .align 1 .b8 _ZN3cub18CUB_300001_SM_10006detail6reduce28DeviceReduceSingleTileKernelINS2_10policy_hubIdyN4cuda3std3__44plusIdEEE10Policy1000EPdSC_iS9_ddNS7_10__identityEEEvT0_T1_T2_T3_T4_T6__param_5[1]
)
.maxntid 512
.minnctapersm 1
{
	.reg .pred 	%p<58>;
	.reg .b32 	%r<238>;
	.reg .b64 	%rd<104>;
	.reg .b64 	%fd<232>;
	// demoted variable
	.shared .align 8 .b8 _ZZN3cub18CUB_300001_SM_10006detail6reduce28DeviceReduceSingleTileKernelINS2_10policy_hubIdyN4cuda3std3__44plusIdEEE10Policy1000EPdSC_iS9_ddNS7_10__identityEEEvT0_T1_T2_T3_T4_T6_E12temp_storage[152];
	ld.param.u64 	%rd8, [_ZN3cub18CUB_300001_SM_10006detail6reduce28DeviceReduceSingleTileKernelINS2_10policy_hubIdyN4cuda3std3__44plusIdEEE10Policy1000EPdSC_iS9_ddNS7_10__identityEEEvT0_T1_T2_T3_T4_T6__param_0];
	ld.param.u64 	%rd9, [_ZN3cub18CUB_300001_SM_10006detail6reduce28DeviceReduceSingleTileKernelINS2_10policy_hubIdyN4cuda3std3__44plusIdEEE10Policy1000EPdSC_iS9_ddNS7_10__identityEEEvT0_T1_T2_T3_T4_T6__param_1];
	ld.param.u32 	%r34, [_ZN3cub18CUB_300001_SM_10006detail6reduce28DeviceReduceSingleTileKernelINS2_10policy_hubIdyN4cuda3std3__44plusIdEEE10Policy1000EPdSC_iS9_ddNS7_10__identityEEEvT0_T1_T2_T3_T4_T6__param_2];
	ld.param.f64 	%fd30, [_ZN3cub18CUB_300001_SM_10006detail6reduce28DeviceReduceSingleTileKernelINS2_10policy_hubIdyN4cuda3std3__44plusIdEEE10Policy1000EPdSC_iS9_ddNS7_10__identityEEEvT0_T1_T2_T3_T4_T6__param_4];
	cvta.to.global.u64 	%rd1, %rd9;
	setp.ne.s32 	%p1, %r34, 0;
	@%p1 bra 	$L__BB11_3;
	mov.u32 	%r224, %tid.x;
	setp.ne.s32 	%p57, %r224, 0;
	@%p57 bra 	$L__BB11_39;
	st.global.f64 	[%rd1], %fd30;
	bra.uni 	$L__BB11_39;
$L__BB11_3:
	setp.gt.s32 	%p2, %r34, 3583;
	@%p2 bra 	$L__BB11_21;
	mov.u32 	%r1, %tid.x;
	setp.ge.s32 	%p19, %r1, %r34;
	mov.f64 	%fd223, 0d0000000000000000;
	mov.u32 	%r228, %r1;
	@%p19 bra 	$L__BB11_6;
	mul.wide.u32 	%rd69, %r1, 8;
	add.s64 	%rd68, %rd8, %rd69;
	// begin inline asm
	ld.global.nc.u64 %rd67, [%rd68];
	// end inline asm
	mov.b64 	%fd223, %rd67;
	add.s32 	%r228, %r1, 512;
$L__BB11_6:
	setp.ge.s32 	%p20, %r228, %r34;
	@%p20 bra 	$L__BB11_12;
	not.b32 	%r100, %r228;
	add.s32 	%r4, %r34, %r100;
	and.b32  	%r101, %r4, 1536;
	setp.eq.s32 	%p21, %r101, 1536;
	@%p21 bra 	$L__BB11_10;
	mul.wide.u32 	%rd70, %r228, 8;
	add.s64 	%rd102, %rd8, %rd70;
	shr.u32 	%r102, %r4, 9;
	add.s32 	%r103, %r102, 1;
	and.b32  	%r104, %r103, 3;
	neg.s32 	%r226, %r104;
$L__BB11_9:
	.pragma "nounroll";
	// begin inline asm
	ld.global.nc.u64 %rd71, [%rd102];
	// end inline asm
	mov.b64 	%fd109, %rd71;
	add.f64 	%fd223, %fd223, %fd109;
	add.s32 	%r228, %r228, 512;
	add.s64 	%rd102, %rd102, 4096;
	add.s32 	%r226, %r226, 1;
	setp.ne.s32 	%p22, %r226, 0;
	@%p22 bra 	$L__BB11_9;
$L__BB11_10:
	setp.lt.u32 	%p23, %r4, 1536;
	@%p23 bra 	$L__BB11_12;
$L__BB11_11:
	mul.wide.s32 	%rd81, %r228, 8;
	add.s64 	%rd74, %rd8, %rd81;
	// begin inline asm
	ld.global.nc.u64 %rd73, [%rd74];
	// end inline asm
	mov.b64 	%fd110, %rd73;
	add.f64 	%fd111, %fd223, %fd110;
	add.s64 	%rd76, %rd74, 4096;
	// begin inline asm
	ld.global.nc.u64 %rd75, [%rd76];
	// end inline asm
	mov.b64 	%fd112, %rd75;
	add.f64 	%fd113, %fd111, %fd112;
	add.s64 	%rd78, %rd74, 8192;
	// begin inline asm
	ld.global.nc.u64 %rd77, [%rd78];
	// end inline asm
	mov.b64 	%fd114, %rd77;
	add.f64 	%fd115, %fd113, %fd114;
	add.s64 	%rd80, %rd74, 12288;
	// begin inline asm
	ld.global.nc.u64 %rd79, [%rd80];
	// end inline asm
	mov.b64 	%fd116, %rd79;
	add.f64 	%fd223, %fd115, %fd116;
	add.s32 	%r228, %r228, 2048;
	setp.lt.s32 	%p24, %r228, %r34;
	@%p24 bra 	$L__BB11_11;
$L__BB11_12:
	setp.lt.s32 	%p25, %r34, 512;
	@%p25 bra 	$L__BB11_17;
	// begin inline asm
	mov.u32 %r168, %laneid;
	// end inline asm
	mov.b64 	%rd92, %fd223;
	mov.b64 	{%r170, %r175}, %rd92;
	mov.b32 	%r176, 1;
	mov.b32 	%r217, 31;
	mov.b32 	%r218, -1;
	// begin inline asm
	shfl.sync.down.b32 %r169, %r170, %r176, %r217, %r218;
	// end inline asm
	// begin inline asm
	shfl.sync.down.b32 %r174, %r175, %r176, %r217, %r218;
	// end inline asm
	mov.b64 	%rd93, {%r169, %r174};
	mov.b64 	%fd175, %rd93;
	setp.gt.s32 	%p49, %r168, 30;
	add.f64 	%fd176, %fd223, %fd175;
	selp.f64 	%fd177, %fd223, %fd176, %p49;
	mov.b64 	%rd94, %fd177;
	mov.b64 	{%r180, %r185}, %rd94;
	mov.b32 	%r186, 2;
	// begin inline asm
	shfl.sync.down.b32 %r179, %r180, %r186, %r217, %r218;
	// end inline asm
	// begin inline asm
	shfl.sync.down.b32 %r184, %r185, %r186, %r217, %r218;
	// end inline asm
	mov.b64 	%rd95, {%r179, %r184};
	mov.b64 	%fd178, %rd95;
	setp.gt.s32 	%p50, %r168, 29;
	add.f64 	%fd179, %fd177, %fd178;
	selp.f64 	%fd180, %fd177, %fd179, %p50;
	mov.b64 	%rd96, %fd180;
	mov.b64 	{%r190, %r195}, %rd96;
	mov.b32 	%r196, 4;
	// begin inline asm
	shfl.sync.down.b32 %r189, %r190, %r196, %r217, %r218;
	// end inline asm
	// begin inline asm
	shfl.sync.down.b32 %r194, %r195, %r196, %r217, %r218;
	// end inline asm
	mov.b64 	%rd97, {%r189, %r194};
	mov.b64 	%fd181, %rd97;
	setp.gt.s32 	%p51, %r168, 27;
	add.f64 	%fd182, %fd180, %fd181;
	selp.f64 	%fd183, %fd180, %fd182, %p51;
	mov.b64 	%rd98, %fd183;
	mov.b64 	{%r200, %r205}, %rd98;
	mov.b32 	%r206, 8;
	// begin inline asm
	shfl.sync.down.b32 %r199, %r200, %r206, %r217, %r218;
	// end inline asm
	// begin inline asm
	shfl.sync.down.b32 %r204, %r205, %r206, %r217, %r218;
	// end inline asm
	mov.b64 	%rd99, {%r199, %r204};
	mov.b64 	%fd184, %rd99;
	setp.gt.s32 	%p52, %r168, 23;
	add.f64 	%fd185, %fd183, %fd184;
	selp.f64 	%fd186, %fd183, %fd185, %p52;
	mov.b64 	%rd100, %fd186;
	mov.b64 	{%r210, %r215}, %rd100;
	mov.b32 	%r216, 16;
	// begin inline asm
	shfl.sync.down.b32 %r209, %r210, %r216, %r217, %r218;
	// end inline asm
	// begin inline asm
	shfl.sync.down.b32 %r214, %r215, %r216, %r217, %r218;
	// end inline asm
	mov.b64 	%rd101, {%r209, %r214};
	mov.b64 	%fd187, %rd101;
	setp.gt.s32 	%p53, %r168, 15;
	add.f64 	%fd10, %fd186, %fd187;
	selp.f64 	%fd231, %fd186, %fd10, %p53;
	setp.ne.s32 	%p54, %r168, 0;
	@%p54 bra 	$L__BB11_15;
	shr.u32 	%r219, %r1, 2;
	and.b32  	%r220, %r219, 248;
	mov.u32 	%r221, _ZZN3cub18CUB_300001_SM_10006detail6reduce28DeviceReduceSingleTileKernelINS2_10policy_hubIdyN4cuda3std3__44plusIdEEE10Policy1000EPdSC_iS9_ddNS7_10__identityEEEvT0_T1_T2_T3_T4_T6_E12temp_storage;
	add.s32 	%r222, %r221, %r220;
	st.shared.f64 	[%r222+16], %fd10;
$L__BB11_15:
	bar.sync 	0;
	setp.ne.s32 	%p55, %r1, 0;
	@%p55 bra 	$L__BB11_37;
	ld.shared.f64 	%fd188, [_ZZN3cub18CUB_300001_SM_10006detail6reduce28DeviceReduceSingleTileKernelINS2_10policy_hubIdyN4cuda3std3__44plusIdEEE10Policy1000EPdSC_iS9_ddNS7_10__identityEEEvT0_T1_T2_T3_T4_T6_E12temp_storage+24];
	add.f64 	%fd189, %fd231, %fd188;
	ld.shared.f64 	%fd190, [_ZZN3cub18CUB_300001_SM_10006detail6reduce28DeviceReduceSingleTileKernelINS2_10policy_hubIdyN4cuda3std3__44plusIdEEE10Policy1000EPdSC_iS9_ddNS7_10__identityEEEvT0_T1_T2_T3_T4_T6_E12temp_storage+32];
	add.f64 	%fd191, %fd189, %fd190;
	ld.shared.f64 	%fd192, [_ZZN3cub18CUB_300001_SM_10006detail6reduce28DeviceReduceSingleTileKernelINS2_10policy_hubIdyN4cuda3std3__44plusIdEEE10Policy1000EPdSC_iS9_ddNS7_10__identityEEEvT0_T1_T2_T3_T4_T6_E12temp_storage+40];
	add.f64 	%fd193, %fd191, %fd192;
	ld.shared.f64 	%fd194, [_ZZN3cub18CUB_300001_SM_10006detail6reduce28DeviceReduceSingleTileKernelINS2_10policy_hubIdyN4cuda3std3__44plusIdEEE10Policy1000EPdSC_iS9_ddNS7_10__identityEEEvT0_T1_T2_T3_T4_T6_E12temp_storage+48];
	add.f64 	%fd195, %fd193, %fd194;
	ld.shared.f64 	%fd196, [_ZZN3cub18CUB_300001_SM_10006detail6reduce28DeviceReduceSingleTileKernelINS2_10policy_hubIdyN4cuda3std3__44plusIdEEE10Policy1000EPdSC_iS9_ddNS7_10__identityEEEvT0_T1_T2_T3_T4_T6_E12temp_storage+56];
	add.f64 	%fd197, %fd195, %fd196;
	ld.shared.f64 	%fd198, [_ZZN3cub18CUB_300001_SM_10006detail6reduce28DeviceReduceSingleTileKernelINS2_10policy_hubIdyN4cuda3std3__44plusIdEEE10Policy1000EPdSC_iS9_ddNS7_10__identityEEEvT0_T1_T2_T3_T4_T6_E12temp_storage+64];
	add.f64 	%fd199, %fd197, %fd198;
	ld.shared.f64 	%fd200, [_ZZN3cub18CUB_300001_SM_10006detail6reduce28DeviceReduceSingleTileKernelINS2_10policy_hubIdyN4cuda3std3__44plusIdEEE10Policy1000EPdSC_iS9_ddNS7_10__identityEEEvT0_T1_T2_T3_T4_T6_E12temp_storage+72];
	add.f64 	%fd201, %fd199, %fd200;
	ld.shared.f64 	%fd202, [_ZZN3cub18CUB_300001_SM_10006detail6reduce28DeviceReduceSingleTileKernelINS2_10policy_hubIdyN4cuda3std3__44plusIdEEE10Policy1000EPdSC_iS9_ddNS7_10__identityEEEvT0_T1_T2_T3_T4_T6_E12temp_storage+80];
	add.f64 	%fd203, %fd201, %fd202;
	ld.shared.f64 	%fd204, [_ZZN3cub18CUB_300001_SM_10006detail6reduce28DeviceReduceSingleTileKernelINS2_10policy_hubIdyN4cuda3std3__44plusIdEEE10Policy1000EPdSC_iS9_ddNS7_10__identityEEEvT0_T1_T2_T3_T4_T6_E12temp_storage+88];
	add.f64 	%fd205, %fd203, %fd204;
	ld.shared.f64 	%fd206, [_ZZN3cub18CUB_300001_SM_10006detail6reduce28DeviceReduceSingleTileKernelINS2_10policy_hubIdyN4cuda3std3__44plusIdEEE10Policy1000EPdSC_iS9_ddNS7_10__identityEEEvT0_T1_T2_T3_T4_T6_E12temp_storage+96];
	add.f64 	%fd207, %fd205, %fd206;
	ld.shared.f64 	%fd208, [_ZZN3cub18CUB_300001_SM_10006detail6reduce28DeviceReduceSingleTileKernelINS2_10policy_hubIdyN4cuda3std3__44plusIdEEE10Policy1000EPdSC_iS9_ddNS7_10__identityEEEvT0_T1_T2_T3_T4_T6_E12temp_storage+104];
	add.f64 	%fd209, %fd207, %fd208;
	ld.shared.f64 	%fd210, [_ZZN3cub18CUB_300001_SM_10006detail6reduce28DeviceReduceSingleTileKernelINS2_10policy_hubIdyN4cuda3std3__44plusIdEEE10Policy1000EPdSC_iS9_ddNS7_10__identityEEEvT0_T1_T2_T3_T4_T6_E12temp_storage+112];
	add.f64 	%fd211, %fd209, %fd210;
	ld.shared.f64 	%fd212, [_ZZN3cub18CUB_300001_SM_10006detail6reduce28DeviceReduceSingleTileKernelINS2_10policy_hubIdyN4cuda3std3__44plusIdEEE10Policy1000EPdSC_iS9_ddNS7_10__identityEEEvT0_T1_T2_T3_T4_T6_E12temp_storage+120];
	add.f64 	%fd213, %fd211, %fd212;
	ld.shared.f64 	%fd214, [_ZZN3cub18CUB_300001_SM_10006detail6reduce28DeviceReduceSingleTileKernelINS2_10policy_hubIdyN4cuda3std3__44plusIdEEE10Policy1000EPdSC_iS9_ddNS7_10__identityEEEvT0_T1_T2_T3_T4_T6_E12temp_storage+128];
	add.f64 	%fd215, %fd213, %fd214;
	ld.shared.f64 	%fd216, [_ZZN3cub18CUB_300001_SM_10006detail6reduce28DeviceReduceSingleTileKernelINS2_10policy_hubIdyN4cuda3std3__44plusIdEEE10Policy1000EPdSC_iS9_ddNS7_10__identityEEEvT0_T1_T2_T3_T4_T6_E12temp_storage+136];
	add.f64 	%fd231, %fd215, %fd216;
	bra.uni 	$L__BB11_37;
$L__BB11_17:
	// begin inline asm
	mov.u32 %r105, %laneid;
	// end inline asm
	and.b32  	%r156, %r1, 992;
	add.s32 	%r157, %r156, 32;
	setp.gt.s32 	%p26, %r157, %r34;
	not.b32 	%r158, %r156;
	add.s32 	%r159, %r34, %r158;
	selp.b32 	%r154, %r159, 31, %p26;
	mov.b64 	%rd82, %fd223;
	mov.b64 	{%r107, %r112}, %rd82;
	mov.b32 	%r113, 1;
	mov.b32 	%r155, -1;
	// begin inline asm
	shfl.sync.down.b32 %r106, %r107, %r113, %r154, %r155;
	// end inline asm
	// begin inline asm
	shfl.sync.down.b32 %r111, %r112, %r113, %r154, %r155;
	// end inline asm
	mov.b64 	%rd83, {%r106, %r111};
	mov.b64 	%fd117, %rd83;
	setp.lt.s32 	%p27, %r105, %r154;
	add.f64 	%fd118, %fd223, %fd117;
	selp.f64 	%fd119, %fd118, %fd223, %p27;
	mov.b64 	%rd84, %fd119;
	mov.b64 	{%r117, %r122}, %rd84;
	mov.b32 	%r123, 2;
	// begin inline asm
	shfl.sync.down.b32 %r116, %r117, %r123, %r154, %r155;
	// end inline asm
	// begin inline asm
	shfl.sync.down.b32 %r121, %r122, %r123, %r154, %r155;
	// end inline asm
	mov.b64 	%rd85, {%r116, %r121};
	mov.b64 	%fd120, %rd85;
	add.s32 	%r160, %r105, 2;
	setp.gt.s32 	%p28, %r160, %r154;
	add.f64 	%fd121, %fd119, %fd120;
	selp.f64 	%fd122, %fd119, %fd121, %p28;
	mov.b64 	%rd86, %fd122;
	mov.b64 	{%r127, %r132}, %rd86;
	mov.b32 	%r133, 4;
	// begin inline asm
	shfl.sync.down.b32 %r126, %r127, %r133, %r154, %r155;
	// end inline asm
	// begin inline asm
	shfl.sync.down.b32 %r131, %r132, %r133, %r154, %r155;
	// end inline asm
	mov.b64 	%rd87, {%r126, %r131};
	mov.b64 	%fd123, %rd87;
	add.s32 	%r161, %r105, 4;
	setp.gt.s32 	%p29, %r161, %r154;
	add.f64 	%fd124, %fd122, %fd123;
	selp.f64 	%fd125, %fd122, %fd124, %p29;
	mov.b64 	%rd88, %fd125;
	mov.b64 	{%r137, %r142}, %rd88;
	mov.b32 	%r143, 8;
	// begin inline asm
	shfl.sync.down.b32 %r136, %r137, %r143, %r154, %r155;
	// end inline asm
	// begin inline asm
	shfl.sync.down.b32 %r141, %r142, %r143, %r154, %r155;
	// end inline asm
	mov.b64 	%rd89, {%r136, %r141};
	mov.b64 	%fd126, %rd89;
	add.s32 	%r162, %r105, 8;
	setp.gt.s32 	%p30, %r162, %r154;
	add.f64 	%fd127, %fd125, %fd126;
	selp.f64 	%fd128, %fd125, %fd127, %p30;
	mov.b64 	%rd90, %fd128;
	mov.b64 	{%r147, %r152}, %rd90;
	mov.b32 	%r153, 16;
	// begin inline asm
	shfl.sync.down.b32 %r146, %r147, %r153, %r154, %r155;
	// end inline asm
	// begin inline asm
	shfl.sync.down.b32 %r151, %r152, %r153, %r154, %r155;
	// end inline asm
	mov.b64 	%rd91, {%r146, %r151};
	mov.b64 	%fd129, %rd91;
	add.s32 	%r163, %r105, 16;
	setp.gt.s32 	%p31, %r163, %r154;
	add.f64 	%fd130, %fd128, %fd129;
	selp.f64 	%fd231, %fd128, %fd130, %p31;
	setp.ne.s32 	%p32, %r105, 0;
	@%p32 bra 	$L__BB11_19;
	shr.u32 	%r164, %r1, 2;
	and.b32  	%r165, %r164, 248;
	mov.u32 	%r166, _ZZN3cub18CUB_300001_SM_10006detail6reduce28DeviceReduceSingleTileKernelINS2_10policy_hubIdyN4cuda3std3__44plusIdEEE10Policy1000EPdSC_iS9_ddNS7_10__identityEEEvT0_T1_T2_T3_T4_T6_E12temp_storage;
	add.s32 	%r167, %r166, %r165;
	st.shared.f64 	[%r167+16], %fd231;
$L__BB11_19:
	bar.sync 	0;
	setp.ne.s32 	%p33, %r1, 0;
	@%p33 bra 	$L__BB11_37;
	setp.gt.s32 	%p34, %r34, 32;
	ld.shared.f64 	%fd131, [_ZZN3cub18CUB_300001_SM_10006detail6reduce28DeviceReduceSingleTileKernelINS2_10policy_hubIdyN4cuda3std3__44plusIdEEE10Policy1000EPdSC_iS9_ddNS7_10__identityEEEvT0_T1_T2_T3_T4_T6_E12temp_storage+24];
	add.f64 	%fd132, %fd231, %fd131;
	selp.f64 	%fd133, %fd132, %fd231, %p34;
	setp.gt.s32 	%p35, %r34, 64;
	ld.shared.f64 	%fd134, [_ZZN3cub18CUB_300001_SM_10006detail6reduce28DeviceReduceSingleTileKernelINS2_10policy_hubIdyN4cuda3std3__44plusIdEEE10Policy1000EPdSC_iS9_ddNS7_10__identityEEEvT0_T1_T2_T3_T4_T6_E12temp_storage+32];
	add.f64 	%fd135, %fd134, %fd133;
	selp.f64 	%fd136, %fd135, %fd133, %p35;
	setp.gt.s32 	%p36, %r34, 96;
	ld.shared.f64 	%fd137, [_ZZN3cub18CUB_300001_SM_10006detail6reduce28DeviceReduceSingleTileKernelINS2_10policy_hubIdyN4cuda3std3__44plusIdEEE10Policy1000EPdSC_iS9_ddNS7_10__identityEEEvT0_T1_T2_T3_T4_T6_E12temp_storage+40];
	add.f64 	%fd138, %fd137, %fd136;
	selp.f64 	%fd139, %fd138, %fd136, %p36;
	setp.gt.s32 	%p37, %r34, 128;
	ld.shared.f64 	%fd140, [_ZZN3cub18CUB_300001_SM_10006detail6reduce28DeviceReduceSingleTileKernelINS2_10policy_hubIdyN4cuda3std3__44plusIdEEE10Policy1000EPdSC_iS9_ddNS7_10__identityEEEvT0_T1_T2_T3_T4_T6_E12temp_storage+48];
	add.f64 	%fd141, %fd140, %fd139;
	selp.f64 	%fd142, %fd141, %fd139, %p37;
	setp.gt.s32 	%p38, %r34, 160;
	ld.shared.f64 	%fd143, [_ZZN3cub18CUB_300001_SM_10006detail6reduce28DeviceReduceSingleTileKernelINS2_10policy_hubIdyN4cuda3std3__44plusIdEEE10Policy1000EPdSC_iS9_ddNS7_10__identityEEEvT0_T1_T2_T3_T4_T6_E12temp_storage+56];
	add.f64 	%fd144, %fd143, %fd142;
	selp.f64 	%fd145, %fd144, %fd142, %p38;
	setp.gt.s32 	%p39, %r34, 192;
	ld.shared.f64 	%fd146, [_ZZN3cub18CUB_300001_SM_10006detail6reduce28DeviceReduceSingleTileKernelINS2_10policy_hubIdyN4cuda3std3__44plusIdEEE10Policy1000EPdSC_iS9_ddNS7_10__identityEEEvT0_T1_T2_T3_T4_T6_E12temp_storage+64];
	add.f64 	%fd147, %fd146, %fd145;
	selp.f64 	%fd148, %fd147, %fd145, %p39;
	setp.gt.s32 	%p40, %r34, 224;
	ld.shared.f64 	%fd149, [_ZZN3cub18CUB_300001_SM_10006detail6reduce28DeviceReduceSingleTileKernelINS2_10policy_hubIdyN4cuda3std3__44plusIdEEE10Policy1000EPdSC_iS9_ddNS7_10__identityEEEvT0_T1_T2_T3_T4_T6_E12temp_storage+72];
	add.f64 	%fd150, %fd149, %fd148;
	selp.f64 	%fd151, %fd150, %fd148, %p40;
	setp.gt.s32 	%p41, %r34, 256;
	ld.shared.f64 	%fd152, [_ZZN3cub18CUB_300001_SM_10006detail6reduce28DeviceReduceSingleTileKernelINS2_10policy_hubIdyN4cuda3std3__44plusIdEEE10Policy1000EPdSC_iS9_ddNS7_10__identityEEEvT0_T1_T2_T3_T4_T6_E12temp_storage+80];
	add.f64 	%fd153, %fd152, %fd151;
	selp.f64 	%fd154, %fd153, %fd151, %p41;
	setp.gt.s32 	%p42, %r34, 288;
	ld.shared.f64 	%fd155, [_ZZN3cub18CUB_300001_SM_10006detail6reduce28DeviceReduceSingleTileKernelINS2_10policy_hubIdyN4cuda3std3__44plusIdEEE10Policy1000EPdSC_iS9_ddNS7_10__identityEEEvT0_T1_T2_T3_T4_T6_E12temp_storage+88];
	add.f64 	%fd156, %fd155, %fd154;
	selp.f64 	%fd157, %fd156, %fd154, %p42;
	setp.gt.s32 	%p43, %r34, 320;
	ld.shared.f64 	%fd158, [_ZZN3cub18CUB_300001_SM_10006detail6reduce28DeviceReduceSingleTileKernelINS2_10policy_hubIdyN4cuda3std3__44plusIdEEE10Policy1000EPdSC_iS9_ddNS7_10__identityEEEvT0_T1_T2_T3_T4_T6_E12temp_storage+96];
	add.f64 	%fd159, %fd158, %fd157;
	selp.f64 	%fd160, %fd159, %fd157, %p43;
	setp.gt.s32 	%p44, %r34, 352;
	ld.shared.f64 	%fd161, [_ZZN3cub18CUB_300001_SM_10006detail6reduce28DeviceReduceSingleTileKernelINS2_10policy_hubIdyN4cuda3std3__44plusIdEEE10Policy1000EPdSC_iS9_ddNS7_10__identityEEEvT0_T1_T2_T3_T4_T6_E12temp_storage+104];
	add.f64 	%fd162, %fd161, %fd160;
	selp.f64 	%fd163, %fd162, %fd160, %p44;
	setp.gt.s32 	%p45, %r34, 384;
	ld.shared.f64 	%fd164, [_ZZN3cub18CUB_300001_SM_10006detail6reduce28DeviceReduceSingleTileKernelINS2_10policy_hubIdyN4cuda3std3__44plusIdEEE10Policy1000EPdSC_iS9_ddNS7_10__identityEEEvT0_T1_T2_T3_T4_T6_E12temp_storage+112];
	add.f64 	%fd165, %fd164, %fd163;
	selp.f64 	%fd166, %fd165, %fd163, %p45;
	setp.gt.s32 	%p46, %r34, 416;
	ld.shared.f64 	%fd167, [_ZZN3cub18CUB_300001_SM_10006detail6reduce28DeviceReduceSingleTileKernelINS2_10policy_hubIdyN4cuda3std3__44plusIdEEE10Policy1000EPdSC_iS9_ddNS7_10__identityEEEvT0_T1_T2_T3_T4_T6_E12temp_storage+120];
	add.f64 	%fd168, %fd167, %fd166;
	selp.f64 	%fd169, %fd168, %fd166, %p46;
	setp.gt.s32 	%p47, %r34, 448;
	ld.shared.f64 	%fd170, [_ZZN3cub18CUB_300001_SM_10006detail6reduce28DeviceReduceSingleTileKernelINS2_10policy_hubIdyN4cuda3std3__44plusIdEEE10Policy1000EPdSC_iS9_ddNS7_10__identityEEEvT0_T1_T2_T3_T4_T6_E12temp_storage+128];
	add.f64 	%fd171, %fd170, %fd169;
	selp.f64 	%fd172, %fd171, %fd169, %p47;
	setp.gt.s32 	%p48, %r34, 480;
	ld.shared.f64 	%fd173, [_ZZN3cub18CUB_300001_SM_10006detail6reduce28DeviceReduceSingleTileKernelINS2_10policy_hubIdyN4cuda3std3__44plusIdEEE10Policy1000EPdSC_iS9_ddNS7_10__identityEEEvT0_T1_T2_T3_T4_T6_E12temp_storage+136];
	add.f64 	%fd174, %fd173, %fd172;
	selp.f64 	%fd231, %fd174, %fd172, %p48;
	bra.uni 	$L__BB11_37;
$L__BB11_21:
	mov.u32 	%r13, %tid.x;
	mul.wide.u32 	%rd24, %r13, 8;
	add.s64 	%rd11, %rd8, %rd24;
	// begin inline asm
	ld.global.nc.u64 %rd10, [%rd11];
	// end inline asm
	mov.b64 	%fd31, %rd10;
	add.s64 	%rd13, %rd11, 4096;
	// begin inline asm
	ld.global.nc.u64 %rd12, [%rd13];
	// end inline asm
	mov.b64 	%fd32, %rd12;
	add.s64 	%rd15, %rd11, 8192;
	// begin inline asm
	ld.global.nc.u64 %rd14, [%rd15];
	// end inline asm
	mov.b64 	%fd33, %rd14;
	add.s64 	%rd17, %rd11, 12288;
	// begin inline asm
	ld.global.nc.u64 %rd16, [%rd17];
	// end inline asm
	mov.b64 	%fd34, %rd16;
	add.s64 	%rd19, %rd11, 16384;
	// begin inline asm
	ld.global.nc.u64 %rd18, [%rd19];
	// end inline asm
	mov.b64 	%fd35, %rd18;
	add.s64 	%rd21, %rd11, 20480;
	// begin inline asm
	ld.global.nc.u64 %rd20, [%rd21];
	// end inline asm
	mov.b64 	%fd36, %rd20;
	add.s64 	%rd23, %rd11, 24576;
	// begin inline asm
	ld.global.nc.u64 %rd22, [%rd23];
	// end inline asm
	mov.b64 	%fd37, %rd22;
	add.f64 	%fd38, %fd31, %fd32;
	add.f64 	%fd39, %fd38, %fd33;
	add.f64 	%fd40, %fd39, %fd34;
	add.f64 	%fd41, %fd40, %fd35;
	add.f64 	%fd42, %fd41, %fd36;
	add.f64 	%fd230, %fd42, %fd37;
	setp.lt.u32 	%p3, %r34, 7168;
	mov.b32 	%r231, 3584;
	@%p3 bra 	$L__BB11_25;
	add.s32 	%r14, %r34, -3584;
	mov.b32 	%r231, 3584;
$L__BB11_23:
	add.s32 	%r37, %r231, %r13;
	mul.wide.u32 	%rd39, %r37, 8;
	add.s64 	%rd26, %rd8, %rd39;
	// begin inline asm
	ld.global.nc.u64 %rd25, [%rd26];
	// end inline asm
	mov.b64 	%fd43, %rd25;
	add.s64 	%rd28, %rd26, 4096;
	// begin inline asm
	ld.global.nc.u64 %rd27, [%rd28];
	// end inline asm
	mov.b64 	%fd44, %rd27;
	add.s64 	%rd30, %rd26, 8192;
	// begin inline asm
	ld.global.nc.u64 %rd29, [%rd30];
	// end inline asm
	mov.b64 	%fd45, %rd29;
	add.s64 	%rd32, %rd26, 12288;
	// begin inline asm
	ld.global.nc.u64 %rd31, [%rd32];
	// end inline asm
	mov.b64 	%fd46, %rd31;
	add.s64 	%rd34, %rd26, 16384;
	// begin inline asm
	ld.global.nc.u64 %rd33, [%rd34];
	// end inline asm
	mov.b64 	%fd47, %rd33;
	add.s64 	%rd36, %rd26, 20480;
	// begin inline asm
	ld.global.nc.u64 %rd35, [%rd36];
	// end inline asm
	mov.b64 	%fd48, %rd35;
	add.s64 	%rd38, %rd26, 24576;
	// begin inline asm
	ld.global.nc.u64 %rd37, [%rd38];
	// end inline asm
	mov.b64 	%fd49, %rd37;
	add.f64 	%fd50, %fd230, %fd43;
	add.f64 	%fd51, %fd50, %fd44;
	add.f64 	%fd52, %fd51, %fd45;
	add.f64 	%fd53, %fd52, %fd46;
	add.f64 	%fd54, %fd53, %fd47;
	add.f64 	%fd55, %fd54, %fd48;
	add.f64 	%fd230, %fd55, %fd49;
	sub.s32 	%r38, %r34, %r231;
	setp.lt.s32 	%p4, %r38, 3584;
	@%p4 bra 	$L__BB11_33;
	add.s32 	%r231, %r231, 3584;
	setp.le.s32 	%p5, %r231, %r14;
	@%p5 bra 	$L__BB11_23;
$L__BB11_25:
	setp.le.s32 	%p6, %r34, %r231;
	@%p6 bra 	$L__BB11_33;
	sub.s32 	%r18, %r34, %r231;
	setp.ge.s32 	%p7, %r13, %r18;
	@%p7 bra 	$L__BB11_33;
	not.b32 	%r39, %r13;
	add.s32 	%r40, %r34, %r39;
	sub.s32 	%r19, %r40, %r231;
	and.b32  	%r41, %r19, 1536;
	setp.eq.s32 	%p8, %r41, 1536;
	mov.u32 	%r235, %r13;
	@%p8 bra 	$L__BB11_30;
	add.s32 	%r233, %r13, %r231;
	shr.u32 	%r42, %r19, 9;
	add.s32 	%r43, %r42, 1;
	and.b32  	%r44, %r43, 3;
	neg.s32 	%r232, %r44;
	mov.u32 	%r235, %r13;
$L__BB11_29:
	.pragma "nounroll";
	mul.wide.u32 	%rd42, %r233, 8;
	add.s64 	%rd41, %rd8, %rd42;
	// begin inline asm
	ld.global.nc.u64 %rd40, [%rd41];
	// end inline asm
	mov.b64 	%fd57, %rd40;
	add.f64 	%fd230, %fd230, %fd57;
	add.s32 	%r235, %r235, 512;
	add.s32 	%r233, %r233, 512;
	add.s32 	%r232, %r232, 1;
	setp.ne.s32 	%p9, %r232, 0;
	@%p9 bra 	$L__BB11_29;
$L__BB11_30:
	setp.lt.u32 	%p10, %r19, 1536;
	@%p10 bra 	$L__BB11_33;
	cvt.u64.u32 	%rd43, %r235;
	cvt.u64.u32 	%rd44, %r231;
	add.s64 	%rd45, %rd43, %rd44;
	shl.b64 	%rd46, %rd45, 3;
	add.s64 	%rd47, %rd46, %rd8;
	add.s64 	%rd103, %rd47, 8192;
	add.s32 	%r236, %r235, %r231;
$L__BB11_32:
	mul.wide.u32 	%rd56, %r236, 8;
	add.s64 	%rd49, %rd8, %rd56;
	// begin inline asm
	ld.global.nc.u64 %rd48, [%rd49];
	// end inline asm
	mov.b64 	%fd58, %rd48;
	add.f64 	%fd59, %fd230, %fd58;
	add.s64 	%rd51, %rd103, -4096;
	// begin inline asm
	ld.global.nc.u64 %rd50, [%rd51];
	// end inline asm
	mov.b64 	%fd60, %rd50;
	add.f64 	%fd61, %fd59, %fd60;
	// begin inline asm
	ld.global.nc.u64 %rd52, [%rd103];
	// end inline asm
	mov.b64 	%fd62, %rd52;
	add.f64 	%fd63, %fd61, %fd62;
	add.s64 	%rd55, %rd103, 4096;
	// begin inline asm
	ld.global.nc.u64 %rd54, [%rd55];
	// end inline asm
	mov.b64 	%fd64, %rd54;
	add.f64 	%fd230, %fd63, %fd64;
	add.s32 	%r235, %r235, 2048;
	add.s64 	%rd103, %rd103, 16384;
	add.s32 	%r236, %r236, 2048;
	setp.lt.s32 	%p11, %r235, %r18;
	@%p11 bra 	$L__BB11_32;
$L__BB11_33:
	// begin inline asm
	mov.u32 %r45, %laneid;
	// end inline asm
	mov.b64 	%rd57, %fd230;
	mov.b64 	{%r47, %r52}, %rd57;
	mov.b32 	%r53, 1;
	mov.b32 	%r94, 31;
	mov.b32 	%r95, -1;
	// begin inline asm
	shfl.sync.down.b32 %r46, %r47, %r53, %r94, %r95;
	// end inline asm
	// begin inline asm
	shfl.sync.down.b32 %r51, %r52, %r53, %r94, %r95;
	// end inline asm
	mov.b64 	%rd58, {%r46, %r51};
	mov.b64 	%fd65, %rd58;
	setp.gt.s32 	%p12, %r45, 30;
	add.f64 	%fd66, %fd230, %fd65;
	selp.f64 	%fd67, %fd230, %fd66, %p12;
	mov.b64 	%rd59, %fd67;
	mov.b64 	{%r57, %r62}, %rd59;
	mov.b32 	%r63, 2;
	// begin inline asm
	shfl.sync.down.b32 %r56, %r57, %r63, %r94, %r95;
	// end inline asm
	// begin inline asm
	shfl.sync.down.b32 %r61, %r62, %r63, %r94, %r95;
	// end inline asm
	mov.b64 	%rd60, {%r56, %r61};
	mov.b64 	%fd68, %rd60;
	setp.gt.s32 	%p13, %r45, 29;
	add.f64 	%fd69, %fd67, %fd68;
	selp.f64 	%fd70, %fd67, %fd69, %p13;
	mov.b64 	%rd61, %fd70;
	mov.b64 	{%r67, %r72}, %rd61;
	mov.b32 	%r73, 4;
	// begin inline asm
	shfl.sync.down.b32 %r66, %r67, %r73, %r94, %r95;
	// end inline asm
	// begin inline asm
	shfl.sync.down.b32 %r71, %r72, %r73, %r94, %r95;
	// end inline asm
	mov.b64 	%rd62, {%r66, %r71};
	mov.b64 	%fd71, %rd62;
	setp.gt.s32 	%p14, %r45, 27;
	add.f64 	%fd72, %fd70, %fd71;
	selp.f64 	%fd73, %fd70, %fd72, %p14;
	mov.b64 	%rd63, %fd73;
	mov.b64 	{%r77, %r82}, %rd63;
	mov.b32 	%r83, 8;
	// begin inline asm
	shfl.sync.down.b32 %r76, %r77, %r83, %r94, %r95;
	// end inline asm
	// begin inline asm
	shfl.sync.down.b32 %r81, %r82, %r83, %r94, %r95;
	// end inline asm
	mov.b64 	%rd64, {%r76, %r81};
	mov.b64 	%fd74, %rd64;
	setp.gt.s32 	%p15, %r45, 23;
	add.f64 	%fd75, %fd73, %fd74;
	selp.f64 	%fd76, %fd73, %fd75, %p15;
	mov.b64 	%rd65, %fd76;
	mov.b64 	{%r87, %r92}, %rd65;
	mov.b32 	%r93, 16;
	// begin inline asm
	shfl.sync.down.b32 %r86, %r87, %r93, %r94, %r95;
	// end inline asm
	// begin inline asm
	shfl.sync.down.b32 %r91, %r92, %r93, %r94, %r95;
	// end inline asm
	mov.b64 	%rd66, {%r86, %r91};
	mov.b64 	%fd77, %rd66;
	setp.gt.s32 	%p16, %r45, 15;
	add.f64 	%fd26, %fd76, %fd77;
	selp.f64 	%fd231, %fd76, %fd26, %p16;
	setp.ne.s32 	%p17, %r45, 0;
	@%p17 bra 	$L__BB11_35;
	shr.u32 	%r96, %r13, 2;
	and.b32  	%r97, %r96, 248;
	mov.u32 	%r98, _ZZN3cub18CUB_300001_SM_10006detail6reduce28DeviceReduceSingleTileKernelINS2_10policy_hubIdyN4cuda3std3__44plusIdEEE10Policy1000EPdSC_iS9_ddNS7_10__identityEEEvT0_T1_T2_T3_T4_T6_E12temp_storage;
	add.s32 	%r99, %r98, %r97;
	st.shared.f64 	[%r99+16], %fd26;
$L__BB11_35:
	bar.sync 	0;
	setp.ne.s32 	%p18, %r13, 0;
	@%p18 bra 	$L__BB11_37;
	ld.shared.f64 	%fd78, [_ZZN3cub18CUB_300001_SM_10006detail6reduce28DeviceReduceSingleTileKernelINS2_10policy_hubIdyN4cuda3std3__44plusIdEEE10Policy1000EPdSC_iS9_ddNS7_10__identityEEEvT0_T1_T2_T3_T4_T6_E12temp_storage+24];
	add.f64 	%fd79, %fd231, %fd78;
	ld.shared.f64 	%fd80, [_ZZN3cub18CUB_300001_SM_10006detail6reduce28DeviceReduceSingleTileKernelINS2_10policy_hubIdyN4cuda3std3__44plusIdEEE10Policy1000EPdSC_iS9_ddNS7_10__identityEEEvT0_T1_T2_T3_T4_T6_E12temp_storage+32];
	add.f64 	%fd81, %fd79, %fd80;
	ld.shared.f64 	%fd82, [_ZZN3cub18CUB_300001_SM_10006detail6reduce28DeviceReduceSingleTileKernelINS2_10policy_hubIdyN4cuda3std3__44plusIdEEE10Policy1000EPdSC_iS9_ddNS7_10__identityEEEvT0_T1_T2_T3_T4_T6_E12temp_storage+40];
	add.f64 	%fd83, %fd81, %fd82;
	ld.shared.f64 	%fd84, [_ZZN3cub18CUB_300001_SM_10006detail6reduce28DeviceReduceSingleTileKernelINS2_10policy_hubIdyN4cuda3std3__44plusIdEEE10Policy1000EPdSC_iS9_ddNS7_10__identityEEEvT0_T1_T2_T3_T4_T6_E12temp_storage+48];
	add.f64 	%fd85, %fd83, %fd84;
	ld.shared.f64 	%fd86, [_ZZN3cub18CUB_300001_SM_10006detail6reduce28DeviceReduceSingleTileKernelINS2_10policy_hubIdyN4cuda3std3__44plusIdEEE10Policy1000EPdSC_iS9_ddNS7_10__identityEEEvT0_T1_T2_T3_T4_T6_E12temp_storage+56];
	add.f64 	%fd87, %fd85, %fd86;
	ld.shared.f64 	%fd88, [_ZZN3cub18CUB_300001_SM_10006detail6reduce28DeviceReduceSingleTileKernelINS2_10policy_hubIdyN4cuda3std3__44plusIdEEE10Policy1000EPdSC_iS9_ddNS7_10__identityEEEvT0_T1_T2_T3_T4_T6_E12temp_storage+64];
	add.f64 	%fd89, %fd87, %fd88;
	ld.shared.f64 	%fd90, [_ZZN3cub18CUB_300001_SM_10006detail6reduce28DeviceReduceSingleTileKernelINS2_10policy_hubIdyN4cuda3std3__44plusIdEEE10Policy1000EPdSC_iS9_ddNS7_10__identityEEEvT0_T1_T2_T3_T4_T6_E12temp_storage+72];
	add.f64 	%fd91, %fd89, %fd90;
	ld.shared.f64 	%fd92, [_ZZN3cub18CUB_300001_SM_10006detail6reduce28DeviceReduceSingleTileKernelINS2_10policy_hubIdyN4cuda3std3__44plusIdEEE10Policy1000EPdSC_iS9_ddNS7_10__identityEEEvT0_T1_T2_T3_T4_T6_E12temp_storage+80];
	add.f64 	%fd93, %fd91, %fd92;
	ld.shared.f64 	%fd94, [_ZZN3cub18CUB_300001_SM_10006detail6reduce28DeviceReduceSingleTileKernelINS2_10policy_hubIdyN4cuda3std3__44plusIdEEE10Policy1000EPdSC_iS9_ddNS7_10__identityEEEvT0_T1_T2_T3_T4_T6_E12temp_storage+88];
	add.f64 	%fd95, %fd93, %fd94;
	ld.shared.f64 	%fd96, [_ZZN3cub18CUB_300001_SM_10006detail6reduce28DeviceReduceSingleTileKernelINS2_10policy_hubIdyN4cuda3std3__44plusIdEEE10Policy1000EPdSC_iS9_ddNS7_10__identityEEEvT0_T1_T2_T3_T4_T6_E12temp_storage+96];
	add.f64 	%fd97, %fd95, %fd96;
	ld.shared.f64 	%fd98, [_ZZN3cub18CUB_300001_SM_10006detail6reduce28DeviceReduceSingleTileKernelINS2_10policy_hubIdyN4cuda3std3__44plusIdEEE10Policy1000EPdSC_iS9_ddNS7_10__identityEEEvT0_T1_T2_T3_T4_T6_E12temp_storage+104];
	add.f64 	%fd99, %fd97, %fd98;
	ld.shared.f64 	%fd100, [_ZZN3cub18CUB_300001_SM_10006detail6reduce28DeviceReduceSingleTileKernelINS2_10policy_hubIdyN4cuda3std3__44plusIdEEE10Policy1000EPdSC_iS9_ddNS7_10__identityEEEvT0_T1_T2_T3_T4_T6_E12temp_storage+112];
	add.f64 	%fd101, %fd99, %fd100;
	ld.shared.f64 	%fd102, [_ZZN3cub18CUB_300001_SM_10006detail6reduce28DeviceReduceSingleTileKernelINS2_10policy_hubIdyN4cuda3std3__44plusIdEEE10Policy1000EPdSC_iS9_ddNS7_10__identityEEEvT0_T1_T2_T3_T4_T6_E12temp_storage+120];
	add.f64 	%fd103, %fd101, %fd102;
	ld.shared.f64 	%fd104, [_ZZN3cub18CUB_300001_SM_10006detail6reduce28DeviceReduceSingleTileKernelINS2_10policy_hubIdyN4cuda3std3__44plusIdEEE10Policy1000EPdSC_iS9_ddNS7_10__identityEEEvT0_T1_T2_T3_T4_T6_E12temp_storage+128];
	add.f64 	%fd105, %fd103, %fd104;
	ld.shared.f64 	%fd106, [_ZZN3cub18CUB_300001_SM_10006detail6reduce28DeviceReduceSingleTileKernelINS2_10policy_hubIdyN4cuda3std3__44plusIdEEE10Policy1000EPdSC_iS9_ddNS7_10__identityEEEvT0_T1_T2_T3_T4_T6_E12temp_storage+136];
	add.f64 	%fd231, %fd105, %fd106;
$L__BB11_37:
	mov.u32 	%r223, %tid.x;
	setp.ne.s32 	%p56, %r223, 0;
	@%p56 bra 	$L__BB11_39;
	add.f64 	%fd217, %fd30, %fd231;
	st.global.f64 	[%rd1], %fd217;
$L__BB11_39:
	ret;

}


// ===== COMPILED SASS (sm_100) =====

	.target	sm_100

	.elftype	@"ET_EXEC"


//--------------------- .note.nv.tkinfo           --------------------------
	.section	.note.nv.tkinfo,"",@"SHT_NOTE"
	.sectionflags	@"SHF_NOTE_NV_TKINFO"
	.tkinfo
        /*0018*/ 	.word	0x00000002
        /*0030*/ 	.string	""
        /*0030*/ 	.string	"ptxas"
        /*0030*/ 	.string	"Cuda compilation tools, release 13.0, V13.0.88"
        /*0030*/ 	.string	"Build cuda_13.0.r13.0/compiler.36424714_0"
        /*0030*/ 	.string	"-arch sm_100 -m 64 "



//--------------------- .note.nv.cuinfo           --------------------------
	.section	.note.nv.cuinfo,"",@"SHT_NOTE"
	.sectionflags	@"SHF_NOTE_NV_CUINFO"
        /*0018*/ 	.short	0x0002
        /*001a*/ 	.short	0x0064
        /*001c*/ 	.short	0x0082
	.zero		2


//--------------------- .nv.info                  --------------------------
	.section	.nv.info,"",@"SHT_CUDA_INFO"
	.align	4


	//----- nvinfo : EIATTR_REGCOUNT
	.align		4
        /*0000*/ 	.byte	0x04, 0x2f
        /*0002*/ 	.short	(.L_44 - .L_43)
	.align		4
.L_43:
        /*0004*/ 	.word	index@(_ZN3cub18CUB_300001_SM_10006detail11EmptyKernelIvEEvv)
        /*0008*/ 	.word	0x00000004


	//----- nvinfo : EIATTR_FRAME_SIZE
	.align		4
.L_44:
        /*000c*/ 	.byte	0x04, 0x11
        /*000e*/ 	.short	(.L_46 - .L_45)
	.align		4
.L_45:
        /*0010*/ 	.word	index@(_ZN3cub18CUB_300001_SM_10006detail11EmptyKernelIvEEvv)
        /*0014*/ 	.word	0x00000000


	//----- nvinfo : EIATTR_REGCOUNT
	.align		4
.L_46:
        /*0018*/ 	.byte	0x04, 0x2f
        /*001a*/ 	.short	(.L_48 - .L_47)
	.align		4
.L_47:
        /*001c*/ 	.word	index@(_ZN3cub18CUB_300001_SM_10006detail8for_each13static_kernelINS2_12policy_hub_t12policy_500_tEmN6thrust24THRUST_300001_SM_1000_NS8cuda_cub20__uninitialized_fill7functorINS7_10device_ptrIdEEdEEEEvT0_T1_)
        /*0020*/ 	.word	0x00000009


	//----- nvinfo : EIATTR_FRAME_SIZE
	.align		4
.L_48:
        /*0024*/ 	.byte	0x04, 0x11
        /*0026*/ 	.short	(.L_50 - .L_49)
	.align		4
.L_49:
        /*0028*/ 	.word	index@(_ZN3cub18CUB_300001_SM_10006detail8for_each13static_kernelINS2_12policy_hub_t12policy_500_tEmN6thrust24THRUST_300001_SM_1000_NS8cuda_cub20__uninitialized_fill7functorINS7_10device_ptrIdEEdEEEEvT0_T1_)
        /*002c*/ 	.word	0x00000000


	//----- nvinfo : EIATTR_REGCOUNT
	.align		4
.L_50:
        /*0030*/ 	.byte	0x04, 0x2f
        /*0032*/ 	.short	(.L_52 - .L_51)
	.align		4
.L_51:
        /*0034*/ 	.word	index@(_ZN3cub18CUB_300001_SM_10006detail9transform16transform_kernelINS2_10policy_hubILb0EN4cuda3std3__45tupleIJN6thrust24THRUST_300001_SM_1000_NS6detail15normal_iteratorINSA_10device_ptrIdEEEESF_EEEE10policy1000EiNS7_5minusIdEESF_JPdSL_EEEvT0_iT1_T2_DpNS2_10kernel_argIT3_EE)
        /*0038*/ 	.word	0x00000020


	//----- nvinfo : EIATTR_FRAME_SIZE
	.align		4
.L_52:
        /*003c*/ 	.byte	0x04, 0x11
        /*003e*/ 	.short	(.L_54 - .L_53)
	.align		4
.L_53:
        /*0040*/ 	.word	index@($__internal_3_$__cuda_sm20_div_u64)
        /*0044*/ 	.word	0x00000000


	//----- nvinfo : EIATTR_FRAME_SIZE
	.align		4
.L_54:
        /*0048*/ 	.byte	0x04, 0x11
        /*004a*/ 	.short	(.L_56 - .L_55)
	.align		4
.L_55:
        /*004c*/ 	.word	index@(_ZN3cub18CUB_300001_SM_10006detail9transform16transform_kernelINS2_10policy_hubILb0EN4cuda3std3__45tupleIJN6thrust24THRUST_300001_SM_1000_NS6detail15normal_iteratorINSA_10device_ptrIdEEEESF_EEEE10policy1000EiNS7_5minusIdEESF_JPdSL_EEEvT0_iT1_T2_DpNS2_10kernel_argIT3_EE)
        /*0050*/ 	.word	0x00000000


	//----- nvinfo : EIATTR_REGCOUNT
	.align		4
.L_56:
        /*0054*/ 	.byte	0x04, 0x2f
        /*0056*/ 	.short	(.L_58 - .L_57)
	.align		4
.L_57:
        /*0058*/ 	.word	index@(_ZN3cub18CUB_300001_SM_10006detail9transform16transform_kernelINS2_10policy_hubILb0EN4cuda3std3__45tupleIJN6thrust24THRUST_300001_SM_1000_NS6detail15normal_iteratorINSA_10device_ptrIdEEEESF_EEEE10policy1000ElNS7_5minusIdEESF_JPdSL_EEEvT0_iT1_T2_DpNS2_10kernel_argIT3_EE)
        /*005c*/ 	.word	0x00000020


	//----- nvinfo : EIATTR_FRAME_SIZE
	.align		4
.L_58:
        /*0060*/ 	.byte	0x04, 0x11
        /*0062*/ 	.short	(.L_60 - .L_59)
	.align		4
.L_59:
        /*0064*/ 	.word	index@($__internal_2_$__cuda_sm20_div_u64)
        /*0068*/ 	.word	0x00000000


	//----- nvinfo : EIATTR_FRAME_SIZE
	.align		4
.L_60:
        /*006c*/ 	.byte	0x04, 0x11
        /*006e*/ 	.short	(.L_62 - .L_61)
	.align		4
.L_61:
        /*0070*/ 	.word	index@(_ZN3cub18CUB_300001_SM_10006detail9transform16transform_kernelINS2_10policy_hubILb0EN4cuda3std3__45tupleIJN6thrust24THRUST_300001_SM_1000_NS6detail15normal_iteratorINSA_10device_ptrIdEEEESF_EEEE10policy1000ElNS7_5minusIdEESF_JPdSL_EEEvT0_iT1_T2_DpNS2_10kernel_argIT3_EE)
        /*0074*/ 	.word	0x00000000


	//----- nvinfo : EIATTR_REGCOUNT
	.align		4
.L_62:
        /*0078*/ 	.byte	0x04, 0x2f
        /*007a*/ 	.short	(.L_64 - .L_63)
	.align		4
.L_63:
        /*007c*/ 	.word	index@(_ZN3cub18CUB_300001_SM_10006detail9transform16transform_kernelINS2_10policy_hubILb1EN4cuda3std3__45tupleIJN6thrust24THRUST_300001_SM_1000_NS6detail15normal_iteratorINSA_10device_ptrIdEEEEEEEE10policy1000Ei8varianceSF_JPdEEEvT0_iT1_T2_DpNS2_10kernel_argIT3_EE)
        /*0080*/ 	.word	0x00000026


	//----- nvinfo : EIATTR_FRAME_SIZE
	.align		4
.L_64:
        /*0084*/ 	.byte	0x04, 0x11
        /*0086*/ 	.short	(.L_66 - .L_65)
	.align		4
.L_65:
        /*0088*/ 	.word	index@($__internal_1_$__cuda_sm20_div_rn_f64_full)
        /*008c*/ 	.word	0x00000000


	//----- nvinfo : EIATTR_FRAME_SIZE
	.align		4
.L_66:
        /*0090*/ 	.byte	0x04, 0x11
        /*0092*/ 	.short	(.L_68 - .L_67)
	.align		4
.L_67:
        /*0094*/ 	.word	index@(_ZN3cub18CUB_300001_SM_10006detail9transform16transform_kernelINS2_10policy_hubILb1EN4cuda3std3__45tupleIJN6thrust24THRUST_300001_SM_1000_NS6detail15normal_iteratorINSA_10device_ptrIdEEEEEEEE10policy1000Ei8varianceSF_JPdEEEvT0_iT1_T2_DpNS2_10kernel_argIT3_EE)
        /*0098*/ 	.word	0x00000000


	//----- nvinfo : EIATTR_REGCOUNT
	.align		4
.L_68:
        /*009c*/ 	.byte	0x04, 0x2f
        /*009e*/ 	.short	(.L_70 - .L_69)
	.align		4
.L_69:
        /*00a0*/ 	.word	index@(_ZN3cub18CUB_300001_SM_10006detail9transform16transform_kernelINS2_10policy_hubILb1EN4cuda3std3__45tupleIJN6thrust24THRUST_300001_SM_1000_NS6detail15normal_iteratorINSA_10device_ptrIdEEEEEEEE10policy1000El8varianceSF_JPdEEEvT0_iT1_T2_DpNS2_10kernel_argIT3_EE)
        /*00a4*/ 	.word	0x00000026


	//----- nvinfo : EIATTR_FRAME_SIZE
	.align		4
.L_70:
        /*00a8*/ 	.byte	0x04, 0x11
        /*00aa*/ 	.short	(.L_72 - .L_71)
	.align		4
.L_71:
        /*00ac*/ 	.word	index@($__internal_0_$__cuda_sm20_div_rn_f64_full)
        /*00b0*/ 	.word	0x00000000


	//----- nvinfo : EIATTR_FRAME_SIZE
	.align		4
.L_72:
        /*00b4*/ 	.byte	0x04, 0x11
        /*00b6*/ 	.short	(.L_74 - .L_73)
	.align		4
.L_73:
        /*00b8*/ 	.word	index@(_ZN3cub18CUB_300001_SM_10006detail9transform16transform_kernelINS2_10policy_hubILb1EN4cuda3std3__45tupleIJN6thrust24THRUST_300001_SM_1000_NS6detail15normal_iteratorINSA_10device_ptrIdEEEEEEEE10policy1000El8varianceSF_JPdEEEvT0_iT1_T2_DpNS2_10kernel_argIT3_EE)
        /*00bc*/ 	.word	0x00000000


	//----- nvinfo : EIATTR_REGCOUNT
	.align		4
.L_74:
        /*00c0*/ 	.byte	0x04, 0x2f
        /*00c2*/ 	.short	(.L_76 - .L_75)
	.align		4
.L_75:
        /*00c4*/ 	.word	index@(_ZN3cub18CUB_300001_SM_10006detail6reduce28DeviceReduceSingleTileKernelINS2_10policy_hubIdjN4cuda3std3__44plusIdEEE10Policy1000EN6thrust24THRUST_300001_SM_1000_NS6detail15normal_iteratorINSD_10device_ptrIdEEEEPdjS9_ddNS7_10__identityEEEvT0_T1_T2_T3_T4_T6_)
        /*00c8*/ 	.word	0x0000002d


	//----- nvinfo : EIATTR_FRAME_SIZE
	.align		4
.L_76:
        /*00cc*/ 	.byte	0x04, 0x11
        /*00ce*/ 	.short	(.L_78 - .L_77)
	.align		4
.L_77:
        /*00d0*/ 	.word	index@(_ZN3cub18CUB_300001_SM_10006detail6reduce28DeviceReduceSingleTileKernelINS2_10policy_hubIdjN4cuda3std3__44plusIdEEE10Policy1000EN6thrust24THRUST_300001_SM_1000_NS6detail15normal_iteratorINSD_10device_ptrIdEEEEPdjS9_ddNS7_10__identityEEEvT0_T1_T2_T3_T4_T6_)
        /*00d4*/ 	.word	0x00000000


	//----- nvinfo : EIATTR_REGCOUNT
	.align		4
.L_78:
        /*00d8*/ 	.byte	0x04, 0x2f
        /*00da*/ 	.short	(.L_80 - .L_79)
	.align		4
.L_79:
        /*00dc*/ 	.word	index@(_ZN3cub18CUB_300001_SM_10006detail6reduce18DeviceReduceKernelINS2_10policy_hubIdjN4cuda3std3__44plusIdEEE10Policy1000EN6thrust24THRUST_300001_SM_1000_NS6detail15normal_iteratorINSD_10device_ptrIdEEEEjS9_dNS7_10__identityEEEvT0_PT3_T1_NS0_13GridEvenShareISN_EET2_T4_)
        /*00e0*/ 	.word	0x00000020


	//----- nvinfo : EIATTR_FRAME_SIZE
	.align		4
.L_80:
        /*00e4*/ 	.byte	0x04, 0x11
        /*00e6*/ 	.short	(.L_82 - .L_81)
	.align		4
.L_81:
        /*00e8*/ 	.word	index@(_ZN3cub18CUB_300001_SM_10006detail6reduce18DeviceReduceKernelINS2_10policy_hubIdjN4cuda3std3__44plusIdEEE10Policy1000EN6thrust24THRUST_300001_SM_1000_NS6detail15normal_iteratorINSD_10device_ptrIdEEEEjS9_dNS7_10__identityEEEvT0_PT3_T1_NS0_13GridEvenShareISN_EET2_T4_)
        /*00ec*/ 	.word	0x00000000


	//----- nvinfo : EIATTR_REGCOUNT
	.align		4
.L_82:
        /*00f0*/ 	.byte	0x04, 0x2f
        /*00f2*/ 	.short	(.L_84 - .L_83)
	.align		4
.L_83:
        /*00f4*/ 	.word	index@(_ZN3cub18CUB_300001_SM_10006detail6reduce28DeviceReduceSingleTileKernelINS2_10policy_hubIdjN4cuda3std3__44plusIdEEE10Policy1000EPdSC_iS9_ddNS7_10__identityEEEvT0_T1_T2_T3_T4_T6_)
        /*00f8*/ 	.word	0x00000030


	//----- nvinfo : EIATTR_FRAME_SIZE
	.align		4
.L_84:
        /*00fc*/ 	.byte	0x04, 0x11
        /*00fe*/ 	.short	(.L_86 - .L_85)
	.align		4
.L_85:
        /*0100*/ 	.word	index@(_ZN3cub18CUB_300001_SM_10006detail6reduce28DeviceReduceSingleTileKernelINS2_10policy_hubIdjN4cuda3std3__44plusIdEEE10Policy1000EPdSC_iS9_ddNS7_10__identityEEEvT0_T1_T2_T3_T4_T6_)
        /*0104*/ 	.word	0x00000000


	//----- nvinfo : EIATTR_REGCOUNT
	.align		4
.L_86:
        /*0108*/ 	.byte	0x04, 0x2f
        /*010a*/ 	.short	(.L_88 - .L_87)
	.align		4
.L_87:
        /*010c*/ 	.word	index@(_ZN3cub18CUB_300001_SM_10006detail6reduce28DeviceReduceSingleTileKernelINS2_10policy_hubIdyN4cuda3std3__44plusIdEEE10Policy1000EN6thrust24THRUST_300001_SM_1000_NS6detail15normal_iteratorINSD_10device_ptrIdEEEEPdyS9_ddNS7_10__identityEEEvT0_T1_T2_T3_T4_T6_)
        /*0110*/ 	.word	0x0000002e


	//----- nvinfo : EIATTR_FRAME_SIZE
	.align		4
.L_88:
        /*0114*/ 	.byte	0x04, 0x11
        /*0116*/ 	.short	(.L_90 - .L_89)
	.align		4
.L_89:
        /*0118*/ 	.word	index@(_ZN3cub18CUB_300001_SM_10006detail6reduce28DeviceReduceSingleTileKernelINS2_10policy_hubIdyN4cuda3std3__44plusIdEEE10Policy1000EN6thrust24THRUST_300001_SM_1000_NS6detail15normal_iteratorINSD_10device_ptrIdEEEEPdyS9_ddNS7_10__identityEEEvT0_T1_T2_T3_T4_T6_)
        /*011c*/ 	.word	0x00000000


	//----- nvinfo : EIATTR_REGCOUNT
	.align		4
.L_90:
        /*0120*/ 	.byte	0x04, 0x2f
        /*0122*/ 	.short	(.L_92 - .L_91)
	.align		4
.L_91:
        /*0124*/ 	.word	index@(_ZN3cub18CUB_300001_SM_10006detail6reduce18DeviceReduceKernelINS2_10policy_hubIdyN4cuda3std3__44plusIdEEE10Policy1000EN6thrust24THRUST_300001_SM_1000_NS6detail15normal_iteratorINSD_10device_ptrIdEEEEyS9_dNS7_10__identityEEEvT0_PT3_T1_NS0_13GridEvenShareISN_EET2_T4_)
        /*0128*/ 	.word	0x0000001d


	//----- nvinfo : EIATTR_FRAME_SIZE
	.align		4
.L_92:
        /*012c*/ 	.byte	0x04, 0x11
        /*012e*/ 	.short	(.L_94 - .L_93)
	.align		4
.L_93:
        /*0130*/ 	.word	index@(_ZN3cub18CUB_300001_SM_10006detail6reduce18DeviceReduceKernelINS2_10policy_hubIdyN4cuda3std3__44plusIdEEE10Policy1000EN6thrust24THRUST_300001_SM_1000_NS6detail15normal_iteratorINSD_10device_ptrIdEEEEyS9_dNS7_10__identityEEEvT0_PT3_T1_NS0_13GridEvenShareISN_EET2_T4_)
        /*0134*/ 	.word	0x00000000


	//----- nvinfo : EIATTR_REGCOUNT
	.align		4
.L_94:
        /*0138*/ 	.byte	0x04, 0x2f
        /*013a*/ 	.short	(.L_96 - .L_95)
	.align		4
.L_95:
        /*013c*/ 	.word	index@(_ZN3cub18CUB_300001_SM_10006detail6reduce28DeviceReduceSingleTileKernelINS2_10policy_hubIdyN4cuda3std3__44plusIdEEE10Policy1000EPdSC_iS9_ddNS7_10__identityEEEvT0_T1_T2_T3_T4_T6_)
        /*0140*/ 	.word	0x00000030


	//----- nvinfo : EIATTR_FRAME_SIZE
	.align		4
.L_96:
        /*0144*/ 	.byte	0x04, 0x11
        /*0146*/ 	.short	(.L_98 - .L_97)
	.align		4
.L_97:
        /*0148*/ 	.word	index@(_ZN3cub18CUB_300001_SM_10006detail6reduce28DeviceReduceSingleTileKernelINS2_10policy_hubIdyN4cuda3std3__44plusIdEEE10Policy1000EPdSC_iS9_ddNS7_10__identityEEEvT0_T1_T2_T3_T4_T6_)
        /*014c*/ 	.word	0x00000000


	//----- nvinfo : EIATTR_MIN_STACK_SIZE
	.align		4
.L_98:
        /*0150*/ 	.byte	0x04, 0x12
        /*0152*/ 	.short	(.L_100 - .L_99)
	.align		4
.L_99:
        /*0154*/ 	.word	index@(_ZN3cub18CUB_300001_SM_10006detail6reduce28DeviceReduceSingleTileKernelINS2_10policy_hubIdyN4cuda3std3__44plusIdEEE10Policy1000EPdSC_iS9_ddNS7_10__identityEEEvT0_T1_T2_T3_T4_T6_)
        /*0158*/ 	.word	0x00000000


	//----- nvinfo : EIATTR_MIN_STACK_SIZE
	.align		4
.L_100:
        /*015c*/ 	.byte	0x04, 0x12
        /*015e*/ 	.short	(.L_102 - .L_101)
	.align		4
.L_101:
        /*0160*/ 	.word	index@(_ZN3cub18CUB_300001_SM_10006detail6reduce18DeviceReduceKernelINS2_10policy_hubIdyN4cuda3std3__44plusIdEEE10Policy1000EN6thrust24THRUST_300001_SM_1000_NS6detail15normal_iteratorINSD_10device_ptrIdEEEEyS9_dNS7_10__identityEEEvT0_PT3_T1_NS0_13GridEvenShareISN_EET2_T4_)
        /*0164*/ 	.word	0x00000000


	//----- nvinfo : EIATTR_MIN_STACK_SIZE
	.align		4
.L_102:
        /*0168*/ 	.byte	0x04, 0x12
        /*016a*/ 	.short	(.L_104 - .L_103)
	.align		4
.L_103:
        /*016c*/ 	.word	index@(_ZN3cub18CUB_300001_SM_10006detail6reduce28DeviceReduceSingleTileKernelINS2_10policy_hubIdyN4cuda3std3__44plusIdEEE10Policy1000EN6thrust24THRUST_300001_SM_1000_NS6detail15normal_iteratorINSD_10device_ptrIdEEEEPdyS9_ddNS7_10__identityEEEvT0_T1_T2_T3_T4_T6_)
        /*0170*/ 	.word	0x00000000


	//----- nvinfo : EIATTR_MIN_STACK_SIZE
	.align		4
.L_104:
        /*0174*/ 	.byte	0x04, 0x12
        /*0176*/ 	.short	(.L_106 - .L_105)
	.align		4
.L_105:
        /*0178*/ 	.word	index@(_ZN3cub18CUB_300001_SM_10006detail6reduce28DeviceReduceSingleTileKernelINS2_10policy_hubIdjN4cuda3std3__44plusIdEEE10Policy1000EPdSC_iS9_ddNS7_10__identityEEEvT0_T1_T2_T3_T4_T6_)
        /*017c*/ 	.word	0x00000000


	//----- nvinfo : EIATTR_MIN_STACK_SIZE
	.align		4
.L_106:
        /*0180*/ 	.byte	0x04, 0x12
        /*0182*/ 	.short	(.L_108 - .L_107)
	.align		4
.L_107:
        /*0184*/ 	.word	index@(_ZN3cub18CUB_300001_SM_10006detail6reduce18DeviceReduceKernelINS2_10policy_hubIdjN4cuda3std3__44plusIdEEE10Policy1000EN6thrust24THRUST_300001_SM_1000_NS6detail15normal_iteratorINSD_10device_ptrIdEEEEjS9_dNS7_10__identityEEEvT0_PT3_T1_NS0_13GridEvenShareISN_EET2_T4_)
        /*0188*/ 	.word	0x00000000


	//----- nvinfo : EIATTR_MIN_STACK_SIZE
	.align		4
.L_108:
        /*018c*/ 	.byte	0x04, 0x12
        /*018e*/ 	.short	(.L_110 - .L_109)
	.align		4
.L_109:
        /*0190*/ 	.word	index@(_ZN3cub18CUB_300001_SM_10006detail6reduce28DeviceReduceSingleTileKernelINS2_10policy_hubIdjN4cuda3std3__44plusIdEEE10Policy1000EN6thrust24THRUST_300001_SM_1000_NS6detail15normal_iteratorINSD_10device_ptrIdEEEEPdjS9_ddNS7_10__identityEEEvT0_T1_T2_T3_T4_T6_)
        /*0194*/ 	.word	0x00000000


	//----- nvinfo : EIATTR_MIN_STACK_SIZE
	.align		4
.L_110:
        /*0198*/ 	.byte	0x04, 0x12
        /*019a*/ 	.short	(.L_112 - .L_111)
	.align		4
.L_111:
        /*019c*/ 	.word	index@(_ZN3cub18CUB_300001_SM_10006detail9transform16transform_kernelINS2_10policy_hubILb1EN4cuda3std3__45tupleIJN6thrust24THRUST_300001_SM_1000_NS6detail15normal_iteratorINSA_10device_ptrIdEEEEEEEE10policy1000El8varianceSF_JPdEEEvT0_iT1_T2_DpNS2_10kernel_argIT3_EE)
        /*01a0*/ 	.word	0x00000000


	//----- nvinfo : EIATTR_MIN_STACK_SIZE
	.align		4
.L_112:
        /*01a4*/ 	.byte	0x04, 0x12
        /*01a6*/ 	.short	(.L_114 - .L_113)
	.align		4
.L_113:
        /*01a8*/ 	.word	index@(_ZN3cub18CUB_300001_SM_10006detail9transform16transform_kernelINS2_10policy_hubILb1EN4cuda3std3__45tupleIJN6thrust24THRUST_300001_SM_1000_NS6detail15normal_iteratorINSA_10device_ptrIdEEEEEEEE10policy1000Ei8varianceSF_JPdEEEvT0_iT1_T2_DpNS2_10kernel_argIT3_EE)
        /*01ac*/ 	.word	0x00000000


	//----- nvinfo : EIATTR_MIN_STACK_SIZE
	.align		4
.L_114:
        /*01b0*/ 	.byte	0x04, 0x12
        /*01b2*/ 	.short	(.L_116 - .L_115)
	.align		4
.L_115:
        /*01b4*/ 	.word	index@(_ZN3cub18CUB_300001_SM_10006detail9transform16transform_kernelINS2_10policy_hubILb0EN4cuda3std3__45tupleIJN6thrust24THRUST_300001_SM_1000_NS6detail15normal_iteratorINSA_10device_ptrIdEEEESF_EEEE10policy1000ElNS7_5minusIdEESF_JPdSL_EEEvT0_iT1_T2_DpNS2_10kernel_argIT3_EE)
        /*01b8*/ 	.word	0x00000000


	//----- nvinfo : EIATTR_MIN_STACK_SIZE
	.align		4
.L_116:
        /*01bc*/ 	.byte	0x04, 0x12
        /*01be*/ 	.short	(.L_118 - .L_117)
	.align		4
.L_117:
        /*01c0*/ 	.word	index@(_ZN3cub18CUB_300001_SM_10006detail9transform16transform_kernelINS2_10policy_hubILb0EN4cuda3std3__45tupleIJN6thrust24THRUST_300001_SM_1000_NS6detail15normal_iteratorINSA_10device_ptrIdEEEESF_EEEE10policy1000EiNS7_5minusIdEESF_JPdSL_EEEvT0_iT1_T2_DpNS2_10kernel_argIT3_EE)
        /*01c4*/ 	.word	0x00000000


	//----- nvinfo : EIATTR_MIN_STACK_SIZE
	.align		4
.L_118:
        /*01c8*/ 	.byte	0x04, 0x12
        /*01ca*/ 	.short	(.L_120 - .L_119)
	.align		4
.L_119:
        /*01cc*/ 	.word	index@(_ZN3cub18CUB_300001_SM_10006detail8for_each13static_kernelINS2_12policy_hub_t12policy_500_tEmN6thrust24THRUST_300001_SM_1000_NS8cuda_cub20__uninitialized_fill7functorINS7_10device_ptrIdEEdEEEEvT0_T1_)
        /*01d0*/ 	.word	0x00000000


	//----- nvinfo : EIATTR_MIN_STACK_SIZE
	.align		4
.L_120:
        /*01d4*/ 	.byte	0x04, 0x12
        /*01d6*/ 	.short	(.L_122 - .L_121)
	.align		4
.L_121:
        /*01d8*/ 	.word	index@(_ZN3cub18CUB_300001_SM_10006detail11EmptyKernelIvEEvv)
        /*01dc*/ 	.word	0x00000000
.L_122:


//--------------------- .nv.compat                --------------------------
	.section	.nv.compat,"",@"SHT_CUDA_COMPAT_INFO"
	.align	4
        /*0000*/ 	.byte	0x02, 0x09, 0x00, 0x00, 0x02, 0x02, 0x02, 0x00, 0x02, 0x05, 0x05, 0x00, 0x03, 0x07, 0x01, 0x01
        /*0010*/ 	.byte	0x02, 0x03, 0x00, 0x00, 0x02, 0x06, 0x01, 0x00, 0x04, 0x0b, 0x08, 0x00, 0x01, 0x00, 0x00, 0x00
        /*0020*/ 	.byte	0x00, 0x00, 0x00, 0x00


//--------------------- .nv.info._ZN3cub18CUB_300001_SM_10006detail6reduce28DeviceReduceSingleTileKernelINS2_10policy_hubIdyN4cuda3std3__44plusIdEEE10Policy1000EPdSC_iS9_ddNS7_10__identityEEEvT0_T1_T2_T3_T4_T6_ --------------------------
	.section	.nv.info._ZN3cub18CUB_300001_SM_10006detail6reduce28DeviceReduceSingleTileKernelINS2_10policy_hubIdyN4cuda3std3__44plusIdEEE10Policy1000EPdSC_iS9_ddNS7_10__identityEEEvT0_T1_T2_T3_T4_T6_,"",@"SHT_CUDA_INFO"
	.sectionflags	@""
	.align	4


	//----- nvinfo : EIATTR_CUDA_API_VERSION
	.align		4
        /*0000*/ 	.byte	0x04, 0x37
        /*0002*/ 	.short	(.L_124 - .L_123)
.L_123:
        /*0004*/ 	.word	0x00000082


	//----- nvinfo : EIATTR_KPARAM_INFO
	.align		4
.L_124:
        /*0008*/ 	.byte	0x04, 0x17
        /*000a*/ 	.short	(.L_126 - .L_125)
.L_125:
        /*000c*/ 	.word	0x00000000
        /*0010*/ 	.short	0x0005
        /*0012*/ 	.short	0x0020
        /*0014*/ 	.byte	0x00, 0xf0, 0x05, 0x00


	//----- nvinfo : EIATTR_KPARAM_INFO
	.align		4
.L_126:
        /*0018*/ 	.byte	0x04, 0x17
        /*001a*/ 	.short	(.L_128 - .L_127)
.L_127:
        /*001c*/ 	.word	0x00000000
        /*0020*/ 	.short	0x0004
        /*0022*/ 	.short	0x0018
        /*0024*/ 	.byte	0x00, 0xf0, 0x21, 0x00


	//----- nvinfo : EIATTR_KPARAM_INFO
	.align		4
.L_128:
        /*0028*/ 	.byte	0x04, 0x17
        /*002a*/ 	.short	(.L_130 - .L_129)
.L_129:
        /*002c*/ 	.word	0x00000000
        /*0030*/ 	.short	0x0003
        /*0032*/ 	.short	0x0014
        /*0034*/ 	.byte	0x00, 0xf0, 0x05, 0x00


	//----- nvinfo : EIATTR_KPARAM_INFO
	.align		4
.L_130:
        /*0038*/ 	.byte	0x04, 0x17
        /*003a*/ 	.short	(.L_132 - .L_131)
.L_131:
        /*003c*/ 	.word	0x00000000
        /*0040*/ 	.short	0x0002
        /*0042*/ 	.short	0x0010
        /*0044*/ 	.byte	0x00, 0xf0, 0x11, 0x00


	//----- nvinfo : EIATTR_KPARAM_INFO
	.align		4
.L_132:
        /*0048*/ 	.byte	0x04, 0x17
        /*004a*/ 	.short	(.L_134 - .L_133)
.L_133:
        /*004c*/ 	.word	0x00000000
        /*0050*/ 	.short	0x0001
        /*0052*/ 	.short	0x0008
        /*0054*/ 	.byte	0x00, 0xf5, 0x21, 0x00


	//----- nvinfo : EIATTR_KPARAM_INFO
	.align		4
.L_134:
        /*0058*/ 	.byte	0x04, 0x17
        /*005a*/ 	.short	(.L_136 - .L_135)
.L_135:
        /*005c*/ 	.word	0x00000000
        /*0060*/ 	.short	0x0000
        /*0062*/ 	.short	0x0000
        /*0064*/ 	.byte	0x00, 0xf5, 0x21, 0x00


	//----- nvinfo : EIATTR_SPARSE_MMA_MASK
	.align		4
.L_136:
        /*0068*/ 	.byte	0x03, 0x50
        /*006a*/ 	.short	0x0000


	//----- nvinfo : EIATTR_MAXREG_COUNT
	.align		4
        /*006c*/ 	.byte	0x03, 0x1b
        /*006e*/ 	.short	0x0080


	//----- nvinfo : EIATTR_NUM_BARRIERS
	.align		4
        /*0070*/ 	.byte	0x02, 0x4c
        /*0072*/ 	.byte	0x01
	.zero		1


	//----- nvinfo : EIATTR_MERCURY_ISA_VERSION
	.align		4
        /*0074*/ 	.byte	0x03, 0x5f
        /*0076*/ 	.short	0x0101


	//----- nvinfo : EIATTR_COOP_GROUP_MASK_REGIDS
	.align		4
        /*0078*/ 	.byte	0x04, 0x29
        /*007a*/ 	.short	(.L_138 - .L_137)


	//   ....[0]....
.L_137:
        /*007c*/ 	.word	0xffffffff


	//   ....[1]....
        /*0080*/ 	.word	0xffffffff


	//   ....[2]....
        /*0084*/ 	.word	0xffffffff


	//   ....[3]....
        /*0088*/ 	.word	0xffffffff


	//   ....[4]....
        /*008c*/ 	.word	0xffffffff


	//   ....[5]....
        /*0090*/ 	.word	0xffffffff


	//   ....[6]....
        /*0094*/ 	.word	0xffffffff


	//   ....[7]....
        /*0098*/ 	.word	0xffffffff


	//   ....[8]....
        /*009c*/ 	.word	0xffffffff


	//   ....[9]....
        /*00a0*/ 	.word	0xffffffff


	//   ....[10]....
        /*00a4*/ 	.word	0xffffffff


	//   ....[11]....
        /*00a8*/ 	.word	0xffffffff


	//   ....[12]....
        /*00ac*/ 	.word	0xffffffff


	//   ....[13]....
        /*00b0*/ 	.word	0xffffffff


	//   ....[14]....
        /*00b4*/ 	.word	0xffffffff


	//   ....[15]....
        /*00b8*/ 	.word	0xffffffff


	//   ....[16]....
        /*00bc*/ 	.word	0xffffffff


	//   ....[17]....
        /*00c0*/ 	.word	0xffffffff


	//   ....[18]....
        /*00c4*/ 	.word	0xffffffff


	//   ....[19]....
        /*00c8*/ 	.word	0xffffffff


	//   ....[20]....
        /*00cc*/ 	.word	0xffffffff


	//   ....[21]....
        /*00d0*/ 	.word	0xffffffff


	//   ....[22]....
        /*00d4*/ 	.word	0xffffffff


	//   ....[23]....
        /*00d8*/ 	.word	0xffffffff


	//   ....[24]....
        /*00dc*/ 	.word	0xffffffff


	//   ....[25]....
        /*00e0*/ 	.word	0xffffffff


	//   ....[26]....
        /*00e4*/ 	.word	0xffffffff


	//   ....[27]....
        /*00e8*/ 	.word	0xffffffff


	//   ....[28]....
        /*00ec*/ 	.word	0xffffffff


	//   ....[29]....
        /*00f0*/ 	.word	0xffffffff


	//----- nvinfo : EIATTR_COOP_GROUP_INSTR_OFFSETS
	.align		4
.L_138:
        /*00f4*/ 	.byte	0x04, 0x28
        /*00f6*/ 	.short	(.L_140 - .L_139)


	//   ....[0]....
.L_139:
        /*00f8*/ 	.word	0x00000960


	//   ....[1]....
        /*00fc*/ 	.word	0x00000970


	//   ....[2]....
        /*0100*/ 	.word	0x000009e0


	//   ....[3]....
        /*0104*/ 	.word	0x00000a10


	//   ....[4]....
        /*0108*/ 	.word	0x00000a70


	//   ....[5]....
        /*010c*/ 	.word	0x00000a80


	//   ....[6]....
        /*0110*/ 	.word	0x00000ae0


	//   ....[7]....
        /*0114*/ 	.word	0x00000af0


	//   ....[8]....
        /*0118*/ 	.word	0x00000b40


	//   ....[9]....
        /*011c*/ 	.word	0x00000b60


	//   ....[10]....
        /*0120*/ 	.word	0x00000e10


	//   ....[11]....
        /*0124*/ 	.word	0x00000e20


	//   ....[12]....
        /*0128*/ 	.word	0x00000eb0


	//   ....[13]....
        /*012c*/ 	.word	0x00000ed0


	//   ....[14]....
        /*0130*/ 	.word	0x00000f20


	//   ....[15]....
        /*0134*/ 	.word	0x00000f40


	//   ....[16]....
        /*0138*/ 	.word	0x00000f90


	//   ....[17]....
        /*013c*/ 	.word	0x00000fb0


	//   ....[18]....
        /*0140*/ 	.word	0x00001000


	//   ....[19]....
        /*0144*/ 	.word	0x00001030


	//   ....[20]....
        /*0148*/ 	.word	0x000020b0


	//   ....[21]....
        /*014c*/ 	.word	0x000020c0


	//   ....[22]....
        /*0150*/ 	.word	0x00002130


	//   ....[23]....
        /*0154*/ 	.word	0x00002140


	//   ....[24]....
        /*0158*/ 	.word	0x000021a0


	//   ....[25]....
        /*015c*/ 	.word	0x000021b0


	//   ....[26]....
        /*0160*/ 	.word	0x00002200


	//   ....[27]....
        /*0164*/ 	.word	0x00002220


	//   ....[28]....
        /*0168*/ 	.word	0x00002280


	//   ....[29]....
        /*016c*/ 	.word	0x000022b0


	//----- nvinfo : EIATTR_VRC_CTA_INIT_COUNT
	.align		4
.L_140:
        /*0170*/ 	.byte	0x02, 0x4a
	.zero		1
	.zero		1


	//----- nvinfo : EIATTR_EXIT_INSTR_OFFSETS
	.align		4
        /*0174*/ 	.byte	0x04, 0x1c
        /*0176*/ 	.short	(.L_142 - .L_141)


	//   ....[0]....
.L_141:
        /*0178*/ 	.word	0x00000080


	//   ....[1]....
        /*017c*/ 	.word	0x000000c0


	//   ....[2]....
        /*0180*/ 	.word	0x00002510


	//   ....[3]....
        /*0184*/ 	.word	0x00002560


	//----- nvinfo : EIATTR_MAX_THREADS
	.align		4
.L_142:
        /*0188*/ 	.byte	0x04, 0x05
        /*018a*/ 	.short	(.L_144 - .L_143)
.L_143:
        /*018c*/ 	.word	0x00000200
        /*0190*/ 	.word	0x00000001
        /*0194*/ 	.word	0x00000001


	//----- nvinfo : EIATTR_CRS_STACK_SIZE
	.align		4
.L_144:
        /*0198*/ 	.byte	0x04, 0x1e
        /*019a*/ 	.short	(.L_146 - .L_145)
.L_145:
        /*019c*/ 	.word	0x00000000


	//----- nvinfo : EIATTR_CBANK_PARAM_SIZE
	.align		4
.L_146:
        /*01a0*/ 	.byte	0x03, 0x19
        /*01a2*/ 	.short	0x0021


	//----- nvinfo : EIATTR_PARAM_CBANK
	.align		4
        /*01a4*/ 	.byte	0x04, 0x0a
        /*01a6*/ 	.short	(.L_148 - .L_147)
	.align		4
.L_147:
        /*01a8*/ 	.word	index@(.nv.constant0._ZN3cub18CUB_300001_SM_10006detail6reduce28DeviceReduceSingleTileKernelINS2_10policy_hubIdyN4cuda3std3__44plusIdEEE10Policy1000EPdSC_iS9_ddNS7_10__identityEEEvT0_T1_T2_T3_T4_T6_)
        /*01ac*/ 	.short	0x0380
        /*01ae*/ 	.short	0x0021


	//----- nvinfo : EIATTR_SW_WAR
	.align		4
.L_148:
        /*01b0*/ 	.byte	0x04, 0x36
        /*01b2*/ 	.short	(.L_150 - .L_149)
.L_149:
        /*01b4*/ 	.word	0x00000008
.L_150:


//--------------------- .nv.info._ZN3cub18CUB_300001_SM_10006detail6reduce18DeviceReduceKernelINS2_10policy_hubIdyN4cuda3std3__44plusIdEEE10Policy1000EN6thrust24THRUST_300001_SM_1000_NS6detail15normal_iteratorINSD_10device_ptrIdEEEEyS9_dNS7_10__identityEEEvT0_PT3_T1_NS0_13GridEvenShareISN_EET2_T4_ --------------------------
	.section	.nv.info._ZN3cub18CUB_300001_SM_10006detail6reduce18DeviceReduceKernelINS2_10policy_hubIdyN4cuda3std3__44plusIdEEE10Policy1000EN6thrust24THRUST_300001_SM_1000_NS6detail15normal_iteratorINSD_10device_ptrIdEEEEyS9_dNS7_10__identityEEEvT0_PT3_T1_NS0_13GridEvenShareISN_EET2_T4_,"",@"SHT_CUDA_INFO"
	.sectionflags	@""
	.align	4


	//----- nvinfo : EIATTR_CUDA_API_VERSION
	.align		4
        /*0000*/ 	.byte	0x04, 0x37
        /*0002*/ 	.short	(.L_152 - .L_151)
.L_151:
        /*0004*/ 	.word	0x00000082


	//----- nvinfo : EIATTR_KPARAM_INFO
	.align		4
.L_152:
        /*0008*/ 	.byte	0x04, 0x17
        /*000a*/ 	.short	(.L_154 - .L_153)
.L_153:
        /*000c*/ 	.word	0x00000000
        /*0010*/ 	.short	0x0005
        /*0012*/ 	.short	0x0061
        /*0014*/ 	.byte	0x00, 0xf0, 0x05, 0x00


	//----- nvinfo : EIATTR_KPARAM_INFO
	.align		4
.L_154:
        /*0018*/ 	.byte	0x04, 0x17
        /*001a*/ 	.short	(.L_156 - .L_155)
.L_155:
        /*001c*/ 	.word	0x00000000
        /*0020*/ 	.short	0x0004
        /*0022*/ 	.short	0x0060
        /*0024*/ 	.byte	0x00, 0xf0, 0x05, 0x00


	//----- nvinfo : EIATTR_KPARAM_INFO
	.align		4
.L_156:
        /*0028*/ 	.byte	0x04, 0x17
        /*002a*/ 	.short	(.L_158 - .L_157)
.L_157:
        /*002c*/ 	.word	0x00000000
        /*0030*/ 	.short	0x0003
        /*0032*/ 	.short	0x0018
        /*0034*/ 	.byte	0x00, 0xf0, 0x21, 0x01


	//----- nvinfo : EIATTR_KPARAM_INFO
	.align		4
.L_158:
        /*0038*/ 	.byte	0x04, 0x17
        /*003a*/ 	.short	(.L_160 - .L_159)
.L_159:
        /*003c*/ 	.word	0x00000000
        /*0040*/ 	.short	0x0002
        /*0042*/ 	.short	0x0010
        /*0044*/ 	.byte	0x00, 0xf0, 0x21, 0x00


	//----- nvinfo : EIATTR_KPARAM_INFO
	.align		4
.L_160:
        /*0048*/ 	.byte	0x04, 0x17
        /*004a*/ 	.short	(.L_162 - .L_161)
.L_161:
        /*004c*/ 	.word	0x00000000
        /*0050*/ 	.short	0x0001
        /*0052*/ 	.short	0x0008
        /*0054*/ 	.byte	0x00, 0xf5, 0x21, 0x00


	//----- nvinfo : EIATTR_KPARAM_INFO
	.align		4
.L_162:
        /*0058*/ 	.byte	0x04, 0x17
        /*005a*/ 	.short	(.L_164 - .L_163)
.L_163:
        /*005c*/ 	.word	0x00000000
        /*0060*/ 	.short	0x0000
        /*0062*/ 	.short	0x0000
        /*0064*/ 	.byte	0x00, 0xf0, 0x21, 0x00


	//----- nvinfo : EIATTR_SPARSE_MMA_MASK
	.align		4
.L_164:
        /*0068*/ 	.byte	0x03, 0x50
        /*006a*/ 	.short	0x0000


	//----- nvinfo : EIATTR_MAXREG_COUNT
	.align		4
        /*006c*/ 	.byte	0x03, 0x1b
        /*006e*/ 	.short	0x0080


	//----- nvinfo : EIATTR_NUM_BARRIERS
	.align		4
        /*0070*/ 	.byte	0x02, 0x4c
        /*0072*/ 	.byte	0x01
	.zero		1


	//----- nvinfo : EIATTR_MERCURY_ISA_VERSION
	.align		4
        /*0074*/ 	.byte	0x03, 0x5f
        /*0076*/ 	.short	0x0101


	//----- nvinfo : EIATTR_COOP_GROUP_MASK_REGIDS
	.align		4
        /*0078*/ 	.byte	0x04, 0x29
        /*007a*/ 	.short	(.L_166 - .L_165)


	//   ....[0]....
.L_165:
        /*007c*/ 	.word	0xffffffff


	//   ....[1]....
        /*0080*/ 	.word	0xffffffff


	//   ....[2]....
        /*0084*/ 	.word	0xffffffff


	//   ....[3]....
        /*0088*/ 	.word	0xffffffff


	//   ....[4]....
        /*008c*/ 	.word	0xffffffff


	//   ....[5]....
        /*0090*/ 	.word	0xffffffff


	//   ....[6]....
        /*0094*/ 	.word	0xffffffff


	//   ....[7]....
        /*0098*/ 	.word	0xffffffff


	//   ....[8]....
        /*009c*/ 	.word	0xffffffff


	//   ....[9]....
        /*00a0*/ 	.word	0xffffffff


	//   ....[10]....
        /*00a4*/ 	.word	0xffffffff


	//   ....[11]....
        /*00a8*/ 	.word	0xffffffff


	//   ....[12]....
        /*00ac*/ 	.word	0xffffffff


	//   ....[13]....
        /*00b0*/ 	.word	0xffffffff


	//   ....[14]....
        /*00b4*/ 	.word	0xffffffff


	//   ....[15]....
        /*00b8*/ 	.word	0xffffffff


	//   ....[16]....
        /*00bc*/ 	.word	0xffffffff


	//   ....[17]....
        /*00c0*/ 	.word	0xffffffff


	//   ....[18]....
        /*00c4*/ 	.word	0xffffffff


	//   ....[19]....
        /*00c8*/ 	.word	0xffffffff


	//   ....[20]....
        /*00cc*/ 	.word	0xffffffff


	//   ....[21]....
        /*00d0*/ 	.word	0xffffffff


	//   ....[22]....
        /*00d4*/ 	.word	0xffffffff


	//   ....[23]....
        /*00d8*/ 	.word	0xffffffff


	//   ....[24]....
        /*00dc*/ 	.word	0xffffffff


	//   ....[25]....
        /*00e0*/ 	.word	0xffffffff


	//   ....[26]....
        /*00e4*/ 	.word	0xffffffff


	//   ....[27]....
        /*00e8*/ 	.word	0xffffffff


	//   ....[28]....
        /*00ec*/ 	.word	0xffffffff


	//   ....[29]....
        /*00f0*/ 	.word	0xffffffff


	//----- nvinfo : EIATTR_COOP_GROUP_INSTR_OFFSETS
	.align		4
.L_166:
        /*00f4*/ 	.byte	0x04, 0x28
        /*00f6*/ 	.short	(.L_168 - .L_167)


	//   ....[0]....
.L_167:
        /*00f8*/ 	.word	0x000009a0


	//   ....[1]....
        /*00fc*/ 	.word	0x000009b0


	//   ....[2]....
        /*0100*/ 	.word	0x00000a20


	//   ....[3]....
        /*0104*/ 	.word	0x00000a40


	//   ....[4]....
        /*0108*/ 	.word	0x00000ab0


	//   ....[5]....
        /*010c*/ 	.word	0x00000ac0


	//   ....[6]....
        /*0110*/ 	.word	0x00000b10


	//   ....[7]....
        /*0114*/ 	.word	0x00000b30


	//   ....[8]....
        /*0118*/ 	.word	0x00000ba0


	//   ....[9]....
        /*011c*/ 	.word	0x00000bb0


	//   ....[10]....
        /*0120*/ 	.word	0x00000e50


	//   ....[11]....
        /*0124*/ 	.word	0x00000e60


	//   ....[12]....
        /*0128*/ 	.word	0x00000ee0


	//   ....[13]....
        /*012c*/ 	.word	0x00000f00


	//   ....[14]....
        /*0130*/ 	.word	0x00000f50


	//   ....[15]....
        /*0134*/ 	.word	0x00000f80


	//   ....[16]....
        /*0138*/ 	.word	0x00000fd0


	//   ....[17]....
        /*013c*/ 	.word	0x00000ff0


	//   ....[18]....
        /*0140*/ 	.word	0x00001060


	//   ....[19]....
        /*0144*/ 	.word	0x00001090


	//   ....[20]....
        /*0148*/ 	.word	0x00002360


	//   ....[21]....
        /*014c*/ 	.word	0x00002370


	//   ....[22]....
        /*0150*/ 	.word	0x000023f0


	//   ....[23]....
        /*0154*/ 	.word	0x00002400


	//   ....[24]....
        /*0158*/ 	.word	0x00002460


	//   ....[25]....
        /*015c*/ 	.word	0x00002470


	//   ....[26]....
        /*0160*/ 	.word	0x000024c0


	//   ....[27]....
        /*0164*/ 	.word	0x000024f0


	//   ....[28]....
        /*0168*/ 	.word	0x00002570


	//   ....[29]....
        /*016c*/ 	.word	0x00002580


	//----- nvinfo : EIATTR_VRC_CTA_INIT_COUNT
	.align		4
.L_168:
        /*0170*/ 	.byte	0x02, 0x4a
	.zero		1
	.zero		1


	//----- nvinfo : EIATTR_EXIT_INSTR_OFFSETS
	.align		4
        /*0174*/ 	.byte	0x04, 0x1c
        /*0176*/ 	.short	(.L_170 - .L_169)


	//   ....[0]....
.L_169:
        /*0178*/ 	.word	0x000027b0


	//   ....[1]....
        /*017c*/ 	.word	0x00002810


	//----- nvinfo : EIATTR_MAX_THREADS
	.align		4
.L_170:
        /*0180*/ 	.byte	0x04, 0x05
        /*0182*/ 	.short	(.L_172 - .L_171)
.L_171:
        /*0184*/ 	.word	0x00000200
        /*0188*/ 	.word	0x00000001
        /*018c*/ 	.word	0x00000001


	//----- nvinfo : EIATTR_CRS_STACK_SIZE
	.align		4
.L_172:
        /*0190*/ 	.byte	0x04, 0x1e
        /*0192*/ 	.short	(.L_174 - .L_173)
.L_173:
        /*0194*/ 	.word	0x00000000


	//----- nvinfo : EIATTR_CBANK_PARAM_SIZE
	.align		4
.L_174:
        /*0198*/ 	.byte	0x03, 0x19
        /*019a*/ 	.short	0x0062


	//----- nvinfo : EIATTR_PARAM_CBANK
	.align		4
        /*019c*/ 	.byte	0x04, 0x0a
        /*019e*/ 	.short	(.L_176 - .L_175)
	.align		4
.L_175:
        /*01a0*/ 	.word	index@(.nv.constant0._ZN3cub18CUB_300001_SM_10006detail6reduce18DeviceReduceKernelINS2_10policy_hubIdyN4cuda3std3__44plusIdEEE10Policy1000EN6thrust24THRUST_300001_SM_1000_NS6detail15normal_iteratorINSD_10device_ptrIdEEEEyS9_dNS7_10__identityEEEvT0_PT3_T1_NS0_13GridEvenShareISN_EET2_T4_)
        /*01a4*/ 	.short	0x0380
        /*01a6*/ 	.short	0x0062


	//----- nvinfo : EIATTR_SW_WAR
	.align		4
.L_176:
        /*01a8*/ 	.byte	0x04, 0x36
        /*01aa*/ 	.short	(.L_178 - .L_177)
.L_177:
        /*01ac*/ 	.word	0x00000008
.L_178:


//--------------------- .nv.info._ZN3cub18CUB_300001_SM_10006detail6reduce28DeviceReduceSingleTileKernelINS2_10policy_hubIdyN4cuda3std3__44plusIdEEE10Policy1000EN6thrust24THRUST_300001_SM_1000_NS6detail15normal_iteratorINSD_10device_ptrIdEEEEPdyS9_ddNS7_10__identityEEEvT0_T1_T2_T3_T4_T6_ --------------------------
	.section	.nv.info._ZN3cub18CUB_300001_SM_10006detail6reduce28DeviceReduceSingleTileKernelINS2_10policy_hubIdyN4cuda3std3__44plusIdEEE10Policy1000EN6thrust24THRUST_300001_SM_1000_NS6detail15normal_iteratorINSD_10device_ptrIdEEEEPdyS9_ddNS7_10__identityEEEvT0_T1_T2_T3_T4_T6_,"",@"SHT_CUDA_INFO"
	.sectionflags	@""
	.align	4


	//----- nvinfo : EIATTR_CUDA_API_VERSION
	.align		4
        /*0000*/ 	.byte	0x04, 0x37
        /*0002*/ 	.short	(.L_180 - .L_179)
.L_179:
        /*0004*/ 	.word	0x00000082


	//----- nvinfo : EIATTR_KPARAM_INFO
	.align		4
.L_180:
        /*0008*/ 	.byte	0x04, 0x17
        /*000a*/ 	.short	(.L_182 - .L_181)
.L_181:
        /*000c*/ 	.word	0x00000000
        /*0010*/ 	.short	0x0005
        /*0012*/ 	.short	0x0028
        /*0014*/ 	.byte	0x00, 0xf0, 0x05, 0x00


	//----- nvinfo : EIATTR_KPARAM_INFO
	.align		4
.L_182:
        /*0018*/ 	.byte	0x04, 0x17
        /*001a*/ 	.short	(.L_184 - .L_183)
.L_183:
        /*001c*/ 	.word	0x00000000
        /*0020*/ 	.short	0x0004
        /*0022*/ 	.short	0x0020
        /*0024*/ 	.byte	0x00, 0xf0, 0x21, 0x00


	//----- nvinfo : EIATTR_KPARAM_INFO
	.align		4
.L_184:
        /*0028*/ 	.byte	0x04, 0x17
        /*002a*/ 	.short	(.L_186 - .L_185)
.L_185:
        /*002c*/ 	.word	0x00000000
        /*0030*/ 	.short	0x0003
        /*0032*/ 	.short	0x0018
        /*0034*/ 	.byte	0x00, 0xf0, 0x05, 0x00


	//----- nvinfo : EIATTR_KPARAM_INFO
	.align		4
.L_186:
        /*0038*/ 	.byte	0x04, 0x17
        /*003a*/ 	.short	(.L_188 - .L_187)
.L_187:
        /*003c*/ 	.word	0x00000000
        /*0040*/ 	.short	0x0002
        /*0042*/ 	.short	0x0010
        /*0044*/ 	.byte	0x00, 0xf0, 0x21, 0x00


	//----- nvinfo : EIATTR_KPARAM_INFO
	.align		4
.L_188:
        /*0048*/ 	.byte	0x04, 0x17
        /*004a*/ 	.short	(.L_190 - .L_189)
.L_189:
        /*004c*/ 	.word	0x00000000
        /*0050*/ 	.short	0x0001
        /*0052*/ 	.short	0x0008
        /*0054*/ 	.byte	0x00, 0xf5, 0x21, 0x00


	//----- nvinfo : EIATTR_KPARAM_INFO
	.align		4
.L_190:
        /*0058*/ 	.byte	0x04, 0x17
        /*005a*/ 	.short	(.L_192 - .L_191)
.L_191:
        /*005c*/ 	.word	0x00000000
        /*0060*/ 	.short	0x0000
        /*0062*/ 	.short	0x0000
        /*0064*/ 	.byte	0x00, 0xf0, 0x21, 0x00


	//----- nvinfo : EIATTR_SPARSE_MMA_MASK
	.align		4
.L_192:
        /*0068*/ 	.byte	0x03, 0x50
        /*006a*/ 	.short	0x0000


	//----- nvinfo : EIATTR_MAXREG_COUNT
	.align		4
        /*006c*/ 	.byte	0x03, 0x1b
        /*006e*/ 	.short	0x0080


	//----- nvinfo : EIATTR_NUM_BARRIERS
	.align		4
        /*0070*/ 	.byte	0x02, 0x4c
        /*0072*/ 	.byte	0x01
	.zero		1


	//----- nvinfo : EIATTR_MERCURY_ISA_VERSION
	.align		4
        /*0074*/ 	.byte	0x03, 0x5f
        /*0076*/ 	.short	0x0101


	//----- nvinfo : EIATTR_COOP_GROUP_MASK_REGIDS
	.align		4
        /*0078*/ 	.byte	0x04, 0x29
        /*007a*/ 	.short	(.L_194 - .L_193)


	//   ....[0]....
.L_193:
        /*007c*/ 	.word	0xffffffff


	//   ....[1]....
        /*0080*/ 	.word	0xffffffff


	//   ....[2]....
        /*0084*/ 	.word	0xffffffff


	//   ....[3]....
        /*0088*/ 	.word	0xffffffff


	//   ....[4]....
        /*008c*/ 	.word	0xffffffff


	//   ....[5]....
        /*0090*/ 	.word	0xffffffff


	//   ....[6]....
        /*0094*/ 	.word	0xffffffff


	//   ....[7]....
        /*0098*/ 	.word	0xffffffff


	//   ....[8]....
        /*009c*/ 	.word	0xffffffff


	//   ....[9]....
        /*00a0*/ 	.word	0xffffffff


	//   ....[10]....
        /*00a4*/ 	.word	0xffffffff


	//   ....[11]....
        /*00a8*/ 	.word	0xffffffff


	//   ....[12]....
        /*00ac*/ 	.word	0xffffffff


	//   ....[13]....
        /*00b0*/ 	.word	0xffffffff


	//   ....[14]....
        /*00b4*/ 	.word	0xffffffff


	//   ....[15]....
        /*00b8*/ 	.word	0xffffffff


	//   ....[16]....
        /*00bc*/ 	.word	0xffffffff


	//   ....[17]....
        /*00c0*/ 	.word	0xffffffff


	//   ....[18]....
        /*00c4*/ 	.word	0xffffffff


	//   ....[19]....
        /*00c8*/ 	.word	0xffffffff


	//   ....[20]....
        /*00cc*/ 	.word	0xffffffff


	//   ....[21]....
        /*00d0*/ 	.word	0xffffffff


	//   ....[22]....
        /*00d4*/ 	.word	0xffffffff


	//   ....[23]....
        /*00d8*/ 	.word	0xffffffff


	//   ....[24]....
        /*00dc*/ 	.word	0xffffffff


	//   ....[25]....
        /*00e0*/ 	.word	0xffffffff


	//   ....[26]....
        /*00e4*/ 	.word	0xffffffff


	//   ....[27]....
        /*00e8*/ 	.word	0xffffffff


	//   ....[28]....
        /*00ec*/ 	.word	0xffffffff


	//   ....[29]....
        /*00f0*/ 	.word	0xffffffff


	//----- nvinfo : EIATTR_COOP_GROUP_INSTR_OFFSETS
	.align		4
.L_194:
        /*00f4*/ 	.byte	0x04, 0x28
        /*00f6*/ 	.short	(.L_196 - .L_195)


	//   ....[0]....
.L_195:
        /*00f8*/ 	.word	0x00000910


	//   ....[1]....
        /*00fc*/ 	.word	0x00000920


	//   ....[2]....
        /*0100*/ 	.word	0x00000990


	//   ....[3]....
        /*0104*/ 	.word	0x000009a0


	//   ....[4]....
        /*0108*/ 	.word	0x00000a00


	//   ....[5]....
        /*010c*/ 	.word	0x00000a10


	//   ....[6]....
        /*0110*/ 	.word	0x00000a60


	//   ....[7]....
        /*0114*/ 	.word	0x00000a80


	//   ....[8]....
        /*0118*/ 	.word	0x00000ae0


	//   ....[9]....
        /*011c*/ 	.word	0x00000b10


	//   ....[10]....
        /*0120*/ 	.word	0x00000dc0


	//   ....[11]....
        /*0124*/ 	.word	0x00000dd0


	//   ....[12]....
        /*0128*/ 	.word	0x00000e60


	//   ....[13]....
        /*012c*/ 	.word	0x00000e70


	//   ....[14]....
        /*0130*/ 	.word	0x00000ed0


	//   ....[15]....
        /*0134*/ 	.word	0x00000ee0


	//   ....[16]....
        /*0138*/ 	.word	0x00000f30


	//   ....[17]....
        /*013c*/ 	.word	0x00000f50


	//   ....[18]....
        /*0140*/ 	.word	0x00000fc0


	//   ....[19]....
        /*0144*/ 	.word	0x00000ff0


	//   ....[20]....
        /*0148*/ 	.word	0x00002180


	//   ....[21]....
        /*014c*/ 	.word	0x00002190


	//   ....[22]....
        /*0150*/ 	.word	0x00002200


	//   ....[23]....
        /*0154*/ 	.word	0x00002210


	//   ....[24]....
        /*0158*/ 	.word	0x00002270


	//   ....[25]....
        /*015c*/ 	.word	0x00002280


	//   ....[26]....
        /*0160*/ 	.word	0x000022d0


	//   ....[27]....
        /*0164*/ 	.word	0x000022f0


	//   ....[28]....
        /*0168*/ 	.word	0x00002350


	//   ....[29]....
        /*016c*/ 	.word	0x00002380


	//----- nvinfo : EIATTR_VRC_CTA_INIT_COUNT
	.align		4
.L_196:
        /*0170*/ 	.byte	0x02, 0x4a
	.zero		1
	.zero		1


	//----- nvinfo : EIATTR_EXIT_INSTR_OFFSETS
	.align		4
        /*0174*/ 	.byte	0x04, 0x1c
        /*0176*/ 	.short	(.L_198 - .L_197)


	//   ....[0]....
.L_197:
        /*0178*/ 	.word	0x000000a0


	//   ....[1]....
        /*017c*/ 	.word	0x000000e0


	//   ....[2]....
        /*0180*/ 	.word	0x000025e0


	//   ....[3]....
        /*0184*/ 	.word	0x00002630


	//----- nvinfo : EIATTR_MAX_THREADS
	.align		4
.L_198:
        /*0188*/ 	.byte	0x04, 0x05
        /*018a*/ 	.short	(.L_200 - .L_199)
.L_199:
        /*018c*/ 	.word	0x00000200
        /*0190*/ 	.word	0x00000001
        /*0194*/ 	.word	0x00000001


	//----- nvinfo : EIATTR_CRS_STACK_SIZE
	.align		4
.L_200:
        /*0198*/ 	.byte	0x04, 0x1e
        /*019a*/ 	.short	(.L_202 - .L_201)
.L_201:
        /*019c*/ 	.word	0x00000000


	//----- nvinfo : EIATTR_CBANK_PARAM_SIZE
	.align		4
.L_202:
        /*01a0*/ 	.byte	0x03, 0x19
        /*01a2*/ 	.short	0x0029


	//----- nvinfo : EIATTR_PARAM_CBANK
	.align		4
        /*01a4*/ 	.byte	0x04, 0x0a
        /*01a6*/ 	.short	(.L_204 - .L_203)
	.align		4
.L_203:
        /*01a8*/ 	.word	index@(.nv.constant0._ZN3cub18CUB_300001_SM_10006detail6reduce28DeviceReduceSingleTileKernelINS2_10policy_hubIdyN4cuda3std3__44plusIdEEE10Policy1000EN6thrust24THRUST_300001_SM_1000_NS6detail15normal_iteratorINSD_10device_ptrIdEEEEPdyS9_ddNS7_10__identityEEEvT0_T1_T2_T3_T4_T6_)
        /*01ac*/ 	.short	0x0380
        /*01ae*/ 	.short	0x0029


	//----- nvinfo : EIATTR_SW_WAR
	.align		4
.L_204:
        /*01b0*/ 	.byte	0x04, 0x36
        /*01b2*/ 	.short	(.L_206 - .L_205)
.L_205:
        /*01b4*/ 	.word	0x00000008
.L_206:


//--------------------- .nv.info._ZN3cub18CUB_300001_SM_10006detail6reduce28DeviceReduceSingleTileKernelINS2_10policy_hubIdjN4cuda3std3__44plusIdEEE10Policy1000EPdSC_iS9_ddNS7_10__identityEEEvT0_T1_T2_T3_T4_T6_ --------------------------
	.section	.nv.info._ZN3cub18CUB_300001_SM_10006detail6reduce28DeviceReduceSingleTileKernelINS2_10policy_hubIdjN4cuda3std3__44plusIdEEE10Policy1000EPdSC_iS9_ddNS7_10__identityEEEvT0_T1_T2_T3_T4_T6_,"",@"SHT_CUDA_INFO"
	.sectionflags	@""
	.align	4


	//----- nvinfo : EIATTR_CUDA_API_VERSION
	.align		4
        /*0000*/ 	.byte	0x04, 0x37
        /*0002*/ 	.short	(.L_208 - .L_207)
.L_207:
        /*0004*/ 	.word	0x00000082


	//----- nvinfo : EIATTR_KPARAM_INFO
	.align		4
.L_208:
        /*0008*/ 	.byte	0x04, 0x17
        /*000a*/ 	.short	(.L_210 - .L_209)
.L_209:
        /*000c*/ 	.word	0x00000000
        /*0010*/ 	.short	0x0005
        /*0012*/ 	.short	0x0020
        /*0014*/ 	.byte	0x00, 0xf0, 0x05, 0x00


	//----- nvinfo : EIATTR_KPARAM_INFO
	.align		4
.L_210:
        /*0018*/ 	.byte	0x04, 0x17
        /*001a*/ 	.short	(.L_212 - .L_211)
.L_211:
        /*001c*/ 	.word	0x00000000
        /*0020*/ 	.short	0x0004
        /*0022*/ 	.short	0x0018
        /*0024*/ 	.byte	0x00, 0xf0, 0x21, 0x00


	//----- nvinfo : EIATTR_KPARAM_INFO
	.align		4
.L_212:
        /*0028*/ 	.byte	0x04, 0x17
        /*002a*/ 	.short	(.L_214 - .L_213)
.L_213:
        /*002c*/ 	.word	0x00000000
        /*0030*/ 	.short	0x0003
        /*0032*/ 	.short	0x0014
        /*0034*/ 	.byte	0x00, 0xf0, 0x05, 0x00


	//----- nvinfo : EIATTR_KPARAM_INFO
	.align		4
.L_214:
        /*0038*/ 	.byte	0x04, 0x17
        /*003a*/ 	.short	(.L_216 - .L_215)
.L_215:
        /*003c*/ 	.word	0x00000000
        /*0040*/ 	.short	0x0002
        /*0042*/ 	.short	0x0010
        /*0044*/ 	.byte	0x00, 0xf0, 0x11, 0x00


	//----- nvinfo : EIATTR_KPARAM_INFO
	.align		4
.L_216:
        /*0048*/ 	.byte	0x04, 0x17
        /*004a*/ 	.short	(.L_218 - .L_217)
.L_217:
        /*004c*/ 	.word	0x00000000
        /*0050*/ 	.short	0x0001
        /*0052*/ 	.short	0x0008
        /*0054*/ 	.byte	0x00, 0xf5, 0x21, 0x00


	//----- nvinfo : EIATTR_KPARAM_INFO
	.align		4
.L_218:
        /*0058*/ 	.byte	0x04, 0x17
        /*005a*/ 	.short	(.L_220 - .L_219)
.L_219:
        /*005c*/ 	.word	0x00000000
        /*0060*/ 	.short	0x0000
        /*0062*/ 	.short	0x0000
        /*0064*/ 	.byte	0x00, 0xf5, 0x21, 0x00


	//----- nvinfo : EIATTR_SPARSE_MMA_MASK
	.align		4
.L_220:
        /*0068*/ 	.byte	0x03, 0x50
        /*006a*/ 	.short	0x0000


	//----- nvinfo : EIATTR_MAXREG_COUNT
	.align		4
        /*006c*/ 	.byte	0x03, 0x1b
        /*006e*/ 	.short	0x0060


	//----- nvinfo : EIATTR_NUM_BARRIERS
	.align		4
        /*0070*/ 	.byte	0x02, 0x4c
        /*0072*/ 	.byte	0x01
	.zero		1


	//----- nvinfo : EIATTR_MERCURY_ISA_VERSION
	.align		4
        /*0074*/ 	.byte	0x03, 0x5f
        /*0076*/ 	.short	0x0101


	//----- nvinfo : EIATTR_COOP_GROUP_MASK_REGIDS
	.align		4
        /*0078*/ 	.byte	0x04, 0x29
        /*007a*/ 	.short	(.L_222 - .L_221)


	//   ....[0]....
.L_221:
        /*007c*/ 	.word	0xffffffff


	//   ....[1]....
        /*0080*/ 	.word	0xffffffff


	//   ....[2]....
        /*0084*/ 	.word	0xffffffff


	//   ....[3]....
        /*0088*/ 	.word	0xffffffff


	//   ....[4]....
        /*008c*/ 	.word	0xffffffff


	//   ....[5]....
        /*0090*/ 	.word	0xffffffff


	//   ....[6]....
        /*0094*/ 	.word	0xffffffff


	//   ....[7]....
        /*0098*/ 	.word	0xffffffff


	//   ....[8]....
        /*009c*/ 	.word	0xffffffff


	//   ....[9]....
        /*00a0*/ 	.word	0xffffffff


	//   ....[10]....
        /*00a4*/ 	.word	0xffffffff


	//   ....[11]....
        /*00a8*/ 	.word	0xffffffff


	//   ....[12]....
        /*00ac*/ 	.word	0xffffffff


	//   ....[13]....
        /*00b0*/ 	.word	0xffffffff


	//   ....[14]....
        /*00b4*/ 	.word	0xffffffff


	//   ....[15]....
        /*00b8*/ 	.word	0xffffffff


	//   ....[16]....
        /*00bc*/ 	.word	0xffffffff


	//   ....[17]....
        /*00c0*/ 	.word	0xffffffff


	//   ....[18]....
        /*00c4*/ 	.word	0xffffffff


	//   ....[19]....
        /*00c8*/ 	.word	0xffffffff


	//   ....[20]....
        /*00cc*/ 	.word	0xffffffff


	//   ....[21]....
        /*00d0*/ 	.word	0xffffffff


	//   ....[22]....
        /*00d4*/ 	.word	0xffffffff


	//   ....[23]....
        /*00d8*/ 	.word	0xffffffff


	//   ....[24]....
        /*00dc*/ 	.word	0xffffffff


	//   ....[25]....
        /*00e0*/ 	.word	0xffffffff


	//   ....[26]....
        /*00e4*/ 	.word	0xffffffff


	//   ....[27]....
        /*00e8*/ 	.word	0xffffffff


	//   ....[28]....
        /*00ec*/ 	.word	0xffffffff


	//   ....[29]....
        /*00f0*/ 	.word	0xffffffff


	//----- nvinfo : EIATTR_COOP_GROUP_INSTR_OFFSETS
	.align		4
.L_222:
        /*00f4*/ 	.byte	0x04, 0x28
        /*00f6*/ 	.short	(.L_224 - .L_223)


	//   ....[0]....
.L_223:
        /*00f8*/ 	.word	0x00000980


	//   ....[1]....
        /*00fc*/ 	.word	0x00000990


	//   ....[2]....
        /*0100*/ 	.word	0x00000a00


	//   ....[3]....
        /*0104*/ 	.word	0x00000a30


	//   ....[4]....
        /*0108*/ 	.word	0x00000aa0


	//   ....[5]....
        /*010c*/ 	.word	0x00000ab0


	//   ....[6]....
        /*0110*/ 	.word	0x00000b00


	//   ....[7]....
        /*0114*/ 	.word	0x00000b10


	//   ....[8]....
        /*0118*/ 	.word	0x00000b60


	//   ....[9]....
        /*011c*/ 	.word	0x00000b80


	//   ....[10]....
        /*0120*/ 	.word	0x00000e90


	//   ....[11]....
        /*0124*/ 	.word	0x00000ea0


	//   ....[12]....
        /*0128*/ 	.word	0x00000f30


	//   ....[13]....
        /*012c*/ 	.word	0x00000f50


	//   ....[14]....
        /*0130*/ 	.word	0x00000fa0


	//   ....[15]....
        /*0134*/ 	.word	0x00000fc0


	//   ....[16]....
        /*0138*/ 	.word	0x00001010


	//   ....[17]....
        /*013c*/ 	.word	0x00001040


	//   ....[18]....
        /*0140*/ 	.word	0x000010a0


	//   ....[19]....
        /*0144*/ 	.word	0x000010d0


	//   ....[20]....
        /*0148*/ 	.word	0x000022b0


	//   ....[21]....
        /*014c*/ 	.word	0x000022c0


	//   ....[22]....
        /*0150*/ 	.word	0x00002330


	//   ....[23]....
        /*0154*/ 	.word	0x00002340


	//   ....[24]....
        /*0158*/ 	.word	0x000023a0


	//   ....[25]....
        /*015c*/ 	.word	0x000023d0


	//   ....[26]....
        /*0160*/ 	.word	0x00002450


	//   ....[27]....
        /*0164*/ 	.word	0x00002460


	//   ....[28]....
        /*0168*/ 	.word	0x000024b0


	//   ....[29]....
        /*016c*/ 	.word	0x000024c0


	//----- nvinfo : EIATTR_VRC_CTA_INIT_COUNT
	.align		4
.L_224:
        /*0170*/ 	.byte	0x02, 0x4a
	.zero		1
	.zero		1


	//----- nvinfo : EIATTR_EXIT_INSTR_OFFSETS
	.align		4
        /*0174*/ 	.byte	0x04, 0x1c
        /*0176*/ 	.short	(.L_226 - .L_225)


	//   ....[0]....
.L_225:
        /*0178*/ 	.word	0x00000080


	//   ....[1]....
        /*017c*/ 	.word	0x000000c0


	//   ....[2]....
        /*0180*/ 	.word	0x00002750


	//   ....[3]....
        /*0184*/ 	.word	0x000027a0


	//----- nvinfo : EIATTR_MAX_THREADS
	.align		4
.L_226:
        /*0188*/ 	.byte	0x04, 0x05
        /*018a*/ 	.short	(.L_228 - .L_227)
.L_227:
        /*018c*/ 	.word	0x00000280
        /*0190*/ 	.word	0x00000001
        /*0194*/ 	.word	0x00000001


	//----- nvinfo : EIATTR_CRS_STACK_SIZE
	.align		4
.L_228:
        /*0198*/ 	.byte	0x04, 0x1e
        /*019a*/ 	.short	(.L_230 - .L_229)
.L_229:
        /*019c*/ 	.word	0x00000000


	//----- nvinfo : EIATTR_CBANK_PARAM_SIZE
	.align		4
.L_230:
        /*01a0*/ 	.byte	0x03, 0x19
        /*01a2*/ 	.short	0x0021


	//----- nvinfo : EIATTR_PARAM_CBANK
	.align		4
        /*01a4*/ 	.byte	0x04, 0x0a
        /*01a6*/ 	.short	(.L_232 - .L_231)
	.align		4
.L_231:
        /*01a8*/ 	.word	index@(.nv.constant0._ZN3cub18CUB_300001_SM_10006detail6reduce28DeviceReduceSingleTileKernelINS2_10policy_hubIdjN4cuda3std3__44plusIdEEE10Policy1000EPdSC_iS9_ddNS7_10__identityEEEvT0_T1_T2_T3_T4_T6_)
        /*01ac*/ 	.short	0x0380
        /*01ae*/ 	.short	0x0021


	//----- nvinfo : EIATTR_SW_WAR
	.align		4
.L_232:
        /*01b0*/ 	.byte	0x04, 0x36
        /*01b2*/ 	.short	(.L_234 - .L_233)
.L_233:
        /*01b4*/ 	.word	0x00000008
.L_234:


//--------------------- .nv.info._ZN3cub18CUB_300001_SM_10006detail6reduce18DeviceReduceKernelINS2_10policy_hubIdjN4cuda3std3__44plusIdEEE10Policy1000EN6thrust24THRUST_300001_SM_1000_NS6detail15normal_iteratorINSD_10device_ptrIdEEEEjS9_dNS7_10__identityEEEvT0_PT3_T1_NS0_13GridEvenShareISN_EET2_T4_ --------------------------
	.section	.nv.info._ZN3cub18CUB_300001_SM_10006detail6reduce18DeviceReduceKernelINS2_10policy_hubIdjN4cuda3std3__44plusIdEEE10Policy1000EN6thrust24THRUST_300001_SM_1000_NS6detail15normal_iteratorINSD_10device_ptrIdEEEEjS9_dNS7_10__identityEEEvT0_PT3_T1_NS0_13GridEvenShareISN_EET2_T4_,"",@"SHT_CUDA_INFO"
	.sectionflags	@""
	.align	4


	//----- nvinfo : EIATTR_CUDA_API_VERSION
	.align		4
        /*0000*/ 	.byte	0x04, 0x37
        /*0002*/ 	.short	(.L_236 - .L_235)
.L_235:
        /*0004*/ 	.word	0x00000082


	//----- nvinfo : EIATTR_KPARAM_INFO
	.align		4
.L_236:
        /*0008*/ 	.byte	0x04, 0x17
        /*000a*/ 	.short	(.L_238 - .L_237)
.L_237:
        /*000c*/ 	.word	0x00000000
        /*0010*/ 	.short	0x0005
        /*0012*/ 	.short	0x003d
        /*0014*/ 	.byte	0x00, 0xf0, 0x05, 0x00


	//----- nvinfo : EIATTR_KPARAM_INFO
	.align		4
.L_238:
        /*0018*/ 	.byte	0x04, 0x17
        /*001a*/ 	.short	(.L_240 - .L_239)
.L_239:
        /*001c*/ 	.word	0x00000000
        /*0020*/ 	.short	0x0004
        /*0022*/ 	.short	0x003c
        /*0024*/ 	.byte	0x00, 0xf0, 0x05, 0x00


	//----- nvinfo : EIATTR_KPARAM_INFO
	.align		4
.L_240:
        /*0028*/ 	.byte	0x04, 0x17
        /*002a*/ 	.short	(.L_242 - .L_241)
.L_241:
        /*002c*/ 	.word	0x00000000
        /*0030*/ 	.short	0x0003
        /*0032*/ 	.short	0x0014
        /*0034*/ 	.byte	0x00, 0xf0, 0xa1, 0x00


	//----- nvinfo : EIATTR_KPARAM_INFO
	.align		4
.L_242:
        /*0038*/ 	.byte	0x04, 0x17
        /*003a*/ 	.short	(.L_244 - .L_243)
.L_243:
        /*003c*/ 	.word	0x00000000
        /*0040*/ 	.short	0x0002
        /*0042*/ 	.short	0x0010
        /*0044*/ 	.byte	0x00, 0xf0, 0x11, 0x00


	//----- nvinfo : EIATTR_KPARAM_INFO
	.align		4
.L_244:
        /*0048*/ 	.byte	0x04, 0x17
        /*004a*/ 	.short	(.L_246 - .L_245)
.L_245:
        /*004c*/ 	.word	0x00000000
        /*0050*/ 	.short	0x0001
        /*0052*/ 	.short	0x0008
        /*0054*/ 	.byte	0x00, 0xf5, 0x21, 0x00


	//----- nvinfo : EIATTR_KPARAM_INFO
	.align		4
.L_246:
        /*0058*/ 	.byte	0x04, 0x17
        /*005a*/ 	.short	(.L_248 - .L_247)
.L_247:
        /*005c*/ 	.word	0x00000000
        /*0060*/ 	.short	0x0000
        /*0062*/ 	.short	0x0000
        /*0064*/ 	.byte	0x00, 0xf0, 0x21, 0x00


	//----- nvinfo : EIATTR_SPARSE_MMA_MASK
	.align		4
.L_248:
        /*0068*/ 	.byte	0x03, 0x50
        /*006a*/ 	.short	0x0000


	//----- nvinfo : EIATTR_MAXREG_COUNT
	.align		4
        /*006c*/ 	.byte	0x03, 0x1b
        /*006e*/ 	.short	0x0060


	//----- nvinfo : EIATTR_NUM_BARRIERS
	.align		4
        /*0070*/ 	.byte	0x02, 0x4c
        /*0072*/ 	.byte	0x01
	.zero		1


	//----- nvinfo : EIATTR_MERCURY_ISA_VERSION
	.align		4
        /*0074*/ 	.byte	0x03, 0x5f
        /*0076*/ 	.short	0x0101


	//----- nvinfo : EIATTR_COOP_GROUP_MASK_REGIDS
	.align		4
        /*0078*/ 	.byte	0x04, 0x29
        /*007a*/ 	.short	(.L_250 - .L_249)


	//   ....[0]....
.L_249:
        /*007c*/ 	.word	0xffffffff


	//   ....[1]....
        /*0080*/ 	.word	0xffffffff


	//   ....[2]....
        /*0084*/ 	.word	0xffffffff


	//   ....[3]....
        /*0088*/ 	.word	0xffffffff


	//   ....[4]....
        /*008c*/ 	.word	0xffffffff


	//   ....[5]....
        /*0090*/ 	.word	0xffffffff


	//   ....[6]....
        /*0094*/ 	.word	0xffffffff


	//   ....[7]....
        /*0098*/ 	.word	0xffffffff


	//   ....[8]....
        /*009c*/ 	.word	0xffffffff


	//   ....[9]....
        /*00a0*/ 	.word	0xffffffff


	//   ....[10]....
        /*00a4*/ 	.word	0xffffffff


	//   ....[11]....
        /*00a8*/ 	.word	0xffffffff


	//   ....[12]....
        /*00ac*/ 	.word	0xffffffff


	//   ....[13]....
        /*00b0*/ 	.word	0xffffffff


	//   ....[14]....
        /*00b4*/ 	.word	0xffffffff


	//   ....[15]....
        /*00b8*/ 	.word	0xffffffff


	//   ....[16]....
        /*00bc*/ 	.word	0xffffffff


	//   ....[17]....
        /*00c0*/ 	.word	0xffffffff


	//   ....[18]....
        /*00c4*/ 	.word	0xffffffff


	//   ....[19]....
        /*00c8*/ 	.word	0xffffffff


	//   ....[20]....
        /*00cc*/ 	.word	0xffffffff


	//   ....[21]....
        /*00d0*/ 	.word	0xffffffff


	//   ....[22]....
        /*00d4*/ 	.word	0xffffffff


	//   ....[23]....
        /*00d8*/ 	.word	0xffffffff


	//   ....[24]....
        /*00dc*/ 	.word	0xffffffff


	//   ....[25]....
        /*00e0*/ 	.word	0xffffffff


	//   ....[26]....
        /*00e4*/ 	.word	0xffffffff


	//   ....[27]....
        /*00e8*/ 	.word	0xffffffff


	//   ....[28]....
        /*00ec*/ 	.word	0xffffffff


	//   ....[29]....
        /*00f0*/ 	.word	0xffffffff


	//----- nvinfo : EIATTR_COOP_GROUP_INSTR_OFFSETS
	.align		4
.L_250:
        /*00f4*/ 	.byte	0x04, 0x28
        /*00f6*/ 	.short	(.L_252 - .L_251)


	//   ....[0]....
.L_251:
        /*00f8*/ 	.word	0x00000c10


	//   ....[1]....
        /*00fc*/ 	.word	0x00000c20


	//   ....[2]....
        /*0100*/ 	.word	0x00000c90


	//   ....[3]....
        /*0104*/ 	.word	0x00000cb0


	//   ....[4]....
        /*0108*/ 	.word	0x00000d20


	//   ....[5]....
        /*010c*/ 	.word	0x00000d30


	//   ....[6]....
        /*0110*/ 	.word	0x00000d80


	//   ....[7]....
        /*0114*/ 	.word	0x00000da0


	//   ....[8]....
        /*0118*/ 	.word	0x00000df0


	//   ....[9]....
        /*011c*/ 	.word	0x00000e10


	//   ....[10]....
        /*0120*/ 	.word	0x00001120


	//   ....[11]....
        /*0124*/ 	.word	0x00001130


	//   ....[12]....
        /*0128*/ 	.word	0x000011a0


	//   ....[13]....
        /*012c*/ 	.word	0x000011c0


	//   ....[14]....
        /*0130*/ 	.word	0x00001210


	//   ....[15]....
        /*0134*/ 	.word	0x00001230


	//   ....[16]....
        /*0138*/ 	.word	0x00001290


	//   ....[17]....
        /*013c*/ 	.word	0x000012b0


	//   ....[18]....
        /*0140*/ 	.word	0x00001330


	//   ....[19]....
        /*0144*/ 	.word	0x00001360


	//   ....[20]....
        /*0148*/ 	.word	0x000028d0


	//   ....[21]....
        /*014c*/ 	.word	0x000028e0


	//   ....[22]....
        /*0150*/ 	.word	0x00002960


	//   ....[23]....
        /*0154*/ 	.word	0x00002970


	//   ....[24]....
        /*0158*/ 	.word	0x000029d0


	//   ....[25]....
        /*015c*/ 	.word	0x000029e0


	//   ....[26]....
        /*0160*/ 	.word	0x00002a30


	//   ....[27]....
        /*0164*/ 	.word	0x00002a60


	//   ....[28]....
        /*0168*/ 	.word	0x00002ae0


	//   ....[29]....
        /*016c*/ 	.word	0x00002af0


	//----- nvinfo : EIATTR_VRC_CTA_INIT_COUNT
	.align		4
.L_252:
        /*0170*/ 	.byte	0x02, 0x4a
	.zero		1
	.zero		1


	//----- nvinfo : EIATTR_EXIT_INSTR_OFFSETS
	.align		4
        /*0174*/ 	.byte	0x04, 0x1c
        /*0176*/ 	.short	(.L_254 - .L_253)


	//   ....[0]....
.L_253:
        /*0178*/ 	.word	0x00002d80


	//   ....[1]....
        /*017c*/ 	.word	0x00002de0


	//----- nvinfo : EIATTR_MAX_THREADS
	.align		4
.L_254:
        /*0180*/ 	.byte	0x04, 0x05
        /*0182*/ 	.short	(.L_256 - .L_255)
.L_255:
        /*0184*/ 	.word	0x00000280
        /*0188*/ 	.word	0x00000001
        /*018c*/ 	.word	0x00000001


	//----- nvinfo : EIATTR_CRS_STACK_SIZE
	.align		4
.L_256:
        /*0190*/ 	.byte	0x04, 0x1e
        /*0192*/ 	.short	(.L_258 - .L_257)
.L_257:
        /*0194*/ 	.word	0x00000000


	//----- nvinfo : EIATTR_CBANK_PARAM_SIZE
	.align		4
.L_258:
        /*0198*/ 	.byte	0x03, 0x19
        /*019a*/ 	.short	0x003e


	//----- nvinfo : EIATTR_PARAM_CBANK
	.align		4
        /*019c*/ 	.byte	0x04, 0x0a
        /*019e*/ 	.short	(.L_260 - .L_259)
	.align		4
.L_259:
        /*01a0*/ 	.word	index@(.nv.constant0._ZN3cub18CUB_300001_SM_10006detail6reduce18DeviceReduceKernelINS2_10policy_hubIdjN4cuda3std3__44plusIdEEE10Policy1000EN6thrust24THRUST_300001_SM_1000_NS6detail15normal_iteratorINSD_10device_ptrIdEEEEjS9_dNS7_10__identityEEEvT0_PT3_T1_NS0_13GridEvenShareISN_EET2_T4_)
        /*01a4*/ 	.short	0x0380
        /*01a6*/ 	.short	0x003e


	//----- nvinfo : EIATTR_SW_WAR
	.align		4
.L_260:
        /*01a8*/ 	.byte	0x04, 0x36
        /*01aa*/ 	.short	(.L_262 - .L_261)
.L_261:
        /*01ac*/ 	.word	0x00000008
.L_262:


//--------------------- .nv.info._ZN3cub18CUB_300001_SM_10006detail6reduce28DeviceReduceSingleTileKernelINS2_10policy_hubIdjN4cuda3std3__44plusIdEEE10Policy1000EN6thrust24THRUST_300001_SM_1000_NS6detail15normal_iteratorINSD_10device_ptrIdEEEEPdjS9_ddNS7_10__identityEEEvT0_T1_T2_T3_T4_T6_ --------------------------
	.section	.nv.info._ZN3cub18CUB_300001_SM_10006detail6reduce28DeviceReduceSingleTileKernelINS2_10policy_hubIdjN4cuda3std3__44plusIdEEE10Policy1000EN6thrust24THRUST_300001_SM_1000_NS6detail15normal_iteratorINSD_10device_ptrIdEEEEPdjS9_ddNS7_10__identityEEEvT0_T1_T2_T3_T4_T6_,"",@"SHT_CUDA_INFO"
	.sectionflags	@""
	.align	4


	//----- nvinfo : EIATTR_CUDA_API_VERSION
	.align		4
        /*0000*/ 	.byte	0x04, 0x37
        /*0002*/ 	.short	(.L_264 - .L_263)
.L_263:
        /*0004*/ 	.word	0x00000082


	//----- nvinfo : EIATTR_KPARAM_INFO
	.align		4
.L_264:
        /*0008*/ 	.byte	0x04, 0x17
        /*000a*/ 	.short	(.L_266 - .L_265)
.L_265:
        /*000c*/ 	.word	0x00000000
        /*0010*/ 	.short	0x0005
        /*0012*/ 	.short	0x0020
        /*0014*/ 	.byte	0x00, 0xf0, 0x05, 0x00


	//----- nvinfo : EIATTR_KPARAM_INFO
	.align		4
.L_266:
        /*0018*/ 	.byte	0x04, 0x17
        /*001a*/ 	.short	(.L_268 - .L_267)
.L_267:
        /*001c*/ 	.word	0x00000000
        /*0020*/ 	.short	0x0004
        /*0022*/ 	.short	0x0018
        /*0024*/ 	.byte	0x00, 0xf0, 0x21, 0x00


	//----- nvinfo : EIATTR_KPARAM_INFO
	.align		4
.L_268:
        /*0028*/ 	.byte	0x04, 0x17
        /*002a*/ 	.short	(.L_270 - .L_269)
.L_269:
        /*002c*/ 	.word	0x00000000
        /*0030*/ 	.short	0x0003
        /*0032*/ 	.short	0x0014
        /*0034*/ 	.byte	0x00, 0xf0, 0x05, 0x00


	//----- nvinfo : EIATTR_KPARAM_INFO
	.align		4
.L_270:
        /*0038*/ 	.byte	0x04, 0x17
        /*003a*/ 	.short	(.L_272 - .L_271)
.L_271:
        /*003c*/ 	.word	0x00000000
        /*0040*/ 	.short	0x0002
        /*0042*/ 	.short	0x0010
        /*0044*/ 	.byte	0x00, 0xf0, 0x11, 0x00


	//----- nvinfo : EIATTR_KPARAM_INFO
	.align		4
.L_272:
        /*0048*/ 	.byte	0x04, 0x17
        /*004a*/ 	.short	(.L_274 - .L_273)
.L_273:
        /*004c*/ 	.word	0x00000000
        /*0050*/ 	.short	0x0001
        /*0052*/ 	.short	0x0008
        /*0054*/ 	.byte	0x00, 0xf5, 0x21, 0x00


	//----- nvinfo : EIATTR_KPARAM_INFO
	.align		4
.L_274:
        /*0058*/ 	.byte	0x04, 0x17
        /*005a*/ 	.short	(.L_276 - .L_275)
.L_275:
        /*005c*/ 	.word	0x00000000
        /*0060*/ 	.short	0x0000
        /*0062*/ 	.short	0x0000
        /*0064*/ 	.byte	0x00, 0xf0, 0x21, 0x00


	//----- nvinfo : EIATTR_SPARSE_MMA_MASK
	.align		4
.L_276:
        /*0068*/ 	.byte	0x03, 0x50
        /*006a*/ 	.short	0x0000


	//----- nvinfo : EIATTR_MAXREG_COUNT
	.align		4
        /*006c*/ 	.byte	0x03, 0x1b
        /*006e*/ 	.short	0x0060


	//----- nvinfo : EIATTR_NUM_BARRIERS
	.align		4
        /*0070*/ 	.byte	0x02, 0x4c
        /*0072*/ 	.byte	0x01
	.zero		1


	//----- nvinfo : EIATTR_MERCURY_ISA_VERSION
	.align		4
        /*0074*/ 	.byte	0x03, 0x5f
        /*0076*/ 	.short	0x0101


	//----- nvinfo : EIATTR_COOP_GROUP_MASK_REGIDS
	.align		4
        /*0078*/ 	.byte	0x04, 0x29
        /*007a*/ 	.short	(.L_278 - .L_277)


	//   ....[0]....
.L_277:
        /*007c*/ 	.word	0xffffffff


	//   ....[1]....
        /*0080*/ 	.word	0xffffffff


	//   ....[2]....
        /*0084*/ 	.word	0xffffffff


	//   ....[3]....
        /*0088*/ 	.word	0xffffffff


	//   ....[4]....
        /*008c*/ 	.word	0xffffffff


	//   ....[5]....
        /*0090*/ 	.word	0xffffffff


	//   ....[6]....
        /*0094*/ 	.word	0xffffffff


	//   ....[7]....
        /*0098*/ 	.word	0xffffffff


	//   ....[8]....
        /*009c*/ 	.word	0xffffffff


	//   ....[9]....
        /*00a0*/ 	.word	0xffffffff


	//   ....[10]....
        /*00a4*/ 	.word	0xffffffff


	//   ....[11]....
        /*00a8*/ 	.word	0xffffffff


	//   ....[12]....
        /*00ac*/ 	.word	0xffffffff


	//   ....[13]....
        /*00b0*/ 	.word	0xffffffff


	//   ....[14]....
        /*00b4*/ 	.word	0xffffffff


	//   ....[15]....
        /*00b8*/ 	.word	0xffffffff


	//   ....[16]....
        /*00bc*/ 	.word	0xffffffff


	//   ....[17]....
        /*00c0*/ 	.word	0xffffffff


	//   ....[18]....
        /*00c4*/ 	.word	0xffffffff


	//   ....[19]....
        /*00c8*/ 	.word	0xffffffff


	//   ....[20]....
        /*00cc*/ 	.word	0xffffffff


	//   ....[21]....
        /*00d0*/ 	.word	0xffffffff


	//   ....[22]....
        /*00d4*/ 	.word	0xffffffff


	//   ....[23]....
        /*00d8*/ 	.word	0xffffffff


	//   ....[24]....
        /*00dc*/ 	.word	0xffffffff


	//   ....[25]....
        /*00e0*/ 	.word	0xffffffff


	//   ....[26]....
        /*00e4*/ 	.word	0xffffffff


	//   ....[27]....
        /*00e8*/ 	.word	0xffffffff


	//   ....[28]....
        /*00ec*/ 	.word	0xffffffff


	//   ....[29]....
        /*00f0*/ 	.word	0xffffffff


	//----- nvinfo : EIATTR_COOP_GROUP_INSTR_OFFSETS
	.align		4
.L_278:
        /*00f4*/ 	.byte	0x04, 0x28
        /*00f6*/ 	.short	(.L_280 - .L_279)


	//   ....[0]....
.L_279:
        /*00f8*/ 	.word	0x00000930


	//   ....[1]....
        /*00fc*/ 	.word	0x00000940


	//   ....[2]....
        /*0100*/ 	.word	0x000009b0


	//   ....[3]....
        /*0104*/ 	.word	0x000009e0


	//   ....[4]....
        /*0108*/ 	.word	0x00000a50


	//   ....[5]....
        /*010c*/ 	.word	0x00000a60


	//   ....[6]....
        /*0110*/ 	.word	0x00000ab0


	//   ....[7]....
        /*0114*/ 	.word	0x00000ad0


	//   ....[8]....
        /*0118*/ 	.word	0x00000b30


	//   ....[9]....
        /*011c*/ 	.word	0x00000b40


	//   ....[10]....
        /*0120*/ 	.word	0x00000e40


	//   ....[11]....
        /*0124*/ 	.word	0x00000e50


	//   ....[12]....
        /*0128*/ 	.word	0x00000ed0


	//   ....[13]....
        /*012c*/ 	.word	0x00000ef0


	//   ....[14]....
        /*0130*/ 	.word	0x00000f40


	//   ....[15]....
        /*0134*/ 	.word	0x00000f60


	//   ....[16]....
        /*0138*/ 	.word	0x00000fd0


	//   ....[17]....
        /*013c*/ 	.word	0x00000fe0


	//   ....[18]....
        /*0140*/ 	.word	0x00001030


	//   ....[19]....
        /*0144*/ 	.word	0x00001060


	//   ....[20]....
        /*0148*/ 	.word	0x00002450


	//   ....[21]....
        /*014c*/ 	.word	0x00002460


	//   ....[22]....
        /*0150*/ 	.word	0x000024d0


	//   ....[23]....
        /*0154*/ 	.word	0x000024e0


	//   ....[24]....
        /*0158*/ 	.word	0x00002540


	//   ....[25]....
        /*015c*/ 	.word	0x00002550


	//   ....[26]....
        /*0160*/ 	.word	0x000025a0


	//   ....[27]....
        /*0164*/ 	.word	0x000025d0


	//   ....[28]....
        /*0168*/ 	.word	0x00002650


	//   ....[29]....
        /*016c*/ 	.word	0x00002660


	//----- nvinfo : EIATTR_VRC_CTA_INIT_COUNT
	.align		4
.L_280:
        /*0170*/ 	.byte	0x02, 0x4a
	.zero		1
	.zero		1


	//----- nvinfo : EIATTR_EXIT_INSTR_OFFSETS
	.align		4
        /*0174*/ 	.byte	0x04, 0x1c
        /*0176*/ 	.short	(.L_282 - .L_281)


	//   ....[0]....
.L_281:
        /*0178*/ 	.word	0x00000080


	//   ....[1]....
        /*017c*/ 	.word	0x000000c0


	//   ....[2]....
        /*0180*/ 	.word	0x000028f0


	//   ....[3]....
        /*0184*/ 	.word	0x00002940


	//----- nvinfo : EIATTR_MAX_THREADS
	.align		4
.L_282:
        /*0188*/ 	.byte	0x04, 0x05
        /*018a*/ 	.short	(.L_284 - .L_283)
.L_283:
        /*018c*/ 	.word	0x00000280
        /*0190*/ 	.word	0x00000001
        /*0194*/ 	.word	0x00000001


	//----- nvinfo : EIATTR_CRS_STACK_SIZE
	.align		4
.L_284:
        /*0198*/ 	.byte	0x04, 0x1e
        /*019a*/ 	.short	(.L_286 - .L_285)
.L_285:
        /*019c*/ 	.word	0x00000000


	//----- nvinfo : EIATTR_CBANK_PARAM_SIZE
	.align		4
.L_286:
        /*01a0*/ 	.byte	0x03, 0x19
        /*01a2*/ 	.short	0x0021


	//----- nvinfo : EIATTR_PARAM_CBANK
	.align		4
        /*01a4*/ 	.byte	0x04, 0x0a
        /*01a6*/ 	.short	(.L_288 - .L_287)
	.align		4
.L_287:
        /*01a8*/ 	.word	index@(.nv.constant0._ZN3cub18CUB_300001_SM_10006detail6reduce28DeviceReduceSingleTileKernelINS2_10policy_hubIdjN4cuda3std3__44plusIdEEE10Policy1000EN6thrust24THRUST_300001_SM_1000_NS6detail15normal_iteratorINSD_10device_ptrIdEEEEPdjS9_ddNS7_10__identityEEEvT0_T1_T2_T3_T4_T6_)
        /*01ac*/ 	.short	0x0380
        /*01ae*/ 	.short	0x0021


	//----- nvinfo : EIATTR_SW_WAR
	.align		4
.L_288:
        /*01b0*/ 	.byte	0x04, 0x36
        /*01b2*/ 	.short	(.L_290 - .L_289)
.L_289:
        /*01b4*/ 	.word	0x00000008
.L_290:


//--------------------- .nv.info._ZN3cub18CUB_300001_SM_10006detail9transform16transform_kernelINS2_10policy_hubILb1EN4cuda3std3__45tupleIJN6thrust24THRUST_300001_SM_1000_NS6detail15normal_iteratorINSA_10device_ptrIdEEEEEEEE10policy1000El8varianceSF_JPdEEEvT0_iT1_T2_DpNS2_10kernel_argIT3_EE --------------------------
	.section	.nv.info._ZN3cub18CUB_300001_SM_10006detail9transform16transform_kernelINS2_10policy_hubILb1EN4cuda3std3__45tupleIJN6thrust24THRUST_300001_SM_1000_NS6detail15normal_iteratorINSA_10device_ptrIdEEEEEEEE10policy1000El8varianceSF_JPdEEEvT0_iT1_T2_DpNS2_10kernel_argIT3_EE,"",@"SHT_CUDA_INFO"
	.sectionflags	@""
	.align	4


	//----- nvinfo : EIATTR_CUDA_API_VERSION
	.align		4
        /*0000*/ 	.byte	0x04, 0x37
        /*0002*/ 	.short	(.L_292 - .L_291)
.L_291:
        /*0004*/ 	.word	0x00000082


	//----- nvinfo : EIATTR_KPARAM_INFO
	.align		4
.L_292:
        /*0008*/ 	.byte	0x04, 0x17
        /*000a*/ 	.short	(.L_294 - .L_293)
.L_293:
        /*000c*/ 	.word	0x00000000
        /*0010*/ 	.short	0x0004
        /*0012*/ 	.short	0x0028
        /*0014*/ 	.byte	0x00, 0xf0, 0x41, 0x00


	//----- nvinfo : EIATTR_KPARAM_INFO
	.align		4
.L_294:
        /*0018*/ 	.byte	0x04, 0x17
        /*001a*/ 	.short	(.L_296 - .L_295)
.L_295:
        /*001c*/ 	.word	0x00000000
        /*0020*/ 	.short	0x0003
        /*0022*/ 	.short	0x0020
        /*0024*/ 	.byte	0x00, 0xf0, 0x21, 0x00


	//----- nvinfo : EIATTR_KPARAM_INFO
	.align		4
.L_296:
        /*0028*/ 	.byte	0x04, 0x17
        /*002a*/ 	.short	(.L_298 - .L_297)
.L_297:
        /*002c*/ 	.word	0x00000000
        /*0030*/ 	.short	0x0002
        /*0032*/ 	.short	0x0010
        /*0034*/ 	.byte	0x00, 0xf0, 0x41, 0x00


	//----- nvinfo : EIATTR_KPARAM_INFO
	.align		4
.L_298:
        /*0038*/ 	.byte	0x04, 0x17
        /*003a*/ 	.short	(.L_300 - .L_299)
.L_299:
        /*003c*/ 	.word	0x00000000
        /*0040*/ 	.short	0x0001
        /*0042*/ 	.short	0x0008
        /*0044*/ 	.byte	0x00, 0xf0, 0x11, 0x00


	//----- nvinfo : EIATTR_KPARAM_INFO
	.align		4
.L_300:
        /*0048*/ 	.byte	0x04, 0x17
        /*004a*/ 	.short	(.L_302 - .L_301)
.L_301:
        /*004c*/ 	.word	0x00000000
        /*0050*/ 	.short	0x0000
        /*0052*/ 	.short	0x0000
        /*0054*/ 	.byte	0x00, 0xf0, 0x21, 0x00


	//----- nvinfo : EIATTR_SPARSE_MMA_MASK
	.align		4
.L_302:
        /*0058*/ 	.byte	0x03, 0x50
        /*005a*/ 	.short	0x0000


	//----- nvinfo : EIATTR_MAXREG_COUNT
	.align		4
        /*005c*/ 	.byte	0x03, 0x1b
        /*005e*/ 	.short	0x00ff


	//----- nvinfo : EIATTR_MERCURY_ISA_VERSION
	.align		4
        /*0060*/ 	.byte	0x03, 0x5f
        /*0062*/ 	.short	0x0101


	//----- nvinfo : EIATTR_VRC_CTA_INIT_COUNT
	.align		4
        /*0064*/ 	.byte	0x02, 0x4a
	.zero		1
	.zero		1


	//----- nvinfo : EIATTR_EXIT_INSTR_OFFSETS
	.align		4
        /*0068*/ 	.byte	0x04, 0x1c
        /*006a*/ 	.short	(.L_304 - .L_303)


	//   ....[0]....
.L_303:
        /*006c*/ 	.word	0x000002f0


	//   ....[1]....
        /*0070*/ 	.word	0x000012e0


	//   ....[2]....
        /*0074*/ 	.word	0x00001b90


	//   ....[3]....
        /*0078*/ 	.word	0x00002020


	//   ....[4]....
        /*007c*/ 	.word	0x00002050


	//   ....[5]....
        /*0080*/ 	.word	0x00002220


	//   ....[6]....
        /*0084*/ 	.word	0x00002250


	//   ....[7]....
        /*0088*/ 	.word	0x00003090


	//   ....[8]....
        /*008c*/ 	.word	0x00003780


	//   ....[9]....
        /*0090*/ 	.word	0x00003b50


	//   ....[10]....
        /*0094*/ 	.word	0x00003d30


	//----- nvinfo : EIATTR_MAX_THREADS
	.align		4
.L_304:
        /*0098*/ 	.byte	0x04, 0x05
        /*009a*/ 	.short	(.L_306 - .L_305)
.L_305:
        /*009c*/ 	.word	0x00000080
        /*00a0*/ 	.word	0x00000001
        /*00a4*/ 	.word	0x00000001


	//----- nvinfo : EIATTR_CRS_STACK_SIZE
	.align		4
.L_306:
        /*00a8*/ 	.byte	0x04, 0x1e
        /*00aa*/ 	.short	(.L_308 - .L_307)
.L_307:
        /*00ac*/ 	.word	0x00000000


	//----- nvinfo : EIATTR_CBANK_PARAM_SIZE
	.align		4
.L_308:
        /*00b0*/ 	.byte	0x03, 0x19
        /*00b2*/ 	.short	0x0038


	//----- nvinfo : EIATTR_PARAM_CBANK
	.align		4
        /*00b4*/ 	.byte	0x04, 0x0a
        /*00b6*/ 	.short	(.L_310 - .L_309)
	.align		4
.L_309:
        /*00b8*/ 	.word	index@(.nv.constant0._ZN3cub18CUB_300001_SM_10006detail9transform16transform_kernelINS2_10policy_hubILb1EN4cuda3std3__45tupleIJN6thrust24THRUST_300001_SM_1000_NS6detail15normal_iteratorINSA_10device_ptrIdEEEEEEEE10policy1000El8varianceSF_JPdEEEvT0_iT1_T2_DpNS2_10kernel_argIT3_EE)
        /*00bc*/ 	.short	0x0380
        /*00be*/ 	.short	0x0038


	//----- nvinfo : EIATTR_SW_WAR
	.align		4
.L_310:
        /*00c0*/ 	.byte	0x04, 0x36
        /*00c2*/ 	.short	(.L_312 - .L_311)
.L_311:
        /*00c4*/ 	.word	0x00000008
.L_312:


//--------------------- .nv.info._ZN3cub18CUB_300001_SM_10006detail9transform16transform_kernelINS2_10policy_hubILb1EN4cuda3std3__45tupleIJN6thrust24THRUST_300001_SM_1000_NS6detail15normal_iteratorINSA_10device_ptrIdEEEEEEEE10policy1000Ei8varianceSF_JPdEEEvT0_iT1_T2_DpNS2_10kernel_argIT3_EE --------------------------
	.section	.nv.info._ZN3cub18CUB_300001_SM_10006detail9transform16transform_kernelINS2_10policy_hubILb1EN4cuda3std3__45tupleIJN6thrust24THRUST_300001_SM_1000_NS6detail15normal_iteratorINSA_10device_ptrIdEEEEEEEE10policy1000Ei8varianceSF_JPdEEEvT0_iT1_T2_DpNS2_10kernel_argIT3_EE,"",@"SHT_CUDA_INFO"
	.sectionflags	@""
	.align	4


	//----- nvinfo : EIATTR_CUDA_API_VERSION
	.align		4
        /*0000*/ 	.byte	0x04, 0x37
        /*0002*/ 	.short	(.L_314 - .L_313)
.L_313:
        /*0004*/ 	.word	0x00000082


	//----- nvinfo : EIATTR_KPARAM_INFO
	.align		4
.L_314:
        /*0008*/ 	.byte	0x04, 0x17
        /*000a*/ 	.short	(.L_316 - .L_315)
.L_315:
        /*000c*/ 	.word	0x00000000
        /*0010*/ 	.short	0x0004
        /*0012*/ 	.short	0x0020
        /*0014*/ 	.byte	0x00, 0xf0, 0x41, 0x00


	//----- nvinfo : EIATTR_KPARAM_INFO
	.align		4
.L_316:
        /*0018*/ 	.byte	0x04, 0x17
        /*001a*/ 	.short	(.L_318 - .L_317)
.L_317:
        /*001c*/ 	.word	0x00000000
        /*0020*/ 	.short	0x0003
        /*0022*/ 	.short	0x0018
        /*0024*/ 	.byte	0x00, 0xf0, 0x21, 0x00


	//----- nvinfo : EIATTR_KPARAM_INFO
	.align		4
.L_318:
        /*0028*/ 	.byte	0x04, 0x17
        /*002a*/ 	.short	(.L_320 - .L_319)
.L_319:
        /*002c*/ 	.word	0x00000000
        /*0030*/ 	.short	0x0002
        /*0032*/ 	.short	0x0008
        /*0034*/ 	.byte	0x00, 0xf0, 0x41, 0x00


	//----- nvinfo : EIATTR_KPARAM_INFO
	.align		4
.L_320:
        /*0038*/ 	.byte	0x04, 0x17
        /*003a*/ 	.short	(.L_322 - .L_321)
.L_321:
        /*003c*/ 	.word	0x00000000
        /*0040*/ 	.short	0x0001
        /*0042*/ 	.short	0x0004
        /*0044*/ 	.byte	0x00, 0xf0, 0x11, 0x00


	//----- nvinfo : EIATTR_KPARAM_INFO
	.align		4
.L_322:
        /*0048*/ 	.byte	0x04, 0x17
        /*004a*/ 	.short	(.L_324 - .L_323)
.L_323:
        /*004c*/ 	.word	0x00000000
        /*0050*/ 	.short	0x0000
        /*0052*/ 	.short	0x0000
        /*0054*/ 	.byte	0x00, 0xf0, 0x11, 0x00


	//----- nvinfo : EIATTR_SPARSE_MMA_MASK
	.align		4
.L_324:
        /*0058*/ 	.byte	0x03, 0x50
        /*005a*/ 	.short	0x0000


	//----- nvinfo : EIATTR_MAXREG_COUNT
	.align		4
        /*005c*/ 	.byte	0x03, 0x1b
        /*005e*/ 	.short	0x00ff


	//----- nvinfo : EIATTR_MERCURY_ISA_VERSION
	.align		4
        /*0060*/ 	.byte	0x03, 0x5f
        /*0062*/ 	.short	0x0101


	//----- nvinfo : EIATTR_VRC_CTA_INIT_COUNT
	.align		4
        /*0064*/ 	.byte	0x02, 0x4a
	.zero		1
	.zero		1


	//----- nvinfo : EIATTR_EXIT_INSTR_OFFSETS
	.align		4
        /*0068*/ 	.byte	0x04, 0x1c
        /*006a*/ 	.short	(.L_326 - .L_325)


	//   ....[0]....
.L_325:
        /*006c*/ 	.word	0x00000270


	//   ....[1]....
        /*0070*/ 	.word	0x00001080


	//   ....[2]....
        /*0074*/ 	.word	0x00001770


	//   ....[3]....
        /*0078*/ 	.word	0x00001b40


	//   ....[4]....
        /*007c*/ 	.word	0x00001d20


	//   ....[5]....
        /*0080*/ 	.word	0x00001d50


	//   ....[6]....
        /*0084*/ 	.word	0x00002d20


	//   ....[7]....
        /*0088*/ 	.word	0x000035d0


	//   ....[8]....
        /*008c*/ 	.word	0x00003a60


	//   ....[9]....
        /*0090*/ 	.word	0x00003a90


	//   ....[10]....
        /*0094*/ 	.word	0x00003c60


	//----- nvinfo : EIATTR_MAX_THREADS
	.align		4
.L_326:
        /*0098*/ 	.byte	0x04, 0x05
        /*009a*/ 	.short	(.L_328 - .L_327)
.L_327:
        /*009c*/ 	.word	0x00000080
        /*00a0*/ 	.word	0x00000001
        /*00a4*/ 	.word	0x00000001


	//----- nvinfo : EIATTR_CRS_STACK_SIZE
	.align		4
.L_328:
        /*00a8*/ 	.byte	0x04, 0x1e
        /*00aa*/ 	.short	(.L_330 - .L_329)
.L_329:
        /*00ac*/ 	.word	0x00000000


	//----- nvinfo : EIATTR_CBANK_PARAM_SIZE
	.align		4
.L_330:
        /*00b0*/ 	.byte	0x03, 0x19
        /*00b2*/ 	.short	0x0030


	//----- nvinfo : EIATTR_PARAM_CBANK
	.align		4
        /*00b4*/ 	.byte	0x04, 0x0a
        /*00b6*/ 	.short	(.L_332 - .L_331)
	.align		4
.L_331:
        /*00b8*/ 	.word	index@(.nv.constant0._ZN3cub18CUB_300001_SM_10006detail9transform16transform_kernelINS2_10policy_hubILb1EN4cuda3std3__45tupleIJN6thrust24THRUST_300001_SM_1000_NS6detail15normal_iteratorINSA_10device_ptrIdEEEEEEEE10policy1000Ei8varianceSF_JPdEEEvT0_iT1_T2_DpNS2_10kernel_argIT3_EE)
        /*00bc*/ 	.short	0x0380
        /*00be*/ 	.short	0x0030


	//----- nvinfo : EIATTR_SW_WAR
	.align		4
.L_332:
        /*00c0*/ 	.byte	0x04, 0x36
        /*00c2*/ 	.short	(.L_334 - .L_333)
.L_333:
        /*00c4*/ 	.word	0x00000008
.L_334:


//--------------------- .nv.info._ZN3cub18CUB_300001_SM_10006detail9transform16transform_kernelINS2_10policy_hubILb0EN4cuda3std3__45tupleIJN6thrust24THRUST_300001_SM_1000_NS6detail15normal_iteratorINSA_10device_ptrIdEEEESF_EEEE10policy1000ElNS7_5minusIdEESF_JPdSL_EEEvT0_iT1_T2_DpNS2_10kernel_argIT3_EE --------------------------
	.section	.nv.info._ZN3cub18CUB_300001_SM_10006detail9transform16transform_kernelINS2_10policy_hubILb0EN4cuda3std3__45tupleIJN6thrust24THRUST_300001_SM_1000_NS6detail15normal_iteratorINSA_10device_ptrIdEEEESF_EEEE10policy1000ElNS7_5minusIdEESF_JPdSL_EEEvT0_iT1_T2_DpNS2_10kernel_argIT3_EE,"",@"SHT_CUDA_INFO"
	.sectionflags	@""
	.align	4


	//----- nvinfo : EIATTR_CUDA_API_VERSION
	.align		4
        /*0000*/ 	.byte	0x04, 0x37
        /*0002*/ 	.short	(.L_336 - .L_335)
.L_335:
        /*0004*/ 	.word	0x00000082


	//----- nvinfo : EIATTR_KPARAM_INFO
	.align		4
.L_336:
        /*0008*/ 	.byte	0x04, 0x17
        /*000a*/ 	.short	(.L_338 - .L_337)
.L_337:
        /*000c*/ 	.word	0x00000000
        /*0010*/ 	.short	0x0005
        /*0012*/ 	.short	0x0028
        /*0014*/ 	.byte	0x00, 0xf0, 0x41, 0x00


	//----- nvinfo : EIATTR_KPARAM_INFO
	.align		4
.L_338:
        /*0018*/ 	.byte	0x04, 0x17
        /*001a*/ 	.short	(.L_340 - .L_339)
.L_339:
        /*001c*/ 	.word	0x00000000
        /*0020*/ 	.short	0x0004
        /*0022*/ 	.short	0x0018
        /*0024*/ 	.byte	0x00, 0xf0, 0x41, 0x00


	//----- nvinfo : EIATTR_KPARAM_INFO
	.align		4
.L_340:
        /*0028*/ 	.byte	0x04, 0x17
        /*002a*/ 	.short	(.L_342 - .L_341)
.L_341:
        /*002c*/ 	.word	0x00000000
        /*0030*/ 	.short	0x0003
        /*0032*/ 	.short	0x0010
        /*0034*/ 	.byte	0x00, 0xf0, 0x21, 0x00


	//----- nvinfo : EIATTR_KPARAM_INFO
	.align		4
.L_342:
        /*0038*/ 	.byte	0x04, 0x17
        /*003a*/ 	.short	(.L_344 - .L_343)
.L_343:
        /*003c*/ 	.word	0x00000000
        /*0040*/ 	.short	0x0002
        /*0042*/ 	.short	0x000c
        /*0044*/ 	.byte	0x00, 0xf0, 0x05, 0x00


	//----- nvinfo : EIATTR_KPARAM_INFO
	.align		4
.L_344:
        /*0048*/ 	.byte	0x04, 0x17
        /*004a*/ 	.short	(.L_346 - .L_345)
.L_345:
        /*004c*/ 	.word	0x00000000
        /*0050*/ 	.short	0x0001
        /*0052*/ 	.short	0x0008
        /*0054*/ 	.byte	0x00, 0xf0, 0x11, 0x00


	//----- nvinfo : EIATTR_KPARAM_INFO
	.align		4
.L_346:
        /*0058*/ 	.byte	0x04, 0x17
        /*005a*/ 	.short	(.L_348 - .L_347)
.L_347:
        /*005c*/ 	.word	0x00000000
        /*0060*/ 	.short	0x0000
        /*0062*/ 	.short	0x0000
        /*0064*/ 	.byte	0x00, 0xf0, 0x21, 0x00


	//----- nvinfo : EIATTR_SPARSE_MMA_MASK
	.align		4
.L_348:
        /*0068*/ 	.byte	0x03, 0x50
        /*006a*/ 	.short	0x0000


	//----- nvinfo : EIATTR_MAXREG_COUNT
	.align		4
        /*006c*/ 	.byte	0x03, 0x1b
        /*006e*/ 	.short	0x00ff


	//----- nvinfo : EIATTR_NUM_BARRIERS
	.align		4
        /*0070*/ 	.byte	0x02, 0x4c
        /*0072*/ 	.byte	0x01
	.zero		1


	//----- nvinfo : EIATTR_MERCURY_ISA_VERSION
	.align		4
        /*0074*/ 	.byte	0x03, 0x5f
        /*0076*/ 	.short	0x0101


	//----- nvinfo : EIATTR_COOP_GROUP_MASK_REGIDS
	.align		4
        /*0078*/ 	.byte	0x04, 0x29
        /*007a*/ 	.short	(.L_350 - .L_349)


	//   ....[0]....
.L_349:
        /*007c*/ 	.word	0xffffffff


	//----- nvinfo : EIATTR_COOP_GROUP_INSTR_OFFSETS
	.align		4
.L_350:
        /*0080*/ 	.byte	0x04, 0x28
        /*0082*/ 	.short	(.L_352 - .L_351)


	//   ....[0]....
.L_351:
        /*0084*/ 	.word	0x000019b0


	//----- nvinfo : EIATTR_VRC_CTA_INIT_COUNT
	.align		4
.L_352:
        /*0088*/ 	.byte	0x02, 0x4a
	.zero		1
	.zero		1


	//----- nvinfo : EIATTR_MBARRIER_INSTR_OFFSETS
	.align		4
        /*008c*/ 	.byte	0x04, 0x39
        /*008e*/ 	.short	(.L_354 - .L_353)


	//   ....[0]....
.L_353:
        /*0090*/ 	.word	0x000002d0
        /*0094*/ 	.word	0x000000ff
        /*0098*/ 	.word	0x00000000
        /*009c*/ 	.short	0x0100
        /*009e*/ 	.byte	0x11
	.zero		1


	//   ....[1]....
        /*00a0*/ 	.word	0x000004a0
        /*00a4*/ 	.word	0x000000ff
        /*00a8*/ 	.word	0x00000000
        /*00ac*/ 	.short	0x010a
        /*00ae*/ 	.byte	0x04
	.zero		1


	//----- nvinfo : EIATTR_NUM_MBARRIERS
	.align		4
.L_354:
        /*00b0*/ 	.byte	0x03, 0x38
        /*00b2*/ 	.short	0x0001


	//----- nvinfo : EIATTR_EXIT_INSTR_OFFSETS
	.align		4
        /*00b4*/ 	.byte	0x04, 0x1c
        /*00b6*/ 	.short	(.L_356 - .L_355)


	//   ....[0]....
.L_355:
        /*00b8*/ 	.word	0x00001a00


	//   ....[1]....
        /*00bc*/ 	.word	0x00001bf0


	//   ....[2]....
        /*00c0*/ 	.word	0x00001c20


	//   ....[3]....
        /*00c4*/ 	.word	0x00001dc0


	//----- nvinfo : EIATTR_MAX_THREADS
	.align		4
.L_356:
        /*00c8*/ 	.byte	0x04, 0x05
        /*00ca*/ 	.short	(.L_358 - .L_357)
.L_357:
        /*00cc*/ 	.word	0x00000080
        /*00d0*/ 	.word	0x00000001
        /*00d4*/ 	.word	0x00000001


	//----- nvinfo : EIATTR_CRS_STACK_SIZE
	.align		4
.L_358:
        /*00d8*/ 	.byte	0x04, 0x1e
        /*00da*/ 	.short	(.L_360 - .L_359)
.L_359:
        /*00dc*/ 	.word	0x00000000


	//----- nvinfo : EIATTR_CBANK_PARAM_SIZE
	.align		4
.L_360:
        /*00e0*/ 	.byte	0x03, 0x19
        /*00e2*/ 	.short	0x0038


	//----- nvinfo : EIATTR_PARAM_CBANK
	.align		4
        /*00e4*/ 	.byte	0x04, 0x0a
        /*00e6*/ 	.short	(.L_362 - .L_361)
	.align		4
.L_361:
        /*00e8*/ 	.word	index@(.nv.constant0._ZN3cub18CUB_300001_SM_10006detail9transform16transform_kernelINS2_10policy_hubILb0EN4cuda3std3__45tupleIJN6thrust24THRUST_300001_SM_1000_NS6detail15normal_iteratorINSA_10device_ptrIdEEEESF_EEEE10policy1000ElNS7_5minusIdEESF_JPdSL_EEEvT0_iT1_T2_DpNS2_10kernel_argIT3_EE)
        /*00ec*/ 	.short	0x0380
        /*00ee*/ 	.short	0x0038


	//----- nvinfo : EIATTR_SW_WAR
	.align		4
.L_362:
        /*00f0*/ 	.byte	0x04, 0x36
        /*00f2*/ 	.short	(.L_364 - .L_363)
.L_363:
        /*00f4*/ 	.word	0x00000008
.L_364:


//--------------------- .nv.info._ZN3cub18CUB_300001_SM_10006detail9transform16transform_kernelINS2_10policy_hubILb0EN4cuda3std3__45tupleIJN6thrust24THRUST_300001_SM_1000_NS6detail15normal_iteratorINSA_10device_ptrIdEEEESF_EEEE10policy1000EiNS7_5minusIdEESF_JPdSL_EEEvT0_iT1_T2_DpNS2_10kernel_argIT3_EE --------------------------
	.section	.nv.info._ZN3cub18CUB_300001_SM_10006detail9transform16transform_kernelINS2_10policy_hubILb0EN4cuda3std3__45tupleIJN6thrust24THRUST_300001_SM_1000_NS6detail15normal_iteratorINSA_10device_ptrIdEEEESF_EEEE10policy1000EiNS7_5minusIdEESF_JPdSL_EEEvT0_iT1_T2_DpNS2_10kernel_argIT3_EE,"",@"SHT_CUDA_INFO"
	.sectionflags	@""
	.align	4


	//----- nvinfo : EIATTR_CUDA_API_VERSION
	.align		4
        /*0000*/ 	.byte	0x04, 0x37
        /*0002*/ 	.short	(.L_366 - .L_365)
.L_365:
        /*0004*/ 	.word	0x00000082


	//----- nvinfo : EIATTR_KPARAM_INFO
	.align		4
.L_366:
        /*0008*/ 	.byte	0x04, 0x17
        /*000a*/ 	.short	(.L_368 - .L_367)
.L_367:
        /*000c*/ 	.word	0x00000000
        /*0010*/ 	.short	0x0005
        /*0012*/ 	.short	0x0028
        /*0014*/ 	.byte	0x00, 0xf0, 0x41, 0x00


	//----- nvinfo : EIATTR_KPARAM_INFO
	.align		4
.L_368:
        /*0018*/ 	.byte	0x04, 0x17
        /*001a*/ 	.short	(.L_370 - .L_369)
.L_369:
        /*001c*/ 	.word	0x00000000
        /*0020*/ 	.short	0x0004
        /*0022*/ 	.short	0x0018
        /*0024*/ 	.byte	0x00, 0xf0, 0x41, 0x00


	//----- nvinfo : EIATTR_KPARAM_INFO
	.align		4
.L_370:
        /*0028*/ 	.byte	0x04, 0x17
        /*002a*/ 	.short	(.L_372 - .L_371)
.L_371:
        /*002c*/ 	.word	0x00000000
        /*0030*/ 	.short	0x0003
        /*0032*/ 	.short	0x0010
        /*0034*/ 	.byte	0x00, 0xf0, 0x21, 0x00


	//----- nvinfo : EIATTR_KPARAM_INFO
	.align		4
.L_372:
        /*0038*/ 	.byte	0x04, 0x17
        /*003a*/ 	.short	(.L_374 - .L_373)
.L_373:
        /*003c*/ 	.word	0x00000000
        /*0040*/ 	.short	0x0002
        /*0042*/ 	.short	0x0008
        /*0044*/ 	.byte	0x00, 0xf0, 0x05, 0x00


	//----- nvinfo : EIATTR_KPARAM_INFO
	.align		4
.L_374:
        /*0048*/ 	.byte	0x04, 0x17
        /*004a*/ 	.short	(.L_376 - .L_375)
.L_375:
        /*004c*/ 	.word	0x00000000
        /*0050*/ 	.short	0x0001
        /*0052*/ 	.short	0x0004
        /*0054*/ 	.byte	0x00, 0xf0, 0x11, 0x00


	//----- nvinfo : EIATTR_KPARAM_INFO
	.align		4
.L_376:
        /*0058*/ 	.byte	0x04, 0x17
        /*005a*/ 	.short	(.L_378 - .L_377)
.L_377:
        /*005c*/ 	.word	0x00000000
        /*0060*/ 	.short	0x0000
        /*0062*/ 	.short	0x0000
        /*0064*/ 	.byte	0x00, 0xf0, 0x11, 0x00


	//----- nvinfo : EIATTR_SPARSE_MMA_MASK
	.align		4
.L_378:
        /*0068*/ 	.byte	0x03, 0x50
        /*006a*/ 	.short	0x0000


	//----- nvinfo : EIATTR_MAXREG_COUNT
	.align		4
        /*006c*/ 	.byte	0x03, 0x1b
        /*006e*/ 	.short	0x00ff


	//----- nvinfo : EIATTR_NUM_BARRIERS
	.align		4
        /*0070*/ 	.byte	0x02, 0x4c
        /*0072*/ 	.byte	0x01
	.zero		1


	//----- nvinfo : EIATTR_MERCURY_ISA_VERSION
	.align		4
        /*0074*/ 	.byte	0x03, 0x5f
        /*0076*/ 	.short	0x0101


	//----- nvinfo : EIATTR_COOP_GROUP_MASK_REGIDS
	.align		4
        /*0078*/ 	.byte	0x04, 0x29
        /*007a*/ 	.short	(.L_380 - .L_379)


	//   ....[0]....
.L_379:
        /*007c*/ 	.word	0xffffffff


	//----- nvinfo : EIATTR_COOP_GROUP_INSTR_OFFSETS
	.align		4
.L_380:
        /*0080*/ 	.byte	0x04, 0x28
        /*0082*/ 	.short	(.L_382 - .L_381)


	//   ....[0]....
.L_381:
        /*0084*/ 	.word	0x00001970


	//----- nvinfo : EIATTR_VRC_CTA_INIT_COUNT
	.align		4
.L_382:
        /*0088*/ 	.byte	0x02, 0x4a
	.zero		1
	.zero		1


	//----- nvinfo : EIATTR_MBARRIER_INSTR_OFFSETS
	.align		4
        /*008c*/ 	.byte	0x04, 0x39
        /*008e*/ 	.short	(.L_384 - .L_383)


	//   ....[0]....
.L_383:
        /*0090*/ 	.word	0x00000270
        /*0094*/ 	.word	0x000000ff
        /*0098*/ 	.word	0x00000000
        /*009c*/ 	.short	0x0100
        /*009e*/ 	.byte	0x0f
	.zero		1


	//   ....[1]....
        /*00a0*/ 	.word	0x00000420
        /*00a4*/ 	.word	0x000000ff
        /*00a8*/ 	.word	0x00000000
        /*00ac*/ 	.short	0x010a
        /*00ae*/ 	.byte	0x04
	.zero		1


	//----- nvinfo : EIATTR_NUM_MBARRIERS
	.align		4
.L_384:
        /*00b0*/ 	.byte	0x03, 0x38
        /*00b2*/ 	.short	0x0001


	//----- nvinfo : EIATTR_EXIT_INSTR_OFFSETS
	.align		4
        /*00b4*/ 	.byte	0x04, 0x1c
        /*00b6*/ 	.short	(.L_386 - .L_385)


	//   ....[0]....
.L_385:
        /*00b8*/ 	.word	0x000019c0


	//   ....[1]....
        /*00bc*/ 	.word	0x00001b50


	//   ....[2]....
        /*00c0*/ 	.word	0x00001bc0


	//   ....[3]....
        /*00c4*/ 	.word	0x00001da0


	//----- nvinfo : EIATTR_MAX_THREADS
	.align		4
.L_386:
        /*00c8*/ 	.byte	0x04, 0x05
        /*00ca*/ 	.short	(.L_388 - .L_387)
.L_387:
        /*00cc*/ 	.word	0x00000080
        /*00d0*/ 	.word	0x00000001
        /*00d4*/ 	.word	0x00000001


	//----- nvinfo : EIATTR_CRS_STACK_SIZE
	.align		4
.L_388:
        /*00d8*/ 	.byte	0x04, 0x1e
        /*00da*/ 	.short	(.L_390 - .L_389)
.L_389:
        /*00dc*/ 	.word	0x00000000


	//----- nvinfo : EIATTR_CBANK_PARAM_SIZE
	.align		4
.L_390:
        /*00e0*/ 	.byte	0x03, 0x19
        /*00e2*/ 	.short	0x0038


	//----- nvinfo : EIATTR_PARAM_CBANK
	.align		4
        /*00e4*/ 	.byte	0x04, 0x0a
        /*00e6*/ 	.short	(.L_392 - .L_391)
	.align		4
.L_391:
        /*00e8*/ 	.word	index@(.nv.constant0._ZN3cub18CUB_300001_SM_10006detail9transform16transform_kernelINS2_10policy_hubILb0EN4cuda3std3__45tupleIJN6thrust24THRUST_300001_SM_1000_NS6detail15normal_iteratorINSA_10device_ptrIdEEEESF_EEEE10policy1000EiNS7_5minusIdEESF_JPdSL_EEEvT0_iT1_T2_DpNS2_10kernel_argIT3_EE)
        /*00ec*/ 	.short	0x0380
        /*00ee*/ 	.short	0x0038


	//----- nvinfo : EIATTR_SW_WAR
	.align		4
.L_392:
        /*00f0*/ 	.byte	0x04, 0x36
        /*00f2*/ 	.short	(.L_394 - .L_393)
.L_393:
        /*00f4*/ 	.word	0x00000008
.L_394:


//--------------------- .nv.info._ZN3cub18CUB_300001_SM_10006detail8for_each13static_kernelINS2_12policy_hub_t12policy_500_tEmN6thrust24THRUST_300001_SM_1000_NS8cuda_cub20__uninitialized_fill7functorINS7_10device_ptrIdEEdEEEEvT0_T1_ --------------------------
	.section	.nv.info._ZN3cub18CUB_300001_SM_10006detail8for_each13static_kernelINS2_12policy_hub_t12policy_500_tEmN6thrust24THRUST_300001_SM_1000_NS8cuda_cub20__uninitialized_fill7functorINS7_10device_ptrIdEEdEEEEvT0_T1_,"",@"SHT_CUDA_INFO"
	.sectionflags	@""
	.align	4


	//----- nvinfo : EIATTR_CUDA_API_VERSION
	.align		4
        /*0000*/ 	.byte	0x04, 0x37
        /*0002*/ 	.short	(.L_396 - .L_395)
.L_395:
        /*0004*/ 	.word	0x00000082


	//----- nvinfo : EIATTR_KPARAM_INFO
	.align		4
.L_396:
        /*0008*/ 	.byte	0x04, 0x17
        /*000a*/ 	.short	(.L_398 - .L_397)
.L_397:
        /*000c*/ 	.word	0x00000000
        /*0010*/ 	.short	0x0001
        /*0012*/ 	.short	0x0008
        /*0014*/ 	.byte	0x00, 0xf0, 0x41, 0x00


	//----- nvinfo : EIATTR_KPARAM_INFO
	.align		4
.L_398:
        /*0018*/ 	.byte	0x04, 0x17
        /*001a*/ 	.short	(.L_400 - .L_399)
.L_399:
        /*001c*/ 	.word	0x00000000
        /*0020*/ 	.short	0x0000
        /*0022*/ 	.short	0x0000
        /*0024*/ 	.byte	0x00, 0xf0, 0x21, 0x00


	//----- nvinfo : EIATTR_SPARSE_MMA_MASK
	.align		4
.L_400:
        /*0028*/ 	.byte	0x03, 0x50
        /*002a*/ 	.short	0x0000


	//----- nvinfo : EIATTR_MAXREG_COUNT
	.align		4
        /*002c*/ 	.byte	0x03, 0x1b
        /*002e*/ 	.short	0x00ff


	//----- nvinfo : EIATTR_MERCURY_ISA_VERSION
	.align		4
        /*0030*/ 	.byte	0x03, 0x5f
        /*0032*/ 	.short	0x0101


	//----- nvinfo : EIATTR_VRC_CTA_INIT_COUNT
	.align		4
        /*0034*/ 	.byte	0x02, 0x4a
	.zero		1
	.zero		1


	//----- nvinfo : EIATTR_EXIT_INSTR_OFFSETS
	.align		4
        /*0038*/ 	.byte	0x04, 0x1c
        /*003a*/ 	.short	(.L_402 - .L_401)


	//   ....[0]....
.L_401:
        /*003c*/ 	.word	0x00000130


	//   ....[1]....
        /*0040*/ 	.word	0x00000230


	//   ....[2]....
        /*0044*/ 	.word	0x00000260


	//----- nvinfo : EIATTR_MAX_THREADS
	.align		4
.L_402:
        /*0048*/ 	.byte	0x04, 0x05
        /*004a*/ 	.short	(.L_404 - .L_403)
.L_403:
        /*004c*/ 	.word	0x00000100
        /*0050*/ 	.word	0x00000001
        /*0054*/ 	.word	0x00000001


	//----- nvinfo : EIATTR_CBANK_PARAM_SIZE
	.align		4
.L_404:
        /*0058*/ 	.byte	0x03, 0x19
        /*005a*/ 	.short	0x0018


	//----- nvinfo : EIATTR_PARAM_CBANK
	.align		4
        /*005c*/ 	.byte	0x04, 0x0a
        /*005e*/ 	.short	(.L_406 - .L_405)
	.align		4
.L_405:
        /*0060*/ 	.word	index@(.nv.constant0._ZN3cub18CUB_300001_SM_10006detail8for_each13static_kernelINS2_12policy_hub_t12policy_500_tEmN6thrust24THRUST_300001_SM_1000_NS8cuda_cub20__uninitialized_fill7functorINS7_10device_ptrIdEEdEEEEvT0_T1_)
        /*0064*/ 	.short	0x0380
        /*0066*/ 	.short	0x0018


	//----- nvinfo : EIATTR_SW_WAR
	.align		4
.L_406:
        /*0068*/ 	.byte	0x04, 0x36
        /*006a*/ 	.short	(.L_408 - .L_407)
.L_407:
        /*006c*/ 	.word	0x00000008
.L_408:


//--------------------- .nv.info._ZN3cub18CUB_300001_SM_10006detail11EmptyKernelIvEEvv --------------------------
	.section	.nv.info._ZN3cub18CUB_300001_SM_10006detail11EmptyKernelIvEEvv,"",@"SHT_CUDA_INFO"
	.sectionflags	@""
	.align	4


	//----- nvinfo : EIATTR_CUDA_API_VERSION
	.align		4
        /*0000*/ 	.byte	0x04, 0x37
        /*0002*/ 	.short	(.L_410 - .L_409)
.L_409:
        /*0004*/ 	.word	0x00000082


	//----- nvinfo : EIATTR_SPARSE_MMA_MASK
	.align		4
.L_410:
        /*0008*/ 	.byte	0x03, 0x50
        /*000a*/ 	.short	0x0000


	//----- nvinfo : EIATTR_MAXREG_COUNT
	.align		4
        /*000c*/ 	.byte	0x03, 0x1b
        /*000e*/ 	.short	0x00ff


	//----- nvinfo : EIATTR_MERCURY_ISA_VERSION
	.align		4
        /*0010*/ 	.byte	0x03, 0x5f
        /*0012*/ 	.short	0x0101


	//----- nvinfo : EIATTR_VRC_CTA_INIT_COUNT
	.align		4
        /*0014*/ 	.byte	0x02, 0x4a
	.zero		1
	.zero		1


	//----- nvinfo : EIATTR_EXIT_INSTR_OFFSETS
	.align		4
        /*0018*/ 	.byte	0x04, 0x1c
        /*001a*/ 	.short	(.L_412 - .L_411)


	//   ....[0]....
.L_411:
        /*001c*/ 	.word	0x00000010


	//----- nvinfo : EIATTR_SW_WAR
	.align		4
.L_412:
        /*0020*/ 	.byte	0x04, 0x36
        /*0022*/ 	.short	(.L_414 - .L_413)
.L_413:
        /*0024*/ 	.word	0x00000008
.L_414:


//--------------------- .nv.callgraph             --------------------------
	.section	.nv.callgraph,"",@"SHT_CUDA_CALLGRAPH"
	.align	4
	.sectionentsize	8
	.align		4
        /*0000*/ 	.word	0x00000000
	.align		4
        /*0004*/ 	.word	0xffffffff
	.align		4
        /*0008*/ 	.word	0x00000000
	.align		4
        /*000c*/ 	.word	0xfffffffe
	.align		4
        /*0010*/ 	.word	0x00000000
	.align		4
        /*0014*/ 	.word	0xfffffffd
	.align		4
        /*0018*/ 	.word	0x00000000
	.align		4
        /*001c*/ 	.word	0xfffffffc


//--------------------- .nv.constant4             --------------------------
	.section	.nv.constant4,"a",@progbits
	.align	8
	.align		8
.nv.constant4:
        /*0000*/ 	.dword	_ZN30_INTERNAL_8c254cec_4_k_cu_main4cuda3std3__45__cpo5beginE
	.align		8
        /*0008*/ 	.dword	_ZN30_INTERNAL_8c254cec_4_k_cu_main4cuda3std3__45__cpo3endE
	.align		8
        /*0010*/ 	.dword	_ZN30_INTERNAL_8c254cec_4_k_cu_main4cuda3std3__45__cpo6cbeginE
	.align		8
        /*0018*/ 	.dword	_ZN30_INTERNAL_8c254cec_4_k_cu_main4cuda3std3__45__cpo4cendE
	.align		8
        /*0020*/ 	.dword	_ZN30_INTERNAL_8c254cec_4_k_cu_main4cuda3std3__45__cpo6rbeginE
	.align		8
        /*0028*/ 	.dword	_ZN30_INTERNAL_8c254cec_4_k_cu_main4cuda3std3__45__cpo4rendE
	.align		8
        /*0030*/ 	.dword	_ZN30_INTERNAL_8c254cec_4_k_cu_main4cuda3std3__45__cpo7crbeginE
	.align		8
        /*0038*/ 	.dword	_ZN30_INTERNAL_8c254cec_4_k_cu_main4cuda3std3__45__cpo5crendE
	.align		8
        /*0040*/ 	.dword	_ZN30_INTERNAL_8c254cec_4_k_cu_main4cuda3std3__432_GLOBAL__N__8c254cec_4_k_cu_main6ignoreE
	.align		8
        /*0048*/ 	.dword	_ZN30_INTERNAL_8c254cec_4_k_cu_main4cuda3std3__419piecewise_constructE
	.align		8
        /*0050*/ 	.dword	_ZN30_INTERNAL_8c254cec_4_k_cu_main4cuda3std3__48in_placeE
	.align		8
        /*0058*/ 	.dword	_ZN30_INTERNAL_8c254cec_4_k_cu_main4cuda3std3__420unreachable_sentinelE
	.align		8
        /*0060*/ 	.dword	_ZN30_INTERNAL_8c254cec_4_k_cu_main4cuda3std3__47nulloptE
	.align		8
        /*0068*/ 	.dword	_ZN30_INTERNAL_8c254cec_4_k_cu_main4cuda3std3__48unexpectE
	.align		8
        /*0070*/ 	.dword	_ZN30_INTERNAL_8c254cec_4_k_cu_main4cuda3std6ranges3__45__cpo4swapE
	.align		8
        /*0078*/ 	.dword	_ZN30_INTERNAL_8c254cec_4_k_cu_main4cuda3std6ranges3__45__cpo9iter_moveE
	.align		8
        /*0080*/ 	.dword	_ZN30_INTERNAL_8c254cec_4_k_cu_main4cuda3std6ranges3__45__cpo5beginE
	.align		8
        /*0088*/ 	.dword	_ZN30_INTERNAL_8c254cec_4_k_cu_main4cuda3std6ranges3__45__cpo3endE
	.align		8
        /*0090*/ 	.dword	_ZN30_INTERNAL_8c254cec_4_k_cu_main4cuda3std6ranges3__45__cpo6cbeginE
	.align		8
        /*0098*/ 	.dword	_ZN30_INTERNAL_8c254cec_4_k_cu_main4cuda3std6ranges3__45__cpo4cendE
	.align		8
        /*00a0*/ 	.dword	_ZN30_INTERNAL_8c254cec_4_k_cu_main4cuda3std6ranges3__45__cpo7advanceE
	.align		8
        /*00a8*/ 	.dword	_ZN30_INTERNAL_8c254cec_4_k_cu_main4cuda3std6ranges3__45__cpo9iter_swapE
	.align		8
        /*00b0*/ 	.dword	_ZN30_INTERNAL_8c254cec_4_k_cu_main4cuda3std6ranges3__45__cpo4nextE
	.align		8
        /*00b8*/ 	.dword	_ZN30_INTERNAL_8c254cec_4_k_cu_main4cuda3std6ranges3__45__cpo4prevE
	.align		8
        /*00c0*/ 	.dword	_ZN30_INTERNAL_8c254cec_4_k_cu_main4cuda3std6ranges3__45__cpo4dataE
	.align		8
        /*00c8*/ 	.dword	_ZN30_INTERNAL_8c254cec_4_k_cu_main4cuda3std6ranges3__45__cpo5cdataE
	.align		8
        /*00d0*/ 	.dword	_ZN30_INTERNAL_8c254cec_4_k_cu_main4cuda3std6ranges3__45__cpo4sizeE
	.align		8
        /*00d8*/ 	.dword	_ZN30_INTERNAL_8c254cec_4_k_cu_main4cuda3std6ranges3__45__cpo5ssizeE
	.align		8
        /*00e0*/ 	.dword	_ZN30_INTERNAL_8c254cec_4_k_cu_main4cuda3std6ranges3__45__cpo8distanceE
	.align		8
        /*00e8*/ 	.dword	_ZN30_INTERNAL_8c254cec_4_k_cu_main6thrust24THRUST_300001_SM_1000_NS8cuda_cub3parE
	.align		8
        /*00f0*/ 	.dword	_ZN30_INTERNAL_8c254cec_4_k_cu_main6thrust24THRUST_300001_SM_1000_NS8cuda_cub10par_nosyncE
	.align		8
        /*00f8*/ 	.dword	_ZN30_INTERNAL_8c254cec_4_k_cu_main6thrust24THRUST_300001_SM_1000_NS6system6detail10sequential3seqE
	.align		8
        /*0100*/ 	.dword	_ZN30_INTERNAL_8c254cec_4_k_cu_main6thrust24THRUST_300001_SM_1000_NS12placeholders2_1E
	.align		8
        /*0108*/ 	.dword	_ZN30_INTERNAL_8c254cec_4_k_cu_main6thrust24THRUST_300001_SM_1000_NS12placeholders2_2E
	.align		8
        /*0110*/ 	.dword	_ZN30_INTERNAL_8c254cec_4_k_cu_main6thrust24THRUST_300001_SM_1000_NS12placeholders2_3E
	.align		8
        /*0118*/ 	.dword	_ZN30_INTERNAL_8c254cec_4_k_cu_main6thrust24THRUST_300001_SM_1000_NS12placeholders2_4E
	.align		8
        /*0120*/ 	.dword	_ZN30_INTERNAL_8c254cec_4_k_cu_main6thrust24THRUST_300001_SM_1000_NS12placeholders2_5E
	.align		8
        /*0128*/ 	.dword	_ZN30_INTERNAL_8c254cec_4_k_cu_main6thrust24THRUST_300001_SM_1000_NS12placeholders2_6E
	.align		8
        /*0130*/ 	.dword	_ZN30_INTERNAL_8c254cec_4_k_cu_main6thrust24THRUST_300001_SM_1000_NS12placeholders2_7E
	.align		8
        /*0138*/ 	.dword	_ZN30_INTERNAL_8c254cec_4_k_cu_main6thrust24THRUST_300001_SM_1000_NS12placeholders2_8E
	.align		8
        /*0140*/ 	.dword	_ZN30_INTERNAL_8c254cec_4_k_cu_main6thrust24THRUST_300001_SM_1000_NS12placeholders2_9E
	.align		8
        /*0148*/ 	.dword	_ZN30_INTERNAL_8c254cec_4_k_cu_main6thrust24THRUST_300001_SM_1000_NS12placeholders3_10E
	.align		8
        /*0150*/ 	.dword	_ZN30_INTERNAL_8c254cec_4_k_cu_main6thrust24THRUST_300001_SM_1000_NS3seqE


//--------------------- .text._ZN3cub18CUB_300001_SM_10006detail6reduce28DeviceReduceSingleTileKernelINS2_10policy_hubIdyN4cuda3std3__44plusIdEEE10Policy1000EPdSC_iS9_ddNS7_10__identityEEEvT0_T1_T2_T3_T4_T6_ --------------------------
	.section	.text._ZN3cub18CUB_300001_SM_10006detail6reduce28DeviceReduceSingleTileKernelINS2_10policy_hubIdyN4cuda3std3__44plusIdEEE10Policy1000EPdSC_iS9_ddNS7_10__identityEEEvT0_T1_T2_T3_T4_T6_,"ax",@progbits
	.align	128
        .global         _ZN3cub18CUB_300001_SM_10006detail6reduce28DeviceReduceSingleTileKernelINS2_10policy_hubIdyN4cuda3std3__44plusIdEEE10Policy1000EPdSC_iS9_ddNS7_10__identityEEEvT0_T1_T2_T3_T4_T6_
        .type           _ZN3cub18CUB_300001_SM_10006detail6reduce28DeviceReduceSingleTileKernelINS2_10policy_hubIdyN4cuda3std3__44plusIdEEE10Policy1000EPdSC_iS9_ddNS7_10__identityEEEvT0_T1_T2_T3_T4_T6_,@function
        .size           _ZN3cub18CUB_300001_SM_10006detail6reduce28DeviceReduceSingleTileKernelINS2_10policy_hubIdyN4cuda3std3__44plusIdEEE10Policy1000EPdSC_iS9_ddNS7_10__identityEEEvT0_T1_T2_T3_T4_T6_,(.L_x_454 - _ZN3cub18CUB_300001_SM_10006detail6reduce28DeviceReduceSingleTileKernelINS2_10policy_hubIdyN4cuda3std3__44plusIdEEE10Policy1000EPdSC_iS9_ddNS7_10__identityEEEvT0_T1_T2_T3_T4_T6_)
        .other          _ZN3cub18CUB_300001_SM_10006detail6reduce28DeviceReduceSingleTileKernelINS2_10policy_hubIdyN4cuda3std3__44plusIdEEE10Policy1000EPdSC_iS9_ddNS7_10__identityEEEvT0_T1_T2_T3_T4_T6_,@"STO_CUDA_ENTRY STV_DEFAULT"
_ZN3cub18CUB_300001_SM_10006detail6reduce28DeviceReduceSingleTileKernelINS2_10policy_hubIdyN4cuda3std3__44plusIdEEE10Policy1000EPdSC_iS9_ddNS7_10__identityEEEvT0_T1_T2_T3_T4_T6_:
.text._ZN3cub18CUB_300001_SM_10006detail6reduce28DeviceReduceSingleTileKernelINS2_10policy_hubIdyN4cuda3std3__44plusIdEEE10Policy1000EPdSC_iS9_ddNS7_10__identityEEEvT0_T1_T2_T3_T4_T6_:
[----:B------:R-:W-:Y:S01]  /*0000*/  LDC R1, c[0x0][0x37c] ;  /* 0x0000df00ff017b82 */ /* 0x000fe20000000800 */
[----:B------:R-:W0:Y:S01]  /*0010*/  LDCU UR4, c[0x0][0x390] ;  /* 0x00007200ff0477ac */ /* 0x000e220008000800 */
[----:B------:R-:W1:Y:S01]  /*0020*/  LDCU.64 UR6, c[0x0][0x358] ;  /* 0x00006b00ff0677ac */ /* 0x000e620008000a00 */
[----:B0-----:R-:W-:-:S05]  /*0030*/  IMAD.U32 R4, RZ, RZ, UR4 ;  /* 0x00000004ff047e24 */ /* 0x001fca000f8e00ff */
[----:B------:R-:W-:-:S13]  /*0040*/  ISETP.NE.AND P0, PT, R4, RZ, PT ;  /* 0x000000ff0400720c */ /* 0x000fda0003f05270 */
[----:B-1----:R-:W-:Y:S05]  /*0050*/  @P0 BRA `(.L_x_0) ;  /* 0x00000000001c0947 */ /* 0x002fea0003800000 */
[----:B------:R-:W0:Y:S02]  /*0060*/  S2R R0, SR_TID.X ;  /* 0x0000000000007919 */ /* 0x000e240000002100 */
[----:B0-----:R-:W-:-:S13]  /*0070*/  ISETP.NE.AND P0, PT, R0, RZ, PT ;  /* 0x000000ff0000720c */ /* 0x001fda0003f05270 */
[----:B------:R-:W-:Y:S05]  /*0080*/  @P0 EXIT ;  /* 0x000000000000094d */ /* 0x000fea0003800000 */
[----:B------:R-:W0:Y:S08]  /*0090*/  LDC.64 R2, c[0x0][0x388] ;  /* 0x0000e200ff027b82 */ /* 0x000e300000000a00 */
[----:B------:R-:W0:Y:S02]  /*00a0*/  LDC.64 R4, c[0x0][0x398] ;  /* 0x0000e600ff047b82 */ /* 0x000e240000000a00 */
[----:B0-----:R-:W-:Y:S01]  /*00b0*/  STG.E.64 desc[UR6][R2.64], R4 ;  /* 0x0000000402007986 */ /* 0x001fe2000c101b06 */
[----:B------:R-:W-:Y:S05]  /*00c0*/  EXIT ;  /* 0x000000000000794d */ /* 0x000fea0003800000 */
.L_x_0:
[----:B------:R-:W-:Y:S01]  /*00d0*/  ISETP.GT.AND P0, PT, R4, 0xdff, PT ;  /* 0x00000dff0400780c */ /* 0x000fe20003f04270 */
[----:B------:R-:W-:-:S12]  /*00e0*/  BSSY.RECONVERGENT B0, `(.L_x_1) ;  /* 0x0000242000007945 */ /* 0x000fd80003800200 */
[----:B------:R-:W-:Y:S05]  /*00f0*/  @P0 BRA `(.L_x_2) ;  /* 0x0000001400180947 */ /* 0x000fea0003800000 */
[----:B------:R-:W0:Y:S01]  /*0100*/  S2R R5, SR_TID.X ;  /* 0x0000000000057919 */ /* 0x000e220000002100 */
[----:B------:R-:W-:Y:S01]  /*0110*/  BSSY.RECONVERGENT B1, `(.L_x_3) ;  /* 0x0000009000017945 */ /* 0x000fe20003800200 */
[----:B------:R-:W-:Y:S02]  /*0120*/  CS2R R2, SRZ ;  /* 0x0000000000027805 */ /* 0x000fe4000001ff00 */
[----:B0-----:R-:W-:Y:S01]  /*0130*/  ISETP.GE.AND P0, PT, R5, R4, PT ;  /* 0x000000040500720c */ /* 0x001fe20003f06270 */
[----:B------:R-:W-:-:S12]  /*0140*/  IMAD.MOV.U32 R7, RZ, RZ, R5 ;  /* 0x000000ffff077224 */ /* 0x000fd800078e0005 */
[----:B------:R-:W-:Y:S05]  /*0150*/  @P0 BRA `(.L_x_4) ;  /* 0x0000000000100947 */ /* 0x000fea0003800000 */
[----:B------:R-:W0:Y:S02]  /*0160*/  LDC.64 R2, c[0x0][0x380] ;  /* 0x0000e000ff027b82 */ /* 0x000e240000000a00 */
[----:B0-----:R-:W-:-:S06]  /*0170*/  IMAD.WIDE.U32 R2, R5, 0x8, R2 ;  /* 0x0000000805027825 */ /* 0x001fcc00078e0002 */
[----:B------:R-:W5:Y:S01]  /*0180*/  LDG.E.64.CONSTANT R2, desc[UR6][R2.64] ;  /* 0x0000000602027981 */ /* 0x000f62000c1e9b00 */
[----:B------:R-:W-:-:S07]  /*0190*/  VIADD R7, R5, 0x200 ;  /* 0x0000020005077836 */ /* 0x000fce0000000000 */
.L_x_4:
[----:B------:R-:W-:Y:S05]  /*01a0*/  BSYNC.RECONVERGENT B1 ;  /* 0x0000000000017941 */ /* 0x000fea0003800200 */
.L_x_3:
[----:B------:R-:W-:Y:S01]  /*01b0*/  ISETP.GE.AND P0, PT, R7, R4, PT ;  /* 0x000000040700720c */ /* 0x000fe20003f06270 */
[----:B------:R-:W-:-:S12]  /*01c0*/  BSSY.RECONVERGENT B1, `(.L_x_5) ;  /* 0x0000076000017945 */ /* 0x000fd80003800200 */
[----:B------:R-:W-:Y:S05]  /*01d0*/  @P0 BRA `(.L_x_6) ;  /* 0x0000000400d00947 */ /* 0x000fea0003800000 */
[----:B------:R-:W-:Y:S01]  /*01e0*/  LOP3.LUT R9, RZ, R7, RZ, 0x33, !PT ;  /* 0x00000007ff097212 */ /* 0x000fe200078e33ff */
[----:B------:R-:W-:Y:S04]  /*01f0*/  BSSY.RECONVERGENT B2, `(.L_x_7) ;  /* 0x0000017000027945 */ /* 0x000fe80003800200 */
[----:B------:R-:W-:-:S05]  /*0200*/  IMAD.IADD R0, R9, 0x1, R4 ;  /* 0x0000000109007824 */ /* 0x000fca00078e0204 */
[C---:B------:R-:W-:Y:S02]  /*0210*/  LOP3.LUT R6, R0.reuse, 0x600, RZ, 0xc0, !PT ;  /* 0x0000060000067812 */ /* 0x040fe400078ec0ff */
[----:B------:R-:W-:Y:S02]  /*0220*/  ISETP.GE.U32.AND P0, PT, R0, 0x600, PT ;  /* 0x000006000000780c */ /* 0x000fe40003f06070 */
[----:B------:R-:W-:-:S13]  /*0230*/  ISETP.NE.AND P1, PT, R6, 0x600, PT ;  /* 0x000006000600780c */ /* 0x000fda0003f25270 */
[----:B------:R-:W-:Y:S05]  /*0240*/  @!P1 BRA `(.L_x_8) ;  /* 0x0000000000449947 */ /* 0x000fea0003800000 */
[----:B------:R-:W0:Y:S01]  /*0250*/  LDC.64 R8, c[0x0][0x380] ;  /* 0x0000e000ff087b82 */ /* 0x000e220000000a00 */
[----:B------:R-:W-:-:S04]  /*0260*/  LEA.HI R0, R0, 0x1, RZ, 0x17 ;  /* 0x0000000100007811 */ /* 0x000fc800078fb8ff */
[----:B------:R-:W-:-:S05]  /*0270*/  LOP3.LUT R0, R0, 0x3, RZ, 0xc0, !PT ;  /* 0x0000000300007812 */ /* 0x000fca00078ec0ff */
[----:B------:R-:W-:Y:S02]  /*0280*/  IMAD.MOV R0, RZ, RZ, -R0 ;  /* 0x000000ffff007224 */ /* 0x000fe400078e0a00 */
[----:B0-----:R-:W-:-:S04]  /*0290*/  IMAD.WIDE.U32 R8, R7, 0x8, R8 ;  /* 0x0000000807087825 */ /* 0x001fc800078e0008 */
[----:B------:R-:W-:Y:S02]  /*02a0*/  IMAD.MOV.U32 R6, RZ, RZ, R8 ;  /* 0x000000ffff067224 */ /* 0x000fe400078e0008 */
[----:B------:R-:W-:-:S07]  /*02b0*/  IMAD.MOV.U32 R11, RZ, RZ, R9 ;  /* 0x000000ffff0b7224 */ /* 0x000fce00078e0009 */
.L_x_9:
[----:B------:R-:W-:Y:S02]  /*02c0*/  IMAD.MOV.U32 R8, RZ, RZ, R6 ;  /* 0x000000ffff087224 */ /* 0x000fe400078e0006 */
[----:B------:R-:W-:-:S06]  /*02d0*/  IMAD.MOV.U32 R9, RZ, RZ, R11 ;  /* 0x000000ffff097224 */ /* 0x000fcc00078e000b */
[----:B------:R-:W2:Y:S01]  /*02e0*/  LDG.E.64.CONSTANT R8, desc[UR6][R8.64] ;  /* 0x0000000608087981 */ /* 0x000ea2000c1e9b00 */
[----:B------:R-:W-:Y:S01]  /*02f0*/  VIADD R0, R0, 0x1 ;  /* 0x0000000100007836 */ /* 0x000fe20000000000 */
[----:B------:R-:W-:Y:S01]  /*0300*/  IADD3 R6, P2, PT, R6, 0x1000, RZ ;  /* 0x0000100006067810 */ /* 0x000fe20007f5e0ff */
[----:B------:R-:W-:-:S03]  /*0310*/  VIADD R7, R7, 0x200 ;  /* 0x0000020007077836 */ /* 0x000fc60000000000 */
[----:B------:R-:W-:Y:S01]  /*0320*/  ISETP.NE.AND P1, PT, R0, RZ, PT ;  /* 0x000000ff0000720c */ /* 0x000fe20003f25270 */
[----:B------:R-:W-:Y:S01]  /*0330*/  IMAD.X R11, RZ, RZ, R11, P2 ;  /* 0x000000ffff0b7224 */ /* 0x000fe200010e060b */
[----:B--2--5:R-:W-:-:S11]  /*0340*/  DADD R2, R8, R2 ;  /* 0x0000000008027229 */ /* 0x024fd60000000002 */
[----:B------:R-:W-:Y:S05]  /*0350*/  @P1 BRA `(.L_x_9) ;  /* 0xfffffffc00d81947 */ /* 0x000fea000383ffff */
.L_x_8:
[----:B------:R-:W-:Y:S05]  /*0360*/  BSYNC.RECONVERGENT B2 ;  /* 0x0000000000027941 */ /* 0x000fea0003800200 */
.L_x_7:
[----:B------:R-:W-:Y:S05]  /*0370*/  @!P0 BRA `(.L_x_6) ;  /* 0x0000000400688947 */ /* 0x000fea0003800000 */
[----:B------:R-:W-:Y:S01]  /*0380*/  IMAD.IADD R0, R4, 0x1, -R7 ;  /* 0x0000000104007824 */ /* 0x000fe200078e0a07 */
[----:B------:R-:W-:Y:S01]  /*0390*/  BSSY.RECONVERGENT B2, `(.L_x_10) ;  /* 0x0000031000027945 */ /* 0x000fe20003800200 */
[----:B------:R-:W-:-:S03]  /*03a0*/  PLOP3.LUT P0, PT, PT, PT, PT, 0x80, 0x8 ;  /* 0x000000000008781c */ /* 0x000fc60003f0f070 */
[----:B------:R-:W-:-:S13]  /*03b0*/  ISETP.GT.AND P1, PT, R0, 0x1800, PT ;  /* 0x000018000000780c */ /* 0x000fda0003f24270 */
[----:B------:R-:W-:Y:S05]  /*03c0*/  @!P1 BRA `(.L_x_11) ;  /* 0x0000000000b49947 */ /* 0x000fea0003800000 */
[----:B------:R-:W-:Y:S01]  /*03d0*/  PLOP3.LUT P0, PT, PT, PT, PT, 0x8, 0x80 ;  /* 0x000000000080781c */ /* 0x000fe20003f0e170 */
[----:B------:R-:W-:-:S12]  /*03e0*/  VIADD R0, R4, 0xffffe800 ;  /* 0xffffe80004007836 */ /* 0x000fd80000000000 */
.L_x_12:
[----:B------:R-:W0:Y:S02]  /*03f0*/  LDC.64 R32, c[0x0][0x380] ;  /* 0x0000e000ff207b82 */ /* 0x000e240000000a00 */
[----:B0-----:R-:W-:-:S05]  /*0400*/  IMAD.WIDE R14, R7, 0x8, R32 ;  /* 0x00000008070e7825 */ /* 0x001fca00078e0220 */
[----:B------:R-:W2:Y:S04]  /*0410*/  LDG.E.64.CONSTANT R8, desc[UR6][R14.64] ;  /* 0x000000060e087981 */ /* 0x000ea8000c1e9b00 */
[----:B------:R-:W3:Y:S04]  /*0420*/  LDG.E.64.CONSTANT R10, desc[UR6][R14.64+0x1000] ;  /* 0x001000060e0a7981 */ /* 0x000ee8000c1e9b00 */
[----:B------:R-:W4:Y:S01]  /*0430*/  LDG.E.64.CONSTANT R12, desc[UR6][R14.64+0x2000] ;  /* 0x002000060e0c7981 */ /* 0x000f22000c1e9b00 */
[----:B------:R-:W-:-:S03]  /*0440*/  VIADD R41, R7, 0x800 ;  /* 0x0000080007297836 */ /* 0x000fc60000000000 */
[----:B------:R-:W4:Y:S01]  /*0450*/  LDG.E.64.CONSTANT R30, desc[UR6][R14.64+0x3000] ;  /* 0x003000060e1e7981 */ /* 0x000f22000c1e9b00 */
[----:B------:R-:W-:-:S05]  /*0460*/  IMAD.WIDE R40, R41, 0x8, R32 ;  /* 0x0000000829287825 */ /* 0x000fca00078e0220 */
[----:B------:R-:W4:Y:S04]  /*0470*/  LDG.E.64.CONSTANT R28, desc[UR6][R40.64] ;  /* 0x00000006281c7981 */ /* 0x000f28000c1e9b00 */
[----:B------:R-:W4:Y:S04]  /*0480*/  LDG.E.64.CONSTANT R26, desc[UR6][R40.64+0x1000] ;  /* 0x00100006281a7981 */ /* 0x000f28000c1e9b00 */
        /* <DEDUP_REMOVED lines=12> */
[----:B------:R-:W4:Y:S04]  /*0550*/  LDG.E.64.CONSTANT R34, desc[UR6][R44.64+0x2000] ;  /* 0x002000062c227981 */ /* 0x000f28000c1e9b00 */
[----:B------:R-:W4:Y:S01]  /*0560*/  LDG.E.64.CONSTANT R32, desc[UR6][R44.64+0x3000] ;  /* 0x003000062c207981 */ /* 0x000f22000c1e9b00 */
[----:B------:R-:W-:-:S05]  /*0570*/  VIADD R7, R7, 0x2000 ;  /* 0x0000200007077836 */ /* 0x000fca0000000000 */
[----:B------:R-:W-:Y:S01]  /*0580*/  ISETP.GE.AND P1, PT, R7, R0, PT ;  /* 0x000000000700720c */ /* 0x000fe20003f26270 */
[----:B--2--5:R-:W-:-:S08]  /*0590*/  DADD R8, R8, R2 ;  /* 0x0000000008087229 */ /* 0x024fd00000000002 */
[----:B---3--:R-:W-:-:S08]  /*05a0*/  DADD R8, R8, R10 ;  /* 0x0000000008087229 */ /* 0x008fd0000000000a */
[----:B----4-:R-:W-:-:S08]  /*05b0*/  DADD R8, R8, R12 ;  /* 0x0000000008087229 */ /* 0x010fd0000000000c */
[----:B------:R-:W-:-:S08]  /*05c0*/  DADD R8, R8, R30 ;  /* 0x0000000008087229 */ /* 0x000fd0000000001e */
        /* <DEDUP_REMOVED lines=11> */
[----:B------:R-:W-:Y:S01]  /*0680*/  DADD R2, R8, R32 ;  /* 0x0000000008027229 */ /* 0x000fe20000000020 */
[----:B------:R-:W-:Y:S10]  /*0690*/  @!P1 BRA `(.L_x_12) ;  /* 0xfffffffc00549947 */ /* 0x000ff4000383ffff */
.L_x_11:
[----:B------:R-:W-:Y:S05]  /*06a0*/  BSYNC.RECONVERGENT B2 ;  /* 0x0000000000027941 */ /* 0x000fea0003800200 */
.L_x_10:
[----:B------:R-:W-:Y:S01]  /*06b0*/  IMAD.IADD R0, R4, 0x1, -R7 ;  /* 0x0000000104007824 */ /* 0x000fe200078e0a07 */
[----:B------:R-:W-:Y:S04]  /*06c0*/  BSSY.RECONVERGENT B2, `(.L_x_13) ;  /* 0x0000019000027945 */ /* 0x000fe80003800200 */
[----:B------:R-:W-:-:S13]  /*06d0*/  ISETP.GT.AND P1, PT, R0, 0x800, PT ;  /* 0x000008000000780c */ /* 0x000fda0003f24270 */
[----:B------:R-:W-:Y:S05]  /*06e0*/  @!P1 BRA `(.L_x_14) ;  /* 0x0000000000589947 */ /* 0x000fea0003800000 */
        /* <DEDUP_REMOVED lines=12> */
[----:B------:R-:W-:Y:S01]  /*07b0*/  PLOP3.LUT P0, PT, PT, PT, PT, 0x8, 0x80 ;  /* 0x000000000080781c */ /* 0x000fe20003f0e170 */
[----:B------:R-:W-:Y:S01]  /*07c0*/  VIADD R7, R7, 0x1000 ;  /* 0x0000100007077836 */ /* 0x000fe20000000000 */
[----:B--2--5:R-:W-:-:S08]  /*07d0*/  DADD R10, R2, R10 ;  /* 0x00000000020a7229 */ /* 0x024fd0000000000a */
[----:B---3--:R-:W-:-:S08]  /*07e0*/  DADD R10, R10, R12 ;  /* 0x000000000a0a7229 */ /* 0x008fd0000000000c */
[----:B----4-:R-:W-:-:S08]  /*07f0*/  DADD R10, R10, R14 ;  /* 0x000000000a0a7229 */ /* 0x010fd0000000000e */
[----:B------:R-:W-:-:S08]  /*0800*/  DADD R10, R10, R16 ;  /* 0x000000000a0a7229 */ /* 0x000fd00000000010 */
[----:B------:R-:W-:-:S08]  /*0810*/  DADD R10, R10, R20 ;  /* 0x000000000a0a7229 */ /* 0x000fd00000000014 */
[----:B------:R-:W-:-:S08]  /*0820*/  DADD R10, R10, R22 ;  /* 0x000000000a0a7229 */ /* 0x000fd00000000016 */
[----:B------:R-:W-:-:S08]  /*0830*/  DADD R10, R10, R24 ;  /* 0x000000000a0a7229 */ /* 0x000fd00000000018 */
[----:B------:R-:W-:-:S11]  /*0840*/  DADD R2, R10, R26 ;  /* 0x000000000a027229 */ /* 0x000fd6000000001a */
.L_x_14:
[----:B------:R-:W-:Y:S05]  /*0850*/  BSYNC.RECONVERGENT B2 ;  /* 0x0000000000027941 */ /* 0x000fea0003800200 */
.L_x_13:
[----:B------:R-:W-:-:S13]  /*0860*/  ISETP.LT.OR P0, PT, R7, R4, P0 ;  /* 0x000000040700720c */ /* 0x000fda0000701670 */
[----:B------:R-:W-:Y:S05]  /*0870*/  @!P0 BRA `(.L_x_6) ;  /* 0x0000000000288947 */ /* 0x000fea0003800000 */
[----:B------:R-:W0:Y:S02]  /*0880*/  LDC.64 R8, c[0x0][0x380] ;  /* 0x0000e000ff087b82 */ /* 0x000e240000000a00 */
[----:B0-----:R-:W-:-:S05]  /*0890*/  IMAD.WIDE R6, R7, 0x8, R8 ;  /* 0x0000000807067825 */ /* 0x001fca00078e0208 */
[----:B------:R-:W2:Y:S04]  /*08a0*/  LDG.E.64.CONSTANT R8, desc[UR6][R6.64] ;  /* 0x0000000606087981 */ /* 0x000ea8000c1e9b00 */
[----:B------:R-:W3:Y:S04]  /*08b0*/  LDG.E.64.CONSTANT R10, desc[UR6][R6.64+0x1000] ;  /* 0x00100006060a7981 */ /* 0x000ee8000c1e9b00 */
[----:B------:R-:W4:Y:S04]  /*08c0*/  LDG.E.64.CONSTANT R12, desc[UR6][R6.64+0x2000] ;  /* 0x00200006060c7981 */ /* 0x000f28000c1e9b00 */
[----:B------:R-:W4:Y:S01]  /*08d0*/  LDG.E.64.CONSTANT R14, desc[UR6][R6.64+0x3000] ;  /* 0x00300006060e7981 */ /* 0x000f22000c1e9b00 */
[----:B--2--5:R-:W-:-:S08]  /*08e0*/  DADD R8, R2, R8 ;  /* 0x0000000002087229 */ /* 0x024fd00000000008 */
[----:B---3--:R-:W-:-:S08]  /*08f0*/  DADD R8, R8, R10 ;  /* 0x0000000008087229 */ /* 0x008fd0000000000a */
[----:B----4-:R-:W-:-:S08]  /*0900*/  DADD R8, R8, R12 ;  /* 0x0000000008087229 */ /* 0x010fd0000000000c */
[----:B------:R-:W-:-:S11]  /*0910*/  DADD R2, R8, R14 ;  /* 0x0000000008027229 */ /* 0x000fd6000000000e */
.L_x_6:
[----:B------:R-:W-:Y:S05]  /*0920*/  BSYNC.RECONVERGENT B1 ;  /* 0x0000000000017941 */ /* 0x000fea0003800200 */
.L_x_5:
[----:B------:R-:W-:-:S13]  /*0930*/  ISETP.GE.AND P0, PT, R4, 0x200, PT ;  /* 0x000002000400780c */ /* 0x000fda0003f06270 */
[----:B------:R-:W-:Y:S05]  /*0940*/  @!P0 BRA `(.L_x_15) ;  /* 0x0000000400148947 */ /* 0x000fea0003800000 */
[----:B------:R-:W0:Y:S01]  /*0950*/  S2R R12, SR_LANEID ;  /* 0x00000000000c7919 */ /* 0x000e220000000000 */
[----:B-----5:R-:W-:Y:S04]  /*0960*/  SHFL.DOWN PT, R6, R2, 0x1, 0x1f ;  /* 0x08201f0002067f89 */ /* 0x020fe800000e0000 */
[----:B------:R-:W1:Y:S02]  /*0970*/  SHFL.DOWN PT, R7, R3, 0x1, 0x1f ;  /* 0x08201f0003077f89 */ /* 0x000e6400000e0000 */
[----:B-1----:R-:W-:Y:S01]  /*0980*/  DADD R6, R6, R2 ;  /* 0x0000000006067229 */ /* 0x002fe20000000002 */
[C---:B0-----:R-:W-:Y:S02]  /*0990*/  ISETP.GT.AND P0, PT, R12.reuse, 0x1e, PT ;  /* 0x0000001e0c00780c */ /* 0x041fe40003f04270 */
[----:B------:R-:W-:-:S07]  /*09a0*/  ISETP.NE.AND P1, PT, R12, RZ, PT ;  /* 0x000000ff0c00720c */ /* 0x000fce0003f25270 */
[----:B------:R-:W-:Y:S02]  /*09b0*/  FSEL R8, R2, R6, P0 ;  /* 0x0000000602087208 */ /* 0x000fe40000000000 */
[----:B------:R-:W-:Y:S02]  /*09c0*/  FSEL R9, R3, R7, P0 ;  /* 0x0000000703097208 */ /* 0x000fe40000000000 */
[----:B------:R-:W-:Y:S01]  /*09d0*/  ISETP.GT.AND P0, PT, R12, 0x1d, PT ;  /* 0x0000001d0c00780c */ /* 0x000fe20003f04270 */
[----:B------:R-:W-:Y:S01]  /*09e0*/  SHFL.DOWN PT, R6, R8, 0x2, 0x1f ;  /* 0x08401f0008067f89 */ /* 0x000fe200000e0000 */
[----:B------:R-:W-:Y:S02]  /*09f0*/  @!P1 MOV R4, 0x400 ;  /* 0x0000040000049802 */ /* 0x000fe40000000f00 */
[----:B------:R-:W-:Y:S01]  /*0a00*/  @!P1 SHF.R.U32.HI R0, RZ, 0x2, R5 ;  /* 0x00000002ff009819 */ /* 0x000fe20000011605 */
[----:B------:R-:W0:Y:S03]  /*0a10*/  SHFL.DOWN PT, R7, R9, 0x2, 0x1f ;  /* 0x08401f0009077f89 */ /* 0x000e2600000e0000 */
[----:B------:R-:W-:Y:S01]  /*0a20*/  @!P1 LOP3.LUT R0, R0, 0xf8, RZ, 0xc0, !PT ;  /* 0x000000f800009812 */ /* 0x000fe200078ec0ff */
[----:B0-----:R-:W-:-:S10]  /*0a30*/  DADD R6, R6, R8 ;  /* 0x0000000006067229 */ /* 0x001fd40000000008 */
[----:B------:R-:W-:Y:S02]  /*0a40*/  FSEL R6, R8, R6, P0 ;  /* 0x0000000608067208 */ /* 0x000fe40000000000 */
[----:B------:R-:W-:Y:S02]  /*0a50*/  FSEL R7, R9, R7, P0 ;  /* 0x0000000709077208 */ /* 0x000fe40000000000 */
[----:B------:R-:W-:Y:S01]  /*0a60*/  ISETP.GT.AND P0, PT, R12, 0x1b, PT ;  /* 0x0000001b0c00780c */ /* 0x000fe20003f04270 */
[----:B------:R-:W-:Y:S04]  /*0a70*/  SHFL.DOWN PT, R2, R6, 0x4, 0x1f ;  /* 0x08801f0006027f89 */ /* 0x000fe800000e0000 */
[----:B------:R-:W0:Y:S01]  /*0a80*/  SHFL.DOWN PT, R3, R7, 0x4, 0x1f ;  /* 0x08801f0007037f89 */ /* 0x000e2200000e0000 */
[----:B------:R-:W1:Y:S01]  /*0a90*/  @!P1 S2R R9, SR_CgaCtaId ;  /* 0x0000000000099919 */ /* 0x000e620000008800 */
[----:B0-----:R-:W-:-:S10]  /*0aa0*/  DADD R2, R2, R6 ;  /* 0x0000000002027229 */ /* 0x001fd40000000006 */
[----:B------:R-:W-:Y:S02]  /*0ab0*/  FSEL R10, R6, R2, P0 ;  /* 0x00000002060a7208 */ /* 0x000fe40000000000 */
[----:B------:R-:W-:Y:S02]  /*0ac0*/  FSEL R11, R7, R3, P0 ;  /* 0x00000003070b7208 */ /* 0x000fe40000000000 */
[----:B------:R-:W-:Y:S01]  /*0ad0*/  ISETP.GT.AND P0, PT, R12, 0x17, PT ;  /* 0x000000170c00780c */ /* 0x000fe20003f04270 */
[----:B------:R-:W-:Y:S04]  /*0ae0*/  SHFL.DOWN PT, R2, R10, 0x8, 0x1f ;  /* 0x09001f000a027f89 */ /* 0x000fe800000e0000 */
[----:B------:R-:W0:Y:S02]  /*0af0*/  SHFL.DOWN PT, R3, R11, 0x8, 0x1f ;  /* 0x09001f000b037f89 */ /* 0x000e2400000e0000 */
[----:B0-----:R-:W-:-:S10]  /*0b00*/  DADD R2, R2, R10 ;  /* 0x0000000002027229 */ /* 0x001fd4000000000a */
[----:B------:R-:W-:Y:S02]  /*0b10*/  FSEL R6, R10, R2, P0 ;  /* 0x000000020a067208 */ /* 0x000fe40000000000 */
[----:B------:R-:W-:Y:S02]  /*0b20*/  FSEL R7, R11, R3, P0 ;  /* 0x000000030b077208 */ /* 0x000fe40000000000 */
[----:B-1----:R-:W-:Y:S01]  /*0b30*/  @!P1 LEA R11, R9, R4, 0x18 ;  /* 0x00000004090b9211 */ /* 0x002fe200078ec0ff */
[----:B------:R-:W-:Y:S01]  /*0b40*/  SHFL.DOWN PT, R2, R6, 0x10, 0x1f ;  /* 0x0a001f0006027f89 */ /* 0x000fe200000e0000 */
[----:B------:R-:W-:-:S03]  /*0b50*/  ISETP.NE.AND P0, PT, R5, RZ, PT ;  /* 0x000000ff0500720c */ /* 0x000fc60003f05270 */
[----:B------:R-:W0:Y:S01]  /*0b60*/  SHFL.DOWN PT, R3, R7, 0x10, 0x1f ;  /* 0x0a001f0007037f89 */ /* 0x000e2200000e0000 */
[----:B------:R-:W-:Y:S01]  /*0b70*/  @!P1 IMAD.IADD R11, R0, 0x1, R11 ;  /* 0x00000001000b9824 */ /* 0x000fe200078e020b */
[----:B0-----:R-:W-:-:S07]  /*0b80*/  DADD R8, R2, R6 ;  /* 0x0000000002087229 */ /* 0x001fce0000000006 */
[----:B------:R1:W-:Y:S01]  /*0b90*/  @!P1 STS.64 [R11+0x10], R8 ;  /* 0x000010080b009388 */ /* 0x0003e20000000a00 */
[----:B------:R-:W-:Y:S01]  /*0ba0*/  BAR.SYNC.DEFER_BLOCKING 0x0 ;  /* 0x0000000000007b1d */ /* 0x000fe20000010000 */
[----:B------:R-:W-:-:S04]  /*0bb0*/  ISETP.GT.AND P1, PT, R12, 0xf, PT ;  /* 0x0000000f0c00780c */ /* 0x000fc80003f24270 */
[----:B------:R-:W-:Y:S02]  /*0bc0*/  FSEL R2, R6, R8, P1 ;  /* 0x0000000806027208 */ /* 0x000fe40000800000 */
[----:B------:R-:W-:Y:S01]  /*0bd0*/  FSEL R3, R7, R9, P1 ;  /* 0x0000000907037208 */ /* 0x000fe20000800000 */
[----:B------:R-:W-:Y:S06]  /*0be0*/  @P0 BRA `(.L_x_16) ;  /* 0x0000001800440947 */ /* 0x000fec0003800000 */
[----:B------:R-:W0:Y:S01]  /*0bf0*/  S2UR UR5, SR_CgaCtaId ;  /* 0x00000000000579c3 */ /* 0x000e220000008800 */
[----:B------:R-:W-:Y:S02]  /*0c00*/  UMOV UR4, 0x400 ;  /* 0x0000040000047882 */ /* 0x000fe40000000000 */
[----:B0-----:R-:W-:-:S09]  /*0c10*/  ULEA UR4, UR5, UR4, 0x18 ;  /* 0x0000000405047291 */ /* 0x001fd2000f8ec0ff */
[----:B------:R-:W0:Y:S04]  /*0c20*/  LDS.64 R4, [UR4+0x18] ;  /* 0x00001804ff047984 */ /* 0x000e280008000a00 */
[----:B-1----:R-:W1:Y:S04]  /*0c30*/  LDS.128 R8, [UR4+0x20] ;  /* 0x00002004ff087984 */ /* 0x002e680008000c00 */
[----:B------:R-:W2:Y:S01]  /*0c40*/  LDS.128 R12, [UR4+0x30] ;  /* 0x00003004ff0c7984 */ /* 0x000ea20008000c00 */
[----:B0-----:R-:W-:-:S03]  /*0c50*/  DADD R2, R2, R4 ;  /* 0x0000000002027229 */ /* 0x001fc60000000004 */
[----:B------:R-:W0:Y:S05]  /*0c60*/  LDS.128 R4, [UR4+0x40] ;  /* 0x00004004ff047984 */ /* 0x000e2a0008000c00 */
[----:B-1----:R-:W-:-:S08]  /*0c70*/  DADD R2, R2, R8 ;  /* 0x0000000002027229 */ /* 0x002fd00000000008 */
[----:B------:R-:W-:Y:S01]  /*0c80*/  DADD R2, R2, R10 ;  /* 0x0000000002027229 */ /* 0x000fe2000000000a */
[----:B------:R-:W1:Y:S07]  /*0c90*/  LDS.128 R8, [UR4+0x50] ;  /* 0x00005004ff087984 */ /* 0x000e6e0008000c00 */
[----:B--2---:R-:W-:-:S08]  /*0ca0*/  DADD R2, R2, R12 ;  /* 0x0000000002027229 */ /* 0x004fd0000000000c */
[----:B------:R-:W-:Y:S01]  /*0cb0*/  DADD R2, R2, R14 ;  /* 0x0000000002027229 */ /* 0x000fe2000000000e */
[----:B------:R-:W2:Y:S07]  /*0cc0*/  LDS.128 R12, [UR4+0x60] ;  /* 0x00006004ff0c7984 */ /* 0x000eae0008000c00 */
[----:B0-----:R-:W-:-:S08]  /*0cd0*/  DADD R2, R2, R4 ;  /* 0x0000000002027229 */ /* 0x001fd00000000004 */
[----:B------:R-:W-:Y:S01]  /*0ce0*/  DADD R2, R2, R6 ;  /* 0x0000000002027229 */ /* 0x000fe20000000006 */
[----:B------:R-:W0:Y:S07]  /*0cf0*/  LDS.128 R4, [UR4+0x70] ;  /* 0x00007004ff047984 */ /* 0x000e2e0008000c00 */
[----:B-1----:R-:W-:-:S08]  /*0d00*/  DADD R2, R2, R8 ;  /* 0x0000000002027229 */ /* 0x002fd00000000008 */
[----:B------:R-:W-:Y:S01]  /*0d10*/  DADD R2, R2, R10 ;  /* 0x0000000002027229 */ /* 0x000fe2000000000a */
[----:B------:R-:W1:Y:S07]  /*0d20*/  LDS.128 R8, [UR4+0x80] ;  /* 0x00008004ff087984 */ /* 0x000e6e0008000c00 */
[----:B--2---:R-:W-:-:S08]  /*0d30*/  DADD R2, R2, R12 ;  /* 0x0000000002027229 */ /* 0x004fd0000000000c */
[----:B------:R-:W-:-:S08]  /*0d40*/  DADD R2, R2, R14 ;  /* 0x0000000002027229 */ /* 0x000fd0000000000e */
[----:B0-----:R-:W-:-:S08]  /*0d50*/  DADD R2, R2, R4 ;  /* 0x0000000002027229 */ /* 0x001fd00000000004 */
[----:B------:R-:W-:-:S08]  /*0d60*/  DADD R2, R2, R6 ;  /* 0x0000000002027229 */ /* 0x000fd00000000006 */
[----:B-1----:R-:W-:-:S08]  /*0d70*/  DADD R2, R2, R8 ;  /* 0x0000000002027229 */ /* 0x002fd00000000008 */
[----:B------:R-:W-:Y:S01]  /*0d80*/  DADD R2, R2, R10 ;  /* 0x0000000002027229 */ /* 0x000fe2000000000a */
[----:B------:R-:W-:Y:S10]  /*0d90*/  BRA `(.L_x_16) ;  /* 0x0000001400d87947 */ /* 0x000ff40003800000 */
.L_x_15:
[----:B------:R-:W-:Y:S01]  /*0da0*/  LOP3.LUT R0, R5, 0x3e0, RZ, 0xc0, !PT ;  /* 0x000003e005007812 */ /* 0x000fe200078ec0ff */
[----:B------:R-:W0:Y:S03]  /*0db0*/  S2R R10, SR_LANEID ;  /* 0x00000000000a7919 */ /* 0x000e260000000000 */
[----:B------:R-:W-:Y:S01]  /*0dc0*/  LOP3.LUT R9, RZ, R0, RZ, 0x33, !PT ;  /* 0x00000000ff097212 */ /* 0x000fe200078e33ff */
[----:B------:R-:W-:-:S04]  /*0dd0*/  VIADD R7, R0, 0x20 ;  /* 0x0000002000077836 */ /* 0x000fc80000000000 */
[----:B------:R-:W-:Y:S01]  /*0de0*/  IMAD.IADD R9, R9, 0x1, R4 ;  /* 0x0000000109097824 */ /* 0x000fe200078e0204 */
[----:B------:R-:W-:-:S04]  /*0df0*/  ISETP.GT.AND P0, PT, R7, R4, PT ;  /* 0x000000040700720c */ /* 0x000fc80003f04270 */
[----:B------:R-:W-:-:S05]  /*0e00*/  SEL R11, R9, 0x1f, P0 ;  /* 0x0000001f090b7807 */ /* 0x000fca0000000000 */
[----:B-----5:R-:W-:Y:S04]  /*0e10*/  SHFL.DOWN PT, R6, R2, 0x1, R11 ;  /* 0x0820000002067989 */ /* 0x020fe800000e000b */
[----:B------:R-:W1:Y:S01]  /*0e20*/  SHFL.DOWN PT, R7, R3, 0x1, R11 ;  /* 0x0820000003077989 */ /* 0x000e6200000e000b */
[C---:B0-----:R-:W-:Y:S01]  /*0e30*/  ISETP.GE.AND P0, PT, R10.reuse, R11, PT ;  /* 0x0000000b0a00720c */ /* 0x041fe20003f06270 */
[C---:B------:R-:W-:Y:S01]  /*0e40*/  VIADD R0, R10.reuse, 0x2 ;  /* 0x000000020a007836 */ /* 0x040fe20000000000 */
[----:B------:R-:W-:Y:S01]  /*0e50*/  ISETP.NE.AND P1, PT, R10, RZ, PT ;  /* 0x000000ff0a00720c */ /* 0x000fe20003f25270 */
[----:B-1----:R-:W-:-:S12]  /*0e60*/  DADD R6, R6, R2 ;  /* 0x0000000006067229 */ /* 0x002fd80000000002 */
[----:B------:R-:W0:Y:S01]  /*0e70*/  @!P1 S2R R12, SR_CgaCtaId ;  /* 0x00000000000c9919 */ /* 0x000e220000008800 */
[----:B------:R-:W-:Y:S02]  /*0e80*/  FSEL R8, R6, R2, !P0 ;  /* 0x0000000206087208 */ /* 0x000fe40004000000 */
[----:B------:R-:W-:Y:S02]  /*0e90*/  FSEL R9, R7, R3, !P0 ;  /* 0x0000000307097208 */ /* 0x000fe40004000000 */
[----:B------:R-:W-:Y:S01]  /*0ea0*/  ISETP.GT.AND P0, PT, R0, R11, PT ;  /* 0x0000000b0000720c */ /* 0x000fe20003f04270 */
[----:B------:R-:W-:Y:S01]  /*0eb0*/  SHFL.DOWN PT, R6, R8, 0x2, R11 ;  /* 0x0840000008067989 */ /* 0x000fe200000e000b */
[----:B------:R-:W-:-:S03]  /*0ec0*/  VIADD R0, R10, 0x4 ;  /* 0x000000040a007836 */ /* 0x000fc60000000000 */
[----:B------:R-:W1:Y:S02]  /*0ed0*/  SHFL.DOWN PT, R7, R9, 0x2, R11 ;  /* 0x0840000009077989 */ /* 0x000e6400000e000b */
[----:B-1----:R-:W-:-:S10]  /*0ee0*/  DADD R6, R6, R8 ;  /* 0x0000000006067229 */ /* 0x002fd40000000008 */
[----:B------:R-:W-:Y:S02]  /*0ef0*/  FSEL R6, R8, R6, P0 ;  /* 0x0000000608067208 */ /* 0x000fe40000000000 */
[----:B------:R-:W-:Y:S02]  /*0f00*/  FSEL R7, R9, R7, P0 ;  /* 0x0000000709077208 */ /* 0x000fe40000000000 */
        /* <DEDUP_REMOVED lines=16> */
[----:B------:R-:W-:Y:S02]  /*1010*/  @!P1 MOV R9, 0x400 ;  /* 0x0000040000099802 */ /* 0x000fe40000000f00 */
[----:B------:R-:W-:Y:S01]  /*1020*/  @!P1 SHF.R.U32.HI R8, RZ, 0x2, R5 ;  /* 0x00000002ff089819 */ /* 0x000fe20000011605 */
[----:B------:R-:W1:Y:S01]  /*1030*/  SHFL.DOWN PT, R3, R7, 0x10, R11 ;  /* 0x0a00000007037989 */ /* 0x000e6200000e000b */
[----:B0-----:R-:W-:-:S02]  /*1040*/  @!P1 LEA R9, R12, R9, 0x18 ;  /* 0x000000090c099211 */ /* 0x001fc400078ec0ff */
[----:B------:R-:W-:-:S05]  /*1050*/  @!P1 LOP3.LUT R8, R8, 0xf8, RZ, 0xc0, !PT ;  /* 0x000000f808089812 */ /* 0x000fca00078ec0ff */
[----:B------:R-:W-:Y:S01]  /*1060*/  @!P1 IMAD.IADD R9, R8, 0x1, R9 ;  /* 0x0000000108099824 */ /* 0x000fe200078e0209 */
[----:B-1----:R-:W-:-:S10]  /*1070*/  DADD R2, R2, R6 ;  /* 0x0000000002027229 */ /* 0x002fd40000000006 */
[----:B------:R-:W-:Y:S02]  /*1080*/  FSEL R2, R6, R2, P0 ;  /* 0x0000000206027208 */ /* 0x000fe40000000000 */
[----:B------:R-:W-:Y:S02]  /*1090*/  FSEL R3, R7, R3, P0 ;  /* 0x0000000307037208 */ /* 0x000fe40000000000 */
[----:B------:R-:W-:-:S03]  /*10a0*/  ISETP.NE.AND P0, PT, R5, RZ, PT ;  /* 0x000000ff0500720c */ /* 0x000fc60003f05270 */
[----:B------:R0:W-:Y:S01]  /*10b0*/  @!P1 STS.64 [R9+0x10], R2 ;  /* 0x0000100209009388 */ /* 0x0001e20000000a00 */
[----:B------:R-:W-:Y:S09]  /*10c0*/  BAR.SYNC.DEFER_BLOCKING 0x0 ;  /* 0x0000000000007b1d */ /* 0x000ff20000010000 */
[----:B------:R-:W-:Y:S05]  /*10d0*/  @P0 BRA `(.L_x_16) ;  /* 0x0000001400080947 */ /* 0x000fea0003800000 */
[----:B------:R-:W1:Y:S01]  /*10e0*/  S2UR UR5, SR_CgaCtaId ;  /* 0x00000000000579c3 */ /* 0x000e620000008800 */
[----:B------:R-:W-:Y:S01]  /*10f0*/  UMOV UR4, 0x400 ;  /* 0x0000040000047882 */ /* 0x000fe20000000000 */
[----:B------:R-:W-:Y:S01]  /*1100*/  ISETP.GT.AND P1, PT, R4, 0x20, PT ;  /* 0x000000200400780c */ /* 0x000fe20003f24270 */
[----:B-1----:R-:W-:-:S09]  /*1110*/  ULEA UR4, UR5, UR4, 0x18 ;  /* 0x0000000405047291 */ /* 0x002fd2000f8ec0ff */
[----:B------:R-:W1:Y:S04]  /*1120*/  LDS.64 R6, [UR4+0x18] ;  /* 0x00001804ff067984 */ /* 0x000e680008000a00 */
[----:B------:R-:W2:Y:S04]  /*1130*/  LDS.128 R12, [UR4+0x20] ;  /* 0x00002004ff0c7984 */ /* 0x000ea80008000c00 */
[----:B0-----:R-:W0:Y:S01]  /*1140*/  LDS.128 R8, [UR4+0x30] ;  /* 0x00003004ff087984 */ /* 0x001e220008000c00 */
[----:B-1----:R-:W-:-:S10]  /*1150*/  DADD R6, R2, R6 ;  /* 0x0000000002067229 */ /* 0x002fd40000000006 */
[----:B------:R-:W-:Y:S02]  /*1160*/  FSEL R2, R6, R2, P1 ;  /* 0x0000000206027208 */ /* 0x000fe40000800000 */
[----:B------:R-:W-:Y:S02]  /*1170*/  FSEL R3, R7, R3, P1 ;  /* 0x0000000307037208 */ /* 0x000fe40000800000 */
[----:B------:R-:W-:-:S04]  /*1180*/  ISETP.GT.AND P1, PT, R4, 0x40, PT ;  /* 0x000000400400780c */ /* 0x000fc80003f24270 */
[----:B--2---:R-:W-:-:S10]  /*1190*/  DADD R12, R12, R2 ;  /* 0x000000000c0c7229 */ /* 0x004fd40000000002 */
[----:B------:R-:W-:Y:S02]  /*11a0*/  FSEL R2, R12, R2, P1 ;  /* 0x000000020c027208 */ /* 0x000fe40000800000 */
[----:B------:R-:W-:Y:S02]  /*11b0*/  FSEL R3, R13, R3, P1 ;  /* 0x000000030d037208 */ /* 0x000fe40000800000 */
[----:B------:R-:W-:-:S04]  /*11c0*/  ISETP.GT.AND P1, PT, R4, 0x60, PT ;  /* 0x000000600400780c */ /* 0x000fc80003f24270 */
[----:B------:R-:W-:-:S10]  /*11d0*/  DADD R14, R2, R14 ;  /* 0x00000000020e7229 */ /* 0x000fd4000000000e */
[----:B------:R-:W-:Y:S02]  /*11e0*/  FSEL R2, R14, R2, P1 ;  /* 0x000000020e027208 */ /* 0x000fe40000800000 */
[----:B------:R-:W-:Y:S02]  /*11f0*/  FSEL R3, R15, R3, P1 ;  /* 0x000000030f037208 */ /* 0x000fe40000800000 */
[----:B------:R-:W1:Y:S01]  /*1200*/  LDS.128 R12, [UR4+0x40] ;  /* 0x00004004ff0c7984 */ /* 0x000e620008000c00 */
[----:B------:R-:W-:-:S03]  /*1210*/  ISETP.GT.AND P1, PT, R4, 0x80, PT ;  /* 0x000000800400780c */ /* 0x000fc60003f24270 */
[----:B0-----:R-:W-:-:S10]  /*1220*/  DADD R8, R8, R2 ;  /* 0x0000000008087229 */ /* 0x001fd40000000002 */
[----:B------:R-:W-:Y:S02]  /*1230*/  FSEL R2, R8, R2, P1 ;  /* 0x0000000208027208 */ /* 0x000fe40000800000 */
[----:B------:R-:W-:Y:S02]  /*1240*/  FSEL R3, R9, R3, P1 ;  /* 0x0000000309037208 */ /* 0x000fe40000800000 */
[----:B------:R-:W-:-:S04]  /*1250*/  ISETP.GT.AND P1, PT, R4, 0xa0, PT ;  /* 0x000000a00400780c */ /* 0x000fc80003f24270 */
[----:B------:R-:W-:-:S10]  /*1260*/  DADD R10, R2, R10 ;  /* 0x00000000020a7229 */ /* 0x000fd4000000000a */
[----:B------:R-:W-:Y:S02]  /*1270*/  FSEL R2, R10, R2, P1 ;  /* 0x000000020a027208 */ /* 0x000fe40000800000 */
[----:B------:R-:W-:Y:S02]  /*1280*/  FSEL R3, R11, R3, P1 ;  /* 0x000000030b037208 */ /* 0x000fe40000800000 */
[----:B------:R-:W0:Y:S01]  /*1290*/  LDS.128 R8, [UR4+0x50] ;  /* 0x00005004ff087984 */ /* 0x000e220008000c00 */
[----:B------:R-:W-:-:S03]  /*12a0*/  ISETP.GT.AND P1, PT, R4, 0xc0, PT ;  /* 0x000000c00400780c */ /* 0x000fc60003f24270 */
[----:B-1----:R-:W-:-:S10]  /*12b0*/  DADD R12, R12, R2 ;  /* 0x000000000c0c7229 */ /* 0x002fd40000000002 */
        /* <DEDUP_REMOVED lines=33> */
[----:B------:R-:W-:-:S04]  /*14d0*/  ISETP.GT.AND P1, PT, R4, 0x1c0, PT ;  /* 0x000001c00400780c */ /* 0x000fc80003f24270 */
[----:B-1----:R-:W-:-:S10]  /*14e0*/  DADD R12, R12, R2 ;  /* 0x000000000c0c7229 */ /* 0x002fd40000000002 */
[----:B------:R-:W-:Y:S02]  /*14f0*/  FSEL R2, R12, R2, P1 ;  /* 0x000000020c027208 */ /* 0x000fe40000800000 */
[----:B------:R-:W-:Y:S02]  /*1500*/  FSEL R3, R13, R3, P1 ;  /* 0x000000030d037208 */ /* 0x000fe40000800000 */
[----:B------:R-:W-:-:S04]  /*1510*/  ISETP.GT.AND P1, PT, R4, 0x1e0, PT ;  /* 0x000001e00400780c */ /* 0x000fc80003f24270 */
[----:B------:R-:W-:-:S10]  /*1520*/  DADD R14, R2, R14 ;  /* 0x00000000020e7229 */ /* 0x000fd4000000000e */
[----:B------:R-:W-:Y:S02]  /*1530*/  FSEL R2, R14, R2, P1 ;  /* 0x000000020e027208 */ /* 0x000fe40000800000 */
[----:B------:R-:W-:Y:S01]  /*1540*/  FSEL R3, R15, R3, P1 ;  /* 0x000000030f037208 */ /* 0x000fe20000800000 */
[----:B------:R-:W-:Y:S06]  /*1550*/  BRA `(.L_x_16) ;  /* 0x0000000c00e87947 */ /* 0x000fec0003800000 */
.L_x_2:
[----:B------:R-:W0:Y:S01]  /*1560*/  S2R R41, SR_TID.X ;  /* 0x0000000000297919 */ /* 0x000e220000002100 */
[----:B------:R-:W1:Y:S02]  /*1570*/  LDCU.64 UR4, c[0x0][0x380] ;  /* 0x00007000ff0477ac */ /* 0x000e640008000a00 */
[----:B-1----:R-:W-:Y:S02]  /*1580*/  IMAD.U32 R2, RZ, RZ, UR4 ;  /* 0x00000004ff027e24 */ /* 0x002fe4000f8e00ff */
[----:B------:R-:W-:Y:S02]  /*1590*/  IMAD.U32 R3, RZ, RZ, UR5 ;  /* 0x00000005ff037e24 */ /* 0x000fe4000f8e00ff */
[----:B0-----:R-:W-:-:S05]  /*15a0*/  IMAD.WIDE.U32 R18, R41, 0x8, R2 ;  /* 0x0000000829127825 */ /* 0x001fca00078e0002 */
[----:B------:R-:W2:Y:S04]  /*15b0*/  LDG.E.64.CONSTANT R20, desc[UR6][R18.64] ;  /* 0x0000000612147981 */ /* 0x000ea8000c1e9b00 */
[----:B------:R-:W2:Y:S04]  /*15c0*/  LDG.E.64.CONSTANT R6, desc[UR6][R18.64+0x1000] ;  /* 0x0010000612067981 */ /* 0x000ea8000c1e9b00 */
[----:B------:R-:W3:Y:S04]  /*15d0*/  LDG.E.64.CONSTANT R8, desc[UR6][R18.64+0x2000] ;  /* 0x0020000612087981 */ /* 0x000ee8000c1e9b00 */
[----:B------:R-:W4:Y:S04]  /*15e0*/  LDG.E.64.CONSTANT R10, desc[UR6][R18.64+0x3000] ;  /* 0x00300006120a7981 */ /* 0x000f28000c1e9b00 */
[----:B------:R-:W5:Y:S04]  /*15f0*/  LDG.E.64.CONSTANT R12, desc[UR6][R18.64+0x4000] ;  /* 0x00400006120c7981 */ /* 0x000f68000c1e9b00 */
[----:B------:R-:W5:Y:S04]  /*1600*/  LDG.E.64.CONSTANT R14, desc[UR6][R18.64+0x5000] ;  /* 0x00500006120e7981 */ /* 0x000f68000c1e9b00 */
[----:B------:R-:W5:Y:S01]  /*1610*/  LDG.E.64.CONSTANT R16, desc[UR6][R18.64+0x6000] ;  /* 0x0060000612107981 */ /* 0x000f62000c1e9b00 */
[----:B------:R-:W-:Y:S01]  /*1620*/  ISETP.GE.U32.AND P0, PT, R4, 0x1c00, PT ;  /* 0x00001c000400780c */ /* 0x000fe20003f06070 */
[----:B------:R-:W-:Y:S01]  /*1630*/  UMOV UR4, 0xe00 ;  /* 0x00000e0000047882 */ /* 0x000fe20000000000 */
[----:B--2---:R-:W-:-:S08]  /*1640*/  DADD R6, R20, R6 ;  /* 0x0000000014067229 */ /* 0x004fd00000000006 */
[----:B---3--:R-:W-:-:S08]  /*1650*/  DADD R6, R8, R6 ;  /* 0x0000000008067229 */ /* 0x008fd00000000006 */
[----:B----4-:R-:W-:-:S08]  /*1660*/  DADD R6, R10, R6 ;  /* 0x000000000a067229 */ /* 0x010fd00000000006 */
[----:B-----5:R-:W-:-:S08]  /*1670*/  DADD R6, R12, R6 ;  /* 0x000000000c067229 */ /* 0x020fd00000000006 */
[----:B------:R-:W-:-:S08]  /*1680*/  DADD R6, R14, R6 ;  /* 0x000000000e067229 */ /* 0x000fd00000000006 */
[----:B------:R-:W-:Y:S01]  /*1690*/  DADD R6, R16, R6 ;  /* 0x0000000010067229 */ /* 0x000fe20000000006 */
[----:B------:R-:W-:Y:S10]  /*16a0*/  @!P0 BRA `(.L_x_17) ;  /* 0x00000000006c8947 */ /* 0x000ff40003800000 */
[----:B------:R-:W0:Y:S01]  /*16b0*/  LDC R22, c[0x0][0x390] ;  /* 0x0000e400ff167b82 */ /* 0x000e220000000800 */
[----:B------:R-:W-:Y:S01]  /*16c0*/  VIADD R23, R4, 0xfffff200 ;  /* 0xfffff20004177836 */ /* 0x000fe20000000000 */
[----:B------:R-:W-:-:S06]  /*16d0*/  UMOV UR4, 0xe00 ;  /* 0x00000e0000047882 */ /* 0x000fcc0000000000 */
[----:B------:R-:W1:Y:S02]  /*16e0*/  LDC.64 R2, c[0x0][0x380] ;  /* 0x0000e000ff027b82 */ /* 0x000e640000000a00 */
.L_x_19:
[----:B------:R-:W-:-:S04]  /*16f0*/  VIADD R9, R41, UR4 ;  /* 0x0000000429097c36 */ /* 0x000fc80008000000 */
[----:B-1----:R-:W-:-:S05]  /*1700*/  IMAD.WIDE.U32 R8, R9, 0x8, R2 ;  /* 0x0000000809087825 */ /* 0x002fca00078e0002 */
[----:B------:R-:W2:Y:S04]  /*1710*/  LDG.E.64.CONSTANT R4, desc[UR6][R8.64] ;  /* 0x0000000608047981 */ /* 0x000ea8000c1e9b00 */
[----:B------:R-:W3:Y:S04]  /*1720*/  LDG.E.64.CONSTANT R10, desc[UR6][R8.64+0x1000] ;  /* 0x00100006080a7981 */ /* 0x000ee8000c1e9b00 */
[----:B------:R-:W4:Y:S04]  /*1730*/  LDG.E.64.CONSTANT R12, desc[UR6][R8.64+0x2000] ;  /* 0x00200006080c7981 */ /* 0x000f28000c1e9b00 */
[----:B------:R-:W5:Y:S04]  /*1740*/  LDG.E.64.CONSTANT R14, desc[UR6][R8.64+0x3000] ;  /* 0x00300006080e7981 */ /* 0x000f68000c1e9b00 */
[----:B------:R-:W5:Y:S04]  /*1750*/  LDG.E.64.CONSTANT R16, desc[UR6][R8.64+0x4000] ;  /* 0x0040000608107981 */ /* 0x000f68000c1e9b00 */
[----:B------:R-:W5:Y:S04]  /*1760*/  LDG.E.64.CONSTANT R18, desc[UR6][R8.64+0x5000] ;  /* 0x0050000608127981 */ /* 0x000f68000c1e9b00 */
[----:B------:R-:W5:Y:S01]  /*1770*/  LDG.E.64.CONSTANT R20, desc[UR6][R8.64+0x6000] ;  /* 0x0060000608147981 */ /* 0x000f62000c1e9b00 */
[----:B--2---:R-:W-:-:S08]  /*1780*/  DADD R4, R4, R6 ;  /* 0x0000000004047229 */ /* 0x004fd00000000006 */
[----:B---3--:R-:W-:-:S08]  /*1790*/  DADD R4, R10, R4 ;  /* 0x000000000a047229 */ /* 0x008fd00000000004 */
[----:B----4-:R-:W-:-:S08]  /*17a0*/  DADD R4, R12, R4 ;  /* 0x000000000c047229 */ /* 0x010fd00000000004 */
[----:B-----5:R-:W-:-:S08]  /*17b0*/  DADD R4, R14, R4 ;  /* 0x000000000e047229 */ /* 0x020fd00000000004 */
[----:B------:R-:W-:Y:S01]  /*17c0*/  DADD R16, R16, R4 ;  /* 0x0000000010107229 */ /* 0x000fe20000000004 */
[----:B0-----:R-:W-:-:S04]  /*17d0*/  IMAD.MOV.U32 R4, RZ, RZ, R22 ;  /* 0x000000ffff047224 */ /* 0x001fc800078e0016 */
[----:B------:R-:W-:-:S03]  /*17e0*/  VIADD R0, R4, -UR4 ;  /* 0x8000000404007c36 */ /* 0x000fc60008000000 */
[----:B------:R-:W-:Y:S02]  /*17f0*/  DADD R16, R18, R16 ;  /* 0x0000000012107229 */ /* 0x000fe40000000010 */
[----:B------:R-:W-:-:S06]  /*1800*/  ISETP.GE.AND P0, PT, R0, 0xe00, PT ;  /* 0x00000e000000780c */ /* 0x000fcc0003f06270 */
[----:B------:R-:W-:-:S07]  /*1810*/  DADD R6, R20, R16 ;  /* 0x0000000014067229 */ /* 0x000fce0000000010 */
[----:B------:R-:W-:Y:S05]  /*1820*/  @!P0 BRA `(.L_x_18) ;  /* 0x00000008001c8947 */ /* 0x000fea0003800000 */
[----:B------:R-:W-:-:S06]  /*1830*/  UIADD3 UR4, UPT, UPT, UR4, 0xe00, URZ ;  /* 0x00000e0004047890 */ /* 0x000fcc000fffe0ff */
[----:B------:R-:W-:-:S13]  /*1840*/  ISETP.LT.AND P0, PT, R23, UR4, PT ;  /* 0x0000000417007c0c */ /* 0x000fda000bf01270 */
[----:B------:R-:W-:Y:S05]  /*1850*/  @!P0 BRA `(.L_x_19) ;  /* 0xfffffffc00a48947 */ /* 0x000fea000383ffff */
.L_x_17:
[----:B------:R-:W-:-:S13]  /*1860*/  ISETP.LE.AND P0, PT, R4, UR4, PT ;  /* 0x0000000404007c0c */ /* 0x000fda000bf03270 */
[----:B------:R-:W-:Y:S05]  /*1870*/  @P0 BRA `(.L_x_18) ;  /* 0x0000000800080947 */ /* 0x000fea0003800000 */
[----:B------:R-:W-:Y:S01]  /*1880*/  VIADD R0, R4, -UR4 ;  /* 0x8000000404007c36 */ /* 0x000fe20008000000 */
[----:B------:R-:W-:Y:S04]  /*1890*/  BSSY.RECONVERGENT B1, `(.L_x_18) ;  /* 0x0000080000017945 */ /* 0x000fe80003800200 */
[----:B------:R-:W-:-:S13]  /*18a0*/  ISETP.GE.AND P0, PT, R41, R0, PT ;  /* 0x000000002900720c */ /* 0x000fda0003f06270 */
[----:B------:R-:W-:Y:S05]  /*18b0*/  @P0 BRA `(.L_x_20) ;  /* 0x0000000400f40947 */ /* 0x000fea0003800000 */
[----:B------:R-:W-:Y:S01]  /*18c0*/  LOP3.LUT R5, RZ, R41, RZ, 0x33, !PT ;  /* 0x00000029ff057212 */ /* 0x000fe200078e33ff */
[----:B------:R-:W-:Y:S01]  /*18d0*/  BSSY.RECONVERGENT B2, `(.L_x_21) ;  /* 0x0000014000027945 */ /* 0x000fe20003800200 */
[----:B------:R-:W-:Y:S02]  /*18e0*/  IMAD.MOV.U32 R45, RZ, RZ, R41 ;  /* 0x000000ffff2d7224 */ /* 0x000fe400078e0029 */
[----:B------:R-:W-:-:S04]  /*18f0*/  IADD3 R4, PT, PT, R4, -UR4, R5 ;  /* 0x8000000404047c10 */ /* 0x000fc8000fffe005 */
[C---:B------:R-:W-:Y:S02]  /*1900*/  LOP3.LUT R5, R4.reuse, 0x600, RZ, 0xc0, !PT ;  /* 0x0000060004057812 */ /* 0x040fe400078ec0ff */
[----:B------:R-:W-:Y:S02]  /*1910*/  ISETP.GE.U32.AND P1, PT, R4, 0x600, PT ;  /* 0x000006000400780c */ /* 0x000fe40003f26070 */
[----:B------:R-:W-:-:S13]  /*1920*/  ISETP.NE.AND P0, PT, R5, 0x600, PT ;  /* 0x000006000500780c */ /* 0x000fda0003f05270 */
[----:B------:R-:W-:Y:S05]  /*1930*/  @!P0 BRA `(.L_x_22) ;  /* 0x0000000000348947 */ /* 0x000fea0003800000 */
[----:B------:R-:W-:Y:S01]  /*1940*/  LEA.HI R4, R4, 0x1, RZ, 0x17 ;  /* 0x0000000104047811 */ /* 0x000fe200078fb8ff */
[----:B------:R-:W-:Y:S02]  /*1950*/  VIADD R9, R41, UR4 ;  /* 0x0000000429097c36 */ /* 0x000fe40008000000 */
[----:B------:R-:W-:Y:S01]  /*1960*/  IMAD.MOV.U32 R45, RZ, RZ, R41 ;  /* 0x000000ffff2d7224 */ /* 0x000fe200078e0029 */
[----:B------:R-:W-:-:S05]  /*1970*/  LOP3.LUT R4, R4, 0x3, RZ, 0xc0, !PT ;  /* 0x0000000304047812 */ /* 0x000fca00078ec0ff */
[----:B------:R-:W-:-:S07]  /*1980*/  IMAD.MOV R8, RZ, RZ, -R4 ;  /* 0x000000ffff087224 */ /* 0x000fce00078e0a04 */
.L_x_23:
[----:B------:R-:W-:-:S06]  /*1990*/  IMAD.WIDE.U32 R4, R9, 0x8, R2 ;  /* 0x0000000809047825 */ /* 0x000fcc00078e0002 */
[----:B------:R-:W2:Y:S01]  /*19a0*/  LDG.E.64.CONSTANT R4, desc[UR6][R4.64] ;  /* 0x0000000604047981 */ /* 0x000ea2000c1e9b00 */
[----:B------:R-:W-:Y:S02]  /*19b0*/  VIADD R8, R8, 0x1 ;  /* 0x0000000108087836 */ /* 0x000fe40000000000 */
[----:B------:R-:W-:Y:S02]  /*19c0*/  VIADD R45, R45, 0x200 ;  /* 0x000002002d2d7836 */ /* 0x000fe40000000000 */
[----:B------:R-:W-:Y:S01]  /*19d0*/  VIADD R9, R9, 0x200 ;  /* 0x0000020009097836 */ /* 0x000fe20000000000 */
[----:B------:R-:W-:Y:S01]  /*19e0*/  ISETP.NE.AND P0, PT, R8, RZ, PT ;  /* 0x000000ff0800720c */ /* 0x000fe20003f05270 */
[----:B--2---:R-:W-:-:S12]  /*19f0*/  DADD R6, R4, R6 ;  /* 0x0000000004067229 */ /* 0x004fd80000000006 */
[----:B------:R-:W-:Y:S05]  /*1a00*/  @P0 BRA `(.L_x_23) ;  /* 0xfffffffc00e00947 */ /* 0x000fea000383ffff */
.L_x_22:
[----:B------:R-:W-:Y:S05]  /*1a10*/  BSYNC.RECONVERGENT B2 ;  /* 0x0000000000027941 */ /* 0x000fea0003800200 */
.L_x_21:
[----:B------:R-:W-:Y:S05]  /*1a20*/  @!P1 BRA `(.L_x_20) ;  /* 0x0000000400989947 */ /* 0x000fea0003800000 */
[----:B------:R-:W0:Y:S01]  /*1a30*/  LDCU.64 UR8, c[0x0][0x380] ;  /* 0x00007000ff0877ac */ /* 0x000e220008000a00 */
[----:B------:R-:W-:Y:S01]  /*1a40*/  IMAD.IADD R9, R0, 0x1, -R45 ;  /* 0x0000000100097824 */ /* 0x000fe200078e0a2d */
[C---:B------:R-:W-:Y:S01]  /*1a50*/  IADD3 R5, P0, PT, R45.reuse, UR4, RZ ;  /* 0x000000042d057c10 */ /* 0x040fe2000ff1e0ff */
[----:B------:R-:W-:Y:S01]  /*1a60*/  BSSY.RECONVERGENT B2, `(.L_x_24) ;  /* 0x0000039000027945 */ /* 0x000fe20003800200 */
[----:B------:R-:W-:Y:S02]  /*1a70*/  VIADD R43, R45, UR4 ;  /* 0x000000042d2b7c36 */ /* 0x000fe40008000000 */
[----:B------:R-:W-:Y:S01]  /*1a80*/  ISETP.GT.AND P1, PT, R9, 0x1800, PT ;  /* 0x000018000900780c */ /* 0x000fe20003f24270 */
[----:B------:R-:W-:Y:S01]  /*1a90*/  IMAD.X R8, RZ, RZ, RZ, P0 ;  /* 0x000000ffff087224 */ /* 0x000fe200000e06ff */
[----:B0-----:R-:W-:-:S04]  /*1aa0*/  LEA R4, P0, R5, UR8, 0x3 ;  /* 0x0000000805047c11 */ /* 0x001fc8000f8018ff */
[----:B------:R-:W-:Y:S02]  /*1ab0*/  LEA.HI.X R5, R5, UR9, R8, 0x3, P0 ;  /* 0x0000000905057c11 */ /* 0x000fe400080f1c08 */
[----:B------:R-:W-:-:S05]  /*1ac0*/  IADD3 R4, P0, PT, R4, 0x2000, RZ ;  /* 0x0000200004047810 */ /* 0x000fca0007f1e0ff */
[----:B------:R-:W-:Y:S01]  /*1ad0*/  IMAD.X R5, RZ, RZ, R5, P0 ;  /* 0x000000ffff057224 */ /* 0x000fe200000e0605 */
[----:B------:R-:W-:Y:S01]  /*1ae0*/  PLOP3.LUT P0, PT, PT, PT, PT, 0x80, 0x8 ;  /* 0x000000000008781c */ /* 0x000fe20003f0f070 */
[----:B------:R-:W-:-:S12]  /*1af0*/  @!P1 BRA `(.L_x_25) ;  /* 0x0000000000bc9947 */ /* 0x000fd80003800000 */
[----:B------:R-:W-:Y:S01]  /*1b00*/  PLOP3.LUT P0, PT, PT, PT, PT, 0x8, 0x80 ;  /* 0x000000000080781c */ /* 0x000fe20003f0e170 */
[----:B------:R-:W-:-:S12]  /*1b10*/  VIADD R40, R0, 0xffffe800 ;  /* 0xffffe80000287836 */ /* 0x000fd80000000000 */
.L_x_26:
[C---:B------:R-:W-:Y:S01]  /*1b20*/  IMAD.WIDE.U32 R38, R43.reuse, 0x8, R2 ;  /* 0x000000082b267825 */ /* 0x040fe200078e0002 */
[----:B------:R-:W2:Y:S04]  /*1b30*/  LDG.E.64.CONSTANT R8, desc[UR6][R4.64+-0x1000] ;  /* 0xfff0000604087981 */ /* 0x000ea8000c1e9b00 */
[----:B------:R-:W3:Y:S04]  /*1b40*/  LDG.E.64.CONSTANT R10, desc[UR6][R4.64] ;  /* 0x00000006040a7981 */ /* 0x000ee8000c1e9b00 */
[----:B------:R-:W4:Y:S01]  /*1b50*/  LDG.E.64.CONSTANT R38, desc[UR6][R38.64] ;  /* 0x0000000626267981 */ /* 0x000f22000c1e9b00 */
[----:B------:R-:W-:-:S03]  /*1b60*/  VIADD R15, R43, 0x800 ;  /* 0x000008002b0f7836 */ /* 0x000fc60000000000 */
[----:B------:R-:W5:Y:S01]  /*1b70*/  LDG.E.64.CONSTANT R12, desc[UR6][R4.64+0x1000] ;  /* 0x00100006040c7981 */ /* 0x000f62000c1e9b00 */
[----:B------:R-:W-:-:S03]  /*1b80*/  IMAD.WIDE.U32 R14, R15, 0x8, R2 ;  /* 0x000000080f0e7825 */ /* 0x000fc600078e0002 */
[----:B------:R-:W5:Y:S04]  /*1b90*/  LDG.E.64.CONSTANT R16, desc[UR6][R4.64+0x3000] ;  /* 0x0030000604107981 */ /* 0x000f68000c1e9b00 */
[----:B------:R-:W5:Y:S04]  /*1ba0*/  LDG.E.64.CONSTANT R14, desc[UR6][R14.64] ;  /* 0x000000060e0e7981 */ /* 0x000f68000c1e9b00 */
[----:B------:R-:W5:Y:S01]  /*1bb0*/  LDG.E.64.CONSTANT R18, desc[UR6][R4.64+0x4000] ;  /* 0x0040000604127981 */ /* 0x000f62000c1e9b00 */
        /* <DEDUP_REMOVED lines=11> */
[----:B------:R-:W5:Y:S04]  /*1c70*/  LDG.E.64.CONSTANT R34, desc[UR6][R4.64+0xc000] ;  /* 0x00c0000604227981 */ /* 0x000f68000c1e9b00 */
[----:B------:R0:W5:Y:S01]  /*1c80*/  LDG.E.64.CONSTANT R36, desc[UR6][R4.64+0xd000] ;  /* 0x00d0000604247981 */ /* 0x000162000c1e9b00 */
[----:B------:R-:W-:-:S05]  /*1c90*/  VIADD R45, R45, 0x2000 ;  /* 0x000020002d2d7836 */ /* 0x000fca0000000000 */
[----:B------:R-:W-:Y:S02]  /*1ca0*/  ISETP.GE.AND P1, PT, R45, R40, PT ;  /* 0x000000282d00720c */ /* 0x000fe40003f26270 */
[----:B0-----:R-:W-:Y:S01]  /*1cb0*/  IADD3 R4, P2, PT, R4, 0x10000, RZ ;  /* 0x0001000004047810 */ /* 0x001fe20007f5e0ff */
[----:B------:R-:W-:-:S04]  /*1cc0*/  VIADD R43, R43, 0x2000 ;  /* 0x000020002b2b7836 */ /* 0x000fc80000000000 */
[----:B------:R-:W-:Y:S01]  /*1cd0*/  IMAD.X R5, RZ, RZ, R5, P2 ;  /* 0x000000ffff057224 */ /* 0x000fe200010e0605 */
[----:B----4-:R-:W-:-:S08]  /*1ce0*/  DADD R38, R38, R6 ;  /* 0x0000000026267229 */ /* 0x010fd00000000006 */
[----:B--2---:R-:W-:-:S08]  /*1cf0*/  DADD R8, R38, R8 ;  /* 0x0000000026087229 */ /* 0x004fd00000000008 */
[----:B---3--:R-:W-:-:S08]  /*1d00*/  DADD R8, R8, R10 ;  /* 0x0000000008087229 */ /* 0x008fd0000000000a */
[----:B-----5:R-:W-:-:S08]  /*1d10*/  DADD R8, R8, R12 ;  /* 0x0000000008087229 */ /* 0x020fd0000000000c */
        /* <DEDUP_REMOVED lines=13> */
.L_x_25:
[----:B------:R-:W-:Y:S05]  /*1df0*/  BSYNC.RECONVERGENT B2 ;  /* 0x0000000000027941 */ /* 0x000fea0003800200 */
.L_x_24:
[----:B------:R-:W-:Y:S01]  /*1e00*/  IMAD.IADD R8, R0, 0x1, -R45 ;  /* 0x0000000100087824 */ /* 0x000fe200078e0a2d */
[----:B------:R-:W-:Y:S04]  /*1e10*/  BSSY.RECONVERGENT B2, `(.L_x_27) ;  /* 0x000001c000027945 */ /* 0x000fe80003800200 */
[----:B------:R-:W-:-:S13]  /*1e20*/  ISETP.GT.AND P1, PT, R8, 0x800, PT ;  /* 0x000008000800780c */ /* 0x000fda0003f24270 */
[----:B------:R-:W-:Y:S05]  /*1e30*/  @!P1 BRA `(.L_x_28) ;  /* 0x0000000000649947 */ /* 0x000fea0003800000 */
        /* <DEDUP_REMOVED lines=9> */
[----:B------:R-:W5:Y:S04]  /*1ed0*/  LDG.E.64.CONSTANT R22, desc[UR6][R4.64+0x4000] ;  /* 0x0040000604167981 */ /* 0x000f68000c1e9b00 */
[----:B------:R0:W5:Y:S01]  /*1ee0*/  LDG.E.64.CONSTANT R8, desc[UR6][R4.64+0x5000] ;  /* 0x0050000604087981 */ /* 0x000162000c1e9b00 */
[----:B------:R-:W-:Y:S01]  /*1ef0*/  PLOP3.LUT P0, PT, PT, PT, PT, 0x8, 0x80 ;  /* 0x000000000080781c */ /* 0x000fe20003f0e170 */
[----:B------:R-:W-:-:S02]  /*1f00*/  VIADD R45, R45, 0x1000 ;  /* 0x000010002d2d7836 */ /* 0x000fc40000000000 */
[----:B------:R-:W-:Y:S01]  /*1f10*/  VIADD R43, R43, 0x1000 ;  /* 0x000010002b2b7836 */ /* 0x000fe20000000000 */
[----:B----4-:R-:W-:-:S08]  /*1f20*/  DADD R6, R6, R10 ;  /* 0x0000000006067229 */ /* 0x010fd0000000000a */
[----:B--2---:R-:W-:-:S08]  /*1f30*/  DADD R6, R6, R12 ;  /* 0x0000000006067229 */ /* 0x004fd0000000000c */
[----:B---3--:R-:W-:-:S08]  /*1f40*/  DADD R6, R6, R14 ;  /* 0x0000000006067229 */ /* 0x008fd0000000000e */
[----:B-----5:R-:W-:-:S08]  /*1f50*/  DADD R6, R6, R16 ;  /* 0x0000000006067229 */ /* 0x020fd00000000010 */
[----:B------:R-:W-:-:S08]  /*1f60*/  DADD R6, R6, R18 ;  /* 0x0000000006067229 */ /* 0x000fd00000000012 */
[----:B------:R-:W-:Y:S01]  /*1f70*/  DADD R6, R6, R20 ;  /* 0x0000000006067229 */ /* 0x000fe20000000014 */
[----:B------:R-:W-:-:S07]  /*1f80*/  IADD3 R10, P1, PT, R4, 0x8000, RZ ;  /* 0x00008000040a7810 */ /* 0x000fce0007f3e0ff */
[----:B------:R-:W-:Y:S01]  /*1f90*/  DADD R6, R6, R22 ;  /* 0x0000000006067229 */ /* 0x000fe20000000016 */
[----:B0-----:R-:W-:Y:S02]  /*1fa0*/  IMAD.X R5, RZ, RZ, R5, P1 ;  /* 0x000000ffff057224 */ /* 0x001fe400008e0605 */
[----:B------:R-:W-:-:S05]  /*1fb0*/  IMAD.MOV.U32 R4, RZ, RZ, R10 ;  /* 0x000000ffff047224 */ /* 0x000fca00078e000a */
[----:B------:R-:W-:-:S11]  /*1fc0*/  DADD R6, R6, R8 ;  /* 0x0000000006067229 */ /* 0x000fd60000000008 */
.L_x_28:
[----:B------:R-:W-:Y:S05]  /*1fd0*/  BSYNC.RECONVERGENT B2 ;  /* 0x0000000000027941 */ /* 0x000fea0003800200 */
.L_x_27:
[----:B------:R-:W-:-:S13]  /*1fe0*/  ISETP.LT.OR P0, PT, R45, R0, P0 ;  /* 0x000000002d00720c */ /* 0x000fda0000701670 */
[----:B------:R-:W-:Y:S05]  /*1ff0*/  @!P0 BRA `(.L_x_20) ;  /* 0x0000000000248947 */ /* 0x000fea0003800000 */
[----:B------:R-:W-:Y:S01]  /*2000*/  IMAD.WIDE.U32 R2, R43, 0x8, R2 ;  /* 0x000000082b027825 */ /* 0x000fe200078e0002 */
[----:B------:R-:W2:Y:S04]  /*2010*/  LDG.E.64.CONSTANT R8, desc[UR6][R4.64+-0x1000] ;  /* 0xfff0000604087981 */ /* 0x000ea8000c1e9b00 */
[----:B------:R-:W3:Y:S04]  /*2020*/  LDG.E.64.CONSTANT R10, desc[UR6][R4.64] ;  /* 0x00000006040a7981 */ /* 0x000ee8000c1e9b00 */
[----:B------:R-:W4:Y:S04]  /*2030*/  LDG.E.64.CONSTANT R2, desc[UR6][R2.64] ;  /* 0x0000000602027981 */ /* 0x000f28000c1e9b00 */
[----:B------:R-:W5:Y:S01]  /*2040*/  LDG.E.64.CONSTANT R12, desc[UR6][R4.64+0x1000] ;  /* 0x00100006040c7981 */ /* 0x000f62000c1e9b00 */
[----:B----4-:R-:W-:-:S08]  /*2050*/  DADD R6, R6, R2 ;  /* 0x0000000006067229 */ /* 0x010fd00000000002 */
[----:B--2---:R-:W-:-:S08]  /*2060*/  DADD R6, R6, R8 ;  /* 0x0000000006067229 */ /* 0x004fd00000000008 */
[----:B---3--:R-:W-:-:S08]  /*2070*/  DADD R6, R6, R10 ;  /* 0x0000000006067229 */ /* 0x008fd0000000000a */
[----:B-----5:R-:W-:-:S11]  /*2080*/  DADD R6, R6, R12 ;  /* 0x0000000006067229 */ /* 0x020fd6000000000c */
.L_x_20:
[----:B------:R-:W-:Y:S05]  /*2090*/  BSYNC.RECONVERGENT B1 ;  /* 0x0000000000017941 */ /* 0x000fea0003800200 */
.L_x_18:
[----:B------:R-:W0:Y:S01]  /*20a0*/  S2R R0, SR_LANEID ;  /* 0x0000000000007919 */ /* 0x000e220000000000 */
[----:B------:R-:W-:Y:S04]  /*20b0*/  SHFL.DOWN PT, R2, R6, 0x1, 0x1f ;  /* 0x08201f0006027f89 */ /* 0x000fe800000e0000 */
[----:B------:R-:W1:Y:S02]  /*20c0*/  SHFL.DOWN PT, R3, R7, 0x1, 0x1f ;  /* 0x08201f0007037f89 */ /* 0x000e6400000e0000 */
[----:B-1----:R-:W-:Y:S01]  /*20d0*/  DADD R2, R2, R6 ;  /* 0x0000000002027229 */ /* 0x002fe20000000006 */
[C---:B0-----:R-:W-:Y:S02]  /*20e0*/  ISETP.GT.AND P0, PT, R0.reuse, 0x1e, PT ;  /* 0x0000001e0000780c */ /* 0x041fe40003f04270 */
[----:B------:R-:W-:-:S07]  /*20f0*/  ISETP.NE.AND P1, PT, R0, RZ, PT ;  /* 0x000000ff0000720c */ /* 0x000fce0003f25270 */
        /* <DEDUP_REMOVED lines=15> */
[----:B------:R-:W-:Y:S01]  /*21f0*/  ISETP.GT.AND P0, PT, R0, 0x17, PT ;  /* 0x000000170000780c */ /* 0x000fe20003f04270 */
[----:B------:R-:W-:Y:S01]  /*2200*/  SHFL.DOWN PT, R2, R6, 0x8, 0x1f ;  /* 0x09001f0006027f89 */ /* 0x000fe200000e0000 */
[----:B------:R-:W-:-:S03]  /*2210*/  @!P1 MOV R8, 0x400 ;  /* 0x0000040000089802 */ /* 0x000fc60000000f00 */
[----:B------:R-:W0:Y:S01]  /*2220*/  SHFL.DOWN PT, R3, R7, 0x8, 0x1f ;  /* 0x09001f0007037f89 */ /* 0x000e2200000e0000 */
[----:B-1----:R-:W-:Y:S01]  /*2230*/  @!P1 LEA R11, R11, R8, 0x18 ;  /* 0x000000080b0b9211 */ /* 0x002fe200078ec0ff */
[----:B0-----:R-:W-:-:S10]  /*2240*/  DADD R2, R2, R6 ;  /* 0x0000000002027229 */ /* 0x001fd40000000006 */
[----:B------:R-:W-:Y:S02]  /*2250*/  FSEL R4, R6, R2, P0 ;  /* 0x0000000206047208 */ /* 0x000fe40000000000 */
[----:B------:R-:W-:Y:S02]  /*2260*/  FSEL R5, R7, R3, P0 ;  /* 0x0000000307057208 */ /* 0x000fe40000000000 */
[----:B------:R-:W-:Y:S01]  /*2270*/  @!P1 SHF.R.U32.HI R6, RZ, 0x2, R41 ;  /* 0x00000002ff069819 */ /* 0x000fe20000011629 */
[----:B------:R-:W-:Y:S01]  /*2280*/  SHFL.DOWN PT, R2, R4, 0x10, 0x1f ;  /* 0x0a001f0004027f89 */ /* 0x000fe200000e0000 */
[----:B------:R-:W-:Y:S02]  /*2290*/  ISETP.NE.AND P0, PT, R41, RZ, PT ;  /* 0x000000ff2900720c */ /* 0x000fe40003f05270 */
[----:B------:R-:W-:Y:S01]  /*22a0*/  @!P1 LOP3.LUT R6, R6, 0xf8, RZ, 0xc0, !PT ;  /* 0x000000f806069812 */ /* 0x000fe200078ec0ff */
[----:B------:R-:W0:Y:S04]  /*22b0*/  SHFL.DOWN PT, R3, R5, 0x10, 0x1f ;  /* 0x0a001f0005037f89 */ /* 0x000e2800000e0000 */
[----:B------:R-:W-:Y:S01]  /*22c0*/  @!P1 IMAD.IADD R11, R6, 0x1, R11 ;  /* 0x00000001060b9824 */ /* 0x000fe200078e020b */
[----:B0-----:R-:W-:-:S07]  /*22d0*/  DADD R2, R2, R4 ;  /* 0x0000000002027229 */ /* 0x001fce0000000004 */
[----:B------:R0:W-:Y:S01]  /*22e0*/  @!P1 STS.64 [R11+0x10], R2 ;  /* 0x000010020b009388 */ /* 0x0001e20000000a00 */
[----:B------:R-:W-:Y:S01]  /*22f0*/  BAR.SYNC.DEFER_BLOCKING 0x0 ;  /* 0x0000000000007b1d */ /* 0x000fe20000010000 */
[----:B------:R-:W-:-:S04]  /*2300*/  ISETP.GT.AND P1, PT, R0, 0xf, PT ;  /* 0x0000000f0000780c */ /* 0x000fc80003f24270 */
[----:B------:R-:W-:Y:S02]  /*2310*/  FSEL R0, R4, R2, P1 ;  /* 0x0000000204007208 */ /* 0x000fe40000800000 */
[----:B------:R-:W-:-:S03]  /*2320*/  FSEL R5, R5, R3, P1 ;  /* 0x0000000305057208 */ /* 0x000fc60000800000 */
[----:B0-----:R-:W-:Y:S02]  /*2330*/  IMAD.MOV.U32 R2, RZ, RZ, R0 ;  /* 0x000000ffff027224 */ /* 0x001fe400078e0000 */
[----:B------:R-:W-:Y:S01]  /*2340*/  IMAD.MOV.U32 R3, RZ, RZ, R5 ;  /* 0x000000ffff037224 */ /* 0x000fe200078e0005 */
[----:B------:R-:W-:Y:S06]  /*2350*/  @P0 BRA `(.L_x_16) ;  /* 0x0000000000680947 */ /* 0x000fec0003800000 */
[----:B------:R-:W0:Y:S01]  /*2360*/  S2UR UR5, SR_CgaCtaId ;  /* 0x00000000000579c3 */ /* 0x000e220000008800 */
[----:B------:R-:W-:Y:S02]  /*2370*/  UMOV UR4, 0x400 ;  /* 0x0000040000047882 */ /* 0x000fe40000000000 */
[----:B0-----:R-:W-:-:S09]  /*2380*/  ULEA UR4, UR5, UR4, 0x18 ;  /* 0x0000000405047291 */ /* 0x001fd2000f8ec0ff */
[----:B------:R-:W0:Y:S04]  /*2390*/  LDS.64 R4, [UR4+0x18] ;  /* 0x00001804ff047984 */ /* 0x000e280008000a00 */
[----:B------:R-:W1:Y:S04]  /*23a0*/  LDS.128 R8, [UR4+0x20] ;  /* 0x00002004ff087984 */ /* 0x000e680008000c00 */
        /* <DEDUP_REMOVED lines=20> */
[----:B------:R-:W-:-:S11]  /*24f0*/  DADD R2, R2, R10 ;  /* 0x0000000002027229 */ /* 0x000fd6000000000a */
.L_x_16:
[----:B------:R-:W-:Y:S05]  /*2500*/  BSYNC.RECONVERGENT B0 ;  /* 0x0000000000007941 */ /* 0x000fea0003800200 */
.L_x_1:
[----:B------:R-:W-:Y:S05]  /*2510*/  @P0 EXIT ;  /* 0x000000000000094d */ /* 0x000fea0003800000 */
[----:B------:R-:W0:Y:S01]  /*2520*/  LDCU.64 UR4, c[0x0][0x398] ;  /* 0x00007300ff0477ac */ /* 0x000e220008000a00 */
[----:B------:R-:W2:Y:S01]  /*2530*/  LDC.64 R4, c[0x0][0x388] ;  /* 0x0000e200ff047b82 */ /* 0x000ea20000000a00 */
[----:B0-----:R-:W-:-:S07]  /*2540*/  DADD R2, R2, UR4 ;  /* 0x0000000402027e29 */ /* 0x001fce0008000000 */
[----:B--2---:R-:W-:Y:S01]  /*2550*/  STG.E.64 desc[UR6][R4.64], R2 ;  /* 0x0000000204007986 */ /* 0x004fe2000c101b06 */
[----:B------:R-:W-:Y:S05]  /*2560*/  EXIT ;  /* 0x000000000000794d */ /* 0x000fea0003800000 */
.L_x_29:
[----:B------:R-:W-:-:S00]  /*2570*/  BRA `(.L_x_29) ;  /* 0xfffffffc00fc7947 */ /* 0x000fc0000383ffff */
[----:B------:R-:W-:-:S00]  /*2580*/  NOP ;  /* 0x0000000000007918 */ /* 0x000fc00000000000 */
[----:B------:R-:W-:-:S00]  /*2590*/  NOP ;  /* 0x0000000000007918 */ /* 0x000fc00000000000 */
[----:B------:R-:W-:-:S00]  /*25a0*/  NOP ;  /* 0x0000000000007918 */ /* 0x000fc00000000000 */
[----:B------:R-:W-:-:S00]  /*25b0*/  NOP ;  /* 0x0000000000007918 */ /* 0x000fc00000000000 */
[----:B------:R-:W-:-:S00]  /*25c0*/  NOP ;  /* 0x0000000000007918 */ /* 0x000fc00000000000 */
[----:B------:R-:W-:-:S00]  /*25d0*/  NOP ;  /* 0x0000000000007918 */ /* 0x000fc00000000000 */
[----:B------:R-:W-:-:S00]  /*25e0*/  NOP ;  /* 0x0000000000007918 */ /* 0x000fc00000000000 */
[----:B------:R-:W-:-:S00]  /*25f0*/  NOP ;  /* 0x0000000000007918 */ /* 0x000fc00000000000 */
.L_x_454:


//--------------------- .text._ZN3cub18CUB_300001_SM_10006detail6reduce18DeviceReduceKernelINS2_10policy_hubIdyN4cuda3std3__44plusIdEEE10Policy1000EN6thrust24THRUST_300001_SM_1000_NS6detail15normal_iteratorINSD_10device_ptrIdEEEEyS9_dNS7_10__identityEEEvT0_PT3_T1_NS0_13GridEvenShareISN_EET2_T4_ --------------------------
	.section	.text._ZN3cub18CUB_300001_SM_10006detail6reduce18DeviceReduceKernelINS2_10policy_hubIdyN4cuda3std3__44plusIdEEE10Policy1000EN6thrust24THRUST_300001_SM_1000_NS6detail15normal_iteratorINSD_10device_ptrIdEEEEyS9_dNS7_10__identityEEEvT0_PT3_T1_NS0_13GridEvenShareISN_EET2_T4_,"ax",@progbits
	.align	128
        .global         _ZN3cub18CUB_300001_SM_10006detail6reduce18DeviceReduceKernelINS2_10policy_hubIdyN4cuda3std3__44plusIdEEE10Policy1000EN6thrust24THRUST_300001_SM_1000_NS6detail15normal_iteratorINSD_10device_ptrIdEEEEyS9_dNS7_10__identityEEEvT0_PT3_T1_NS0_13GridEvenShareISN_EET2_T4_
        .type           _ZN3cub18CUB_300001_SM_10006detail6reduce18DeviceReduceKernelINS2_10policy_hubIdyN4cuda3std3__44plusIdEEE10Policy1000EN6thrust24THRUST_300001_SM_1000_NS6detail15normal_iteratorINSD_10device_ptrIdEEEEyS9_dNS7_10__identityEEEvT0_PT3_T1_NS0_13GridEvenShareISN_EET2_T4_,@function
        .size           _ZN3cub18CUB_300001_SM_10006detail6reduce18DeviceReduceKernelINS2_10policy_hubIdyN4cuda3std3__44plusIdEEE10Policy1000EN6thrust24THRUST_300001_SM_1000_NS6detail15normal_iteratorINSD_10device_ptrIdEEEEyS9_dNS7_10__identityEEEvT0_PT3_T1_NS0_13GridEvenShareISN_EET2_T4_,(.L_x_455 - _ZN3cub18CUB_300001_SM_10006detail6reduce18DeviceReduceKernelINS2_10policy_hubIdyN4cuda3std3__44plusIdEEE10Policy1000EN6thrust24THRUST_300001_SM_1000_NS6detail15normal_iteratorINSD_10device_ptrIdEEEEyS9_dNS7_10__identityEEEvT0_PT3_T1_NS0_13GridEvenShareISN_EET2_T4_)
        .other          _ZN3cub18CUB_300001_SM_10006detail6reduce18DeviceReduceKernelINS2_10policy_hubIdyN4cuda3std3__44plusIdEEE10Policy1000EN6thrust24THRUST_300001_SM_1000_NS6detail15normal_iteratorINSD_10device_ptrIdEEEEyS9_dNS7_10__identityEEEvT0_PT3_T1_NS0_13GridEvenShareISN_EET2_T4_,@"STO_CUDA_ENTRY STV_DEFAULT"
_ZN3cub18CUB_300001_SM_10006detail6reduce18DeviceReduceKernelINS2_10policy_hubIdyN4cuda3std3__44plusIdEEE10Policy1000EN6thrust24THRUST_300001_SM_1000_NS6detail15normal_iteratorINSD_10device_ptrIdEEEEyS9_dNS7_10__identityEEEvT0_PT3_T1_NS0_13GridEvenShareISN_EET2_T4_:
.text._ZN3cub18CUB_300001_SM_10006detail6reduce18DeviceReduceKernelINS2_10policy_hubIdyN4cuda3std3__44plusIdEEE10Policy1000EN6thrust24THRUST_300001_SM_1000_NS6detail15normal_iteratorINSD_10device_ptrIdEEEEyS9_dNS7_10__identityEEEvT0_PT3_T1_NS0_13GridEvenShareISN_EET2_T4_:
[----:B------:R-:W-:Y:S08]  /*0000*/  LDC R1, c[0x0][0x37c] ;  /* 0x0000df00ff017b82 */ /* 0x000ff00000000800 */
[----:B------:R-:W0:Y:S01]  /*0010*/  S2UR UR18, SR_CTAID.X ;  /* 0x00000000001279c3 */ /* 0x000e220000002500 */
[----:B------:R-:W1:Y:S01]  /*0020*/  LDCU.64 UR4, c[0x0][0x3b8] ;  /* 0x00007700ff0477ac */ /* 0x000e620008000a00 */
[----:B------:R-:W-:Y:S01]  /*0030*/  BSSY.RECONVERGENT B0, `(.L_x_30) ;  /* 0x0000277000007945 */ /* 0x000fe20003800200 */
[----:B------:R-:W2:Y:S01]  /*0040*/  LDCU UR11, c[0x0][0x3c0] ;  /* 0x00007800ff0b77ac */ /* 0x000ea20008000800 */
[----:B------:R-:W3:Y:S01]  /*0050*/  LDCU.64 UR16, c[0x0][0x358] ;  /* 0x00006b00ff1077ac */ /* 0x000ee20008000a00 */
[----:B-1----:R-:W-:-:S02]  /*0060*/  IMAD.U32 R12, RZ, RZ, UR4 ;  /* 0x00000004ff0c7e24 */ /* 0x002fc4000f8e00ff */
[----:B------:R-:W-:Y:S01]  /*0070*/  IMAD.U32 R3, RZ, RZ, UR5 ;  /* 0x00000005ff037e24 */ /* 0x000fe2000f8e00ff */
[----:B--2---:R-:W-:Y:S02]  /*0080*/  UIMAD UR5, UR11, 0xe00, URZ ;  /* 0x00000e000b0578a4 */ /* 0x004fe4000f8e02ff */
[----:B0-----:R-:W-:Y:S02]  /*0090*/  UIMAD UR9, UR18, 0xe00, URZ ;  /* 0x00000e00120978a4 */ /* 0x001fe4000f8e02ff */
[----:B------:R-:W-:-:S04]  /*00a0*/  USHF.R.S32.HI UR4, URZ, 0x1f, UR5 ;  /* 0x0000001fff047899 */ /* 0x000fc80008011405 */
[----:B------:R-:W-:-:S04]  /*00b0*/  IADD3 R13, P1, PT, R12, -UR9, RZ ;  /* 0x800000090c0d7c10 */ /* 0x000fc8000ff3e0ff */
[----:B------:R-:W-:Y:S02]  /*00c0*/  ISETP.GT.U32.AND P0, PT, R13, 0xdff, PT ;  /* 0x00000dff0d00780c */ /* 0x000fe40003f04070 */
[----:B------:R-:W-:-:S04]  /*00d0*/  IADD3.X R2, PT, PT, R3, -0x1, RZ, P1, !PT ;  /* 0xffffffff03027810 */ /* 0x000fc80000ffe4ff */
[----:B------:R-:W-:-:S13]  /*00e0*/  ISETP.GT.U32.AND.EX P0, PT, R2, RZ, PT, P0 ;  /* 0x000000ff0200720c */ /* 0x000fda0003f04100 */
[----:B---3--:R-:W-:Y:S05]  /*00f0*/  @P0 BRA `(.L_x_31) ;  /* 0x0000001400280947 */ /* 0x008fea0003800000 */
[----:B------:R-:W0:Y:S01]  /*0100*/  S2R R0, SR_TID.X ;  /* 0x0000000000007919 */ /* 0x000e220000002100 */
[----:B------:R-:W-:Y:S01]  /*0110*/  VIADD R3, R12, -UR9 ;  /* 0x800000090c037c36 */ /* 0x000fe20008000000 */
[----:B------:R-:W-:Y:S01]  /*0120*/  BSSY.RECONVERGENT B1, `(.L_x_32) ;  /* 0x000000a000017945 */ /* 0x000fe20003800200 */
[----:B------:R-:W-:-:S03]  /*0130*/  CS2R R8, SRZ ;  /* 0x0000000000087805 */ /* 0x000fc6000001ff00 */
[----:B0-----:R-:W-:Y:S01]  /*0140*/  ISETP.GE.AND P0, PT, R0, R3, PT ;  /* 0x000000030000720c */ /* 0x001fe20003f06270 */
[----:B------:R-:W-:-:S12]  /*0150*/  IMAD.MOV.U32 R2, RZ, RZ, R0 ;  /* 0x000000ffff027224 */ /* 0x000fd800078e0000 */
[----:B------:R-:W-:Y:S05]  /*0160*/  @P0 BRA `(.L_x_33) ;  /* 0x0000000000140947 */ /* 0x000fea0003800000 */
[----:B------:R-:W0:Y:S01]  /*0170*/  LDC.64 R8, c[0x0][0x380] ;  /* 0x0000e000ff087b82 */ /* 0x000e220000000a00 */
[----:B------:R-:W-:-:S04]  /*0180*/  VIADD R5, R0, UR9 ;  /* 0x0000000900057c36 */ /* 0x000fc80008000000 */
[----:B0-----:R-:W-:-:S06]  /*0190*/  IMAD.WIDE.U32 R8, R5, 0x8, R8 ;  /* 0x0000000805087825 */ /* 0x001fcc00078e0008 */
[----:B------:R-:W5:Y:S01]  /*01a0*/  LDG.E.64 R8, desc[UR16][R8.64] ;  /* 0x0000001008087981 */ /* 0x000f62000c1e1b00 */
[----:B------:R-:W-:-:S07]  /*01b0*/  VIADD R2, R0, 0x200 ;  /* 0x0000020000027836 */ /* 0x000fce0000000000 */
.L_x_33:
[----:B------:R-:W-:Y:S05]  /*01c0*/  BSYNC.RECONVERGENT B1 ;  /* 0x0000000000017941 */ /* 0x000fea0003800200 */
.L_x_32:
[----:B------:R-:W-:Y:S01]  /*01d0*/  ISETP.GE.AND P0, PT, R2, R3, PT ;  /* 0x000000030200720c */ /* 0x000fe20003f06270 */
[----:B------:R-:W-:-:S12]  /*01e0*/  BSSY.RECONVERGENT B1, `(.L_x_34) ;  /* 0x0000078000017945 */ /* 0x000fd80003800200 */
[----:B------:R-:W-:Y:S05]  /*01f0*/  @P0 BRA `(.L_x_35) ;  /* 0x0000000400d80947 */ /* 0x000fea0003800000 */
[----:B------:R-:W-:Y:S01]  /*0200*/  LOP3.LUT R5, RZ, R2, RZ, 0x33, !PT ;  /* 0x00000002ff057212 */ /* 0x000fe200078e33ff */
[----:B------:R-:W-:Y:S03]  /*0210*/  BSSY.RECONVERGENT B2, `(.L_x_36) ;  /* 0x0000036000027945 */ /* 0x000fe60003800200 */
[----:B------:R-:W-:-:S04]  /*0220*/  IADD3 R12, PT, PT, R12, -UR9, R5 ;  /* 0x800000090c0c7c10 */ /* 0x000fc8000fffe005 */
[C---:B------:R-:W-:Y:S02]  /*0230*/  ISETP.GE.U32.AND P1, PT, R12.reuse, 0x1e00, PT ;  /* 0x00001e000c00780c */ /* 0x040fe40003f26070 */
[----:B------:R-:W-:-:S04]  /*0240*/  LEA.HI R4, R12, 0x1, RZ, 0x17 ;  /* 0x000000010c047811 */ /* 0x000fc800078fb8ff */
[----:B------:R-:W-:-:S04]  /*0250*/  LOP3.LUT R5, R4, 0xf, RZ, 0xc0, !PT ;  /* 0x0000000f04057812 */ /* 0x000fc800078ec0ff */
[----:B------:R-:W-:-:S03]  /*0260*/  ISETP.NE.AND P0, PT, R5, RZ, PT ;  /* 0x000000ff0500720c */ /* 0x000fc60003f05270 */
[----:B------:R-:W-:Y:S10]  /*0270*/  @!P1 BRA `(.L_x_37) ;  /* 0x0000000000bc9947 */ /* 0x000ff40003800000 */
[----:B------:R-:W0:Y:S01]  /*0280*/  LDCU.64 UR4, c[0x0][0x380] ;  /* 0x00007000ff0477ac */ /* 0x000e220008000a00 */
[----:B------:R-:W-:Y:S01]  /*0290*/  IMAD.WIDE.U32 R6, R2, 0x8, RZ ;  /* 0x0000000802067825 */ /* 0x000fe200078e00ff */
[----:B------:R-:W-:-:S03]  /*02a0*/  LOP3.LUT R26, R4, 0xfffff0, RZ, 0xc0, !PT ;  /* 0x00fffff0041a7812 */ /* 0x000fc600078ec0ff */
[----:B------:R-:W-:Y:S02]  /*02b0*/  IMAD.U32 R11, RZ, RZ, UR18 ;  /* 0x00000012ff0b7e24 */ /* 0x000fe4000f8e00ff */
[----:B------:R-:W-:Y:S02]  /*02c0*/  IMAD.MOV R26, RZ, RZ, -R26 ;  /* 0x000000ffff1a7224 */ /* 0x000fe400078e0a1a */
[----:B------:R-:W-:-:S03]  /*02d0*/  IMAD.WIDE.U32 R6, R11, 0x7000, R6 ;  /* 0x000070000b067825 */ /* 0x000fc600078e0006 */
[----:B0-----:R-:W-:-:S04]  /*02e0*/  IADD3 R6, P1, PT, R6, UR4, RZ ;  /* 0x0000000406067c10 */ /* 0x001fc8000ff3e0ff */
[----:B------:R-:W-:-:S04]  /*02f0*/  IADD3 R6, P2, PT, R6, 0x8000, RZ ;  /* 0x0000800006067810 */ /* 0x000fc80007f5e0ff */
[----:B------:R-:W-:-:S09]  /*0300*/  IADD3.X R7, PT, PT, RZ, UR5, R7, P2, P1 ;  /* 0x00000005ff077c10 */ /* 0x000fd200097e2407 */
.L_x_38:
[----:B------:R-:W2:Y:S04]  /*0310*/  LDG.E.64 R10, desc[UR16][R6.64+-0x8000] ;  /* 0xff800010060a7981 */ /* 0x000ea8000c1e1b00 */
[----:B------:R-:W3:Y:S04]  /*0320*/  LDG.E.64 R12, desc[UR16][R6.64+-0x7000] ;  /* 0xff900010060c7981 */ /* 0x000ee8000c1e1b00 */
[----:B------:R-:W4:Y:S04]  /*0330*/  LDG.E.64 R14, desc[UR16][R6.64+-0x6000] ;  /* 0xffa00010060e7981 */ /* 0x000f28000c1e1b00 */
[----:B------:R-:W4:Y:S04]  /*0340*/  LDG.E.64 R16, desc[UR16][R6.64+-0x5000] ;  /* 0xffb0001006107981 */ /* 0x000f28000c1e1b00 */
[----:B------:R-:W4:Y:S04]  /*0350*/  LDG.E.64 R18, desc[UR16][R6.64+-0x4000] ;  /* 0xffc0001006127981 */ /* 0x000f28000c1e1b00 */
[----:B------:R-:W4:Y:S04]  /*0360*/  LDG.E.64 R20, desc[UR16][R6.64+-0x3000] ;  /* 0xffd0001006147981 */ /* 0x000f28000c1e1b00 */
[----:B------:R-:W4:Y:S04]  /*0370*/  LDG.E.64 R24, desc[UR16][R6.64+-0x2000] ;  /* 0xffe0001006187981 */ /* 0x000f28000c1e1b00 */
[----:B------:R-:W4:Y:S01]  /*0380*/  LDG.E.64 R22, desc[UR16][R6.64+-0x1000] ;  /* 0xfff0001006167981 */ /* 0x000f22000c1e1b00 */
[----:B--2--5:R-:W-:-:S03]  /*0390*/  DADD R10, R10, R8 ;  /* 0x000000000a0a7229 */ /* 0x024fc60000000008 */
[----:B------:R-:W2:Y:S05]  /*03a0*/  LDG.E.64 R8, desc[UR16][R6.64] ;  /* 0x0000001006087981 */ /* 0x000eaa000c1e1b00 */
[----:B---3--:R-:W-:Y:S02]  /*03b0*/  DADD R12, R10, R12 ;  /* 0x000000000a0c7229 */ /* 0x008fe4000000000c */
[----:B------:R-:W3:Y:S06]  /*03c0*/  LDG.E.64 R10, desc[UR16][R6.64+0x1000] ;  /* 0x00100010060a7981 */ /* 0x000eec000c1e1b00 */
[----:B----4-:R-:W-:-:S02]  /*03d0*/  DADD R14, R12, R14 ;  /* 0x000000000c0e7229 */ /* 0x010fc4000000000e */
[----:B------:R-:W4:Y:S06]  /*03e0*/  LDG.E.64 R12, desc[UR16][R6.64+0x2000] ;  /* 0x00200010060c7981 */ /* 0x000f2c000c1e1b00 */
[----:B------:R-:W-:Y:S02]  /*03f0*/  DADD R16, R14, R16 ;  /* 0x000000000e107229 */ /* 0x000fe40000000010 */
[----:B------:R-:W4:Y:S06]  /*0400*/  LDG.E.64 R14, desc[UR16][R6.64+0x3000] ;  /* 0x00300010060e7981 */ /* 0x000f2c000c1e1b00 */
[----:B------:R-:W-:-:S02]  /*0410*/  DADD R18, R16, R18 ;  /* 0x0000000010127229 */ /* 0x000fc40000000012 */
[----:B------:R-:W4:Y:S06]  /*0420*/  LDG.E.64 R16, desc[UR16][R6.64+0x4000] ;  /* 0x0040001006107981 */ /* 0x000f2c000c1e1b00 */
[----:B------:R-:W-:Y:S02]  /*0430*/  DADD R20, R18, R20 ;  /* 0x0000000012147229 */ /* 0x000fe40000000014 */
[----:B------:R-:W4:Y:S06]  /*0440*/  LDG.E.64 R18, desc[UR16][R6.64+0x5000] ;  /* 0x0050001006127981 */ /* 0x000f2c000c1e1b00 */
[----:B------:R-:W-:-:S02]  /*0450*/  DADD R24, R20, R24 ;  /* 0x0000000014187229 */ /* 0x000fc40000000018 */
[----:B------:R-:W4:Y:S06]  /*0460*/  LDG.E.64 R20, desc[UR16][R6.64+0x6000] ;  /* 0x0060001006147981 */ /* 0x000f2c000c1e1b00 */
[----:B------:R-:W-:Y:S02]  /*0470*/  DADD R22, R24, R22 ;  /* 0x0000000018167229 */ /* 0x000fe40000000016 */
[----:B------:R0:W4:Y:S01]  /*0480*/  LDG.E.64 R24, desc[UR16][R6.64+0x7000] ;  /* 0x0070001006187981 */ /* 0x000122000c1e1b00 */
[----:B------:R-:W-:Y:S02]  /*0490*/  VIADD R26, R26, 0x10 ;  /* 0x000000101a1a7836 */ /* 0x000fe40000000000 */
[----:B------:R-:W-:-:S03]  /*04a0*/  VIADD R2, R2, 0x2000 ;  /* 0x0000200002027836 */ /* 0x000fc60000000000 */
[----:B------:R-:W-:Y:S02]  /*04b0*/  ISETP.NE.AND P1, PT, R26, RZ, PT ;  /* 0x000000ff1a00720c */ /* 0x000fe40003f25270 */
[----:B0-----:R-:W-:-:S05]  /*04c0*/  IADD3 R6, P2, PT, R6, 0x10000, RZ ;  /* 0x0001000006067810 */ /* 0x001fca0007f5e0ff */
[----:B------:R-:W-:Y:S01]  /*04d0*/  IMAD.X R7, RZ, RZ, R7, P2 ;  /* 0x000000ffff077224 */ /* 0x000fe200010e0607 */
[----:B--2---:R-:W-:-:S08]  /*04e0*/  DADD R8, R22, R8 ;  /* 0x0000000016087229 */ /* 0x004fd00000000008 */
[----:B---3--:R-:W-:-:S08]  /*04f0*/  DADD R8, R8, R10 ;  /* 0x0000000008087229 */ /* 0x008fd0000000000a */
[----:B----4-:R-:W-:-:S08]  /*0500*/  DADD R8, R8, R12 ;  /* 0x0000000008087229 */ /* 0x010fd0000000000c */
[----:B------:R-:W-:-:S08]  /*0510*/  DADD R8, R8, R14 ;  /* 0x0000000008087229 */ /* 0x000fd0000000000e */
[----:B------:R-:W-:-:S08]  /*0520*/  DADD R8, R8, R16 ;  /* 0x0000000008087229 */ /* 0x000fd00000000010 */
[----:B------:R-:W-:-:S08]  /*0530*/  DADD R8, R8, R18 ;  /* 0x0000000008087229 */ /* 0x000fd00000000012 */
[----:B------:R-:W-:-:S08]  /*0540*/  DADD R8, R8, R20 ;  /* 0x0000000008087229 */ /* 0x000fd00000000014 */
[----:B------:R-:W-:Y:S01]  /*0550*/  DADD R8, R8, R24 ;  /* 0x0000000008087229 */ /* 0x000fe20000000018 */
[----:B------:R-:W-:Y:S10]  /*0560*/  @P1 BRA `(.L_x_38) ;  /* 0xfffffffc00681947 */ /* 0x000ff4000383ffff */
.L_x_37:
[----:B------:R-:W-:Y:S05]  /*0570*/  BSYNC.RECONVERGENT B2 ;  /* 0x0000000000027941 */ /* 0x000fea0003800200 */
.L_x_36:
[----:B------:R-:W-:Y:S05]  /*0580*/  @!P0 BRA `(.L_x_35) ;  /* 0x0000000000f48947 */ /* 0x000fea0003800000 */
[----:B------:R-:W-:Y:S01]  /*0590*/  ISETP.GE.U32.AND P1, PT, R5, 0x8, PT ;  /* 0x000000080500780c */ /* 0x000fe20003f26070 */
[----:B------:R-:W-:Y:S01]  /*05a0*/  BSSY.RECONVERGENT B2, `(.L_x_39) ;  /* 0x000001a000027945 */ /* 0x000fe20003800200 */
[----:B------:R-:W-:-:S04]  /*05b0*/  LOP3.LUT R26, R4, 0x7, RZ, 0xc0, !PT ;  /* 0x00000007041a7812 */ /* 0x000fc800078ec0ff */
[----:B------:R-:W-:-:S07]  /*05c0*/  ISETP.NE.AND P0, PT, R26, RZ, PT ;  /* 0x000000ff1a00720c */ /* 0x000fce0003f05270 */
[----:B------:R-:W-:Y:S06]  /*05d0*/  @!P1 BRA `(.L_x_40) ;  /* 0x0000000000589947 */ /* 0x000fec0003800000 */
[----:B------:R-:W0:Y:S01]  /*05e0*/  LDCU.64 UR4, c[0x0][0x380] ;  /* 0x00007000ff0477ac */ /* 0x000e220008000a00 */
[----:B------:R-:W-:-:S04]  /*05f0*/  IADD3 R5, P1, PT, R2, UR9, RZ ;  /* 0x0000000902057c10 */ /* 0x000fc8000ff3e0ff */
[----:B------:R-:W-:Y:S02]  /*0600*/  LEA.HI.X.SX32 R6, R2, RZ, 0x1, P1 ;  /* 0x000000ff02067211 */ /* 0x000fe400008f0eff */
[----:B0-----:R-:W-:-:S04]  /*0610*/  LEA R24, P1, R5, UR4, 0x3 ;  /* 0x0000000405187c11 */ /* 0x001fc8000f8218ff */
[----:B------:R-:W-:-:S05]  /*0620*/  LEA.HI.X R25, R5, UR5, R6, 0x3, P1 ;  /* 0x0000000505197c11 */ /* 0x000fca00088f1c06 */
        /* <DEDUP_REMOVED lines=17> */
.L_x_40:
[----:B------:R-:W-:Y:S05]  /*0740*/  BSYNC.RECONVERGENT B2 ;  /* 0x0000000000027941 */ /* 0x000fea0003800200 */
.L_x_39:
        /* <DEDUP_REMOVED lines=14> */
[----:B------:R-:W4:Y:S01]  /*0830*/  LDG.E.64 R14, desc[UR16][R4.64+0x3000] ;  /* 0x00300010040e7981 */ /* 0x000f22000c1e1b00 */
[----:B------:R-:W-:Y:S01]  /*0840*/  VIADD R2, R2, 0x800 ;  /* 0x0000080002027836 */ /* 0x000fe20000000000 */
[----:B--2--5:R-:W-:-:S08]  /*0850*/  DADD R6, R8, R6 ;  /* 0x0000000008067229 */ /* 0x024fd00000000006 */
[----:B---3--:R-:W-:-:S08]  /*0860*/  DADD R6, R6, R10 ;  /* 0x0000000006067229 */ /* 0x008fd0000000000a */
[----:B----4-:R-:W-:-:S08]  /*0870*/  DADD R6, R6, R12 ;  /* 0x0000000006067229 */ /* 0x010fd0000000000c */
[----:B------:R-:W-:-:S11]  /*0880*/  DADD R8, R6, R14 ;  /* 0x0000000006087229 */ /* 0x000fd6000000000e */
.L_x_42:
[----:B------:R-:W-:Y:S05]  /*0890*/  BSYNC.RECONVERGENT B2 ;  /* 0x0000000000027941 */ /* 0x000fea0003800200 */
.L_x_41:
[----:B------:R-:W-:Y:S05]  /*08a0*/  @!P0 BRA `(.L_x_35) ;  /* 0x00000000002c8947 */ /* 0x000fea0003800000 */
[----:B------:R-:W0:Y:S01]  /*08b0*/  LDC.64 R4, c[0x0][0x380] ;  /* 0x0000e000ff047b82 */ /* 0x000e220000000a00 */
[----:B------:R-:W-:Y:S02]  /*08c0*/  IMAD.U32 R7, RZ, RZ, UR18 ;  /* 0x00000012ff077e24 */ /* 0x000fe4000f8e00ff */
[----:B------:R-:W-:Y:S02]  /*08d0*/  IMAD.MOV R10, RZ, RZ, -R16 ;  /* 0x000000ffff0a7224 */ /* 0x000fe400078e0a10 */
[----:B0-----:R-:W-:-:S07]  /*08e0*/  IMAD.WIDE.U32 R4, R7, 0x7000, R4 ;  /* 0x0000700007047825 */ /* 0x001fce00078e0004 */
.L_x_43:
[----:B------:R-:W-:-:S06]  /*08f0*/  IMAD.WIDE R6, R2, 0x8, R4 ;  /* 0x0000000802067825 */ /* 0x000fcc00078e0204 */
[----:B------:R-:W2:Y:S01]  /*0900*/  LDG.E.64 R6, desc[UR16][R6.64] ;  /* 0x0000001006067981 */ /* 0x000ea2000c1e1b00 */
[----:B------:R-:W-:Y:S02]  /*0910*/  VIADD R10, R10, 0x1 ;  /* 0x000000010a0a7836 */ /* 0x000fe40000000000 */
[----:B------:R-:W-:-:S03]  /*0920*/  VIADD R2, R2, 0x200 ;  /* 0x0000020002027836 */ /* 0x000fc60000000000 */
[----:B------:R-:W-:Y:S01]  /*0930*/  ISETP.NE.AND P0, PT, R10, RZ, PT ;  /* 0x000000ff0a00720c */ /* 0x000fe20003f05270 */
[----:B--2--5:R-:W-:-:S12]  /*0940*/  DADD R8, R6, R8 ;  /* 0x0000000006087229 */ /* 0x024fd80000000008 */
[----:B------:R-:W-:Y:S05]  /*0950*/  @P0 BRA `(.L_x_43) ;  /* 0xfffffffc00e40947 */ /* 0x000fea000383ffff */
.L_x_35:
[----:B------:R-:W-:Y:S05]  /*0960*/  BSYNC.RECONVERGENT B1 ;  /* 0x0000000000017941 */ /* 0x000fea0003800200 */
.L_x_34:
        /* <DEDUP_REMOVED lines=12> */
[----:B------:R-:W-:-:S03]  /*0a30*/  @!P1 SHF.R.U32.HI R3, RZ, 0x2, R0 ;  /* 0x00000002ff039819 */ /* 0x000fc60000011600 */
[----:B------:R-:W0:Y:S01]  /*0a40*/  SHFL.DOWN PT, R5, R7, 0x2, 0x1f ;  /* 0x08401f0007057f89 */ /* 0x000e2200000e0000 */
[----:B------:R-:W-:Y:S01]  /*0a50*/  @!P1 LOP3.LUT R3, R3, 0xf8, RZ, 0xc0, !PT ;  /* 0x000000f803039812 */ /* 0x000fe200078ec0ff */
        /* <DEDUP_REMOVED lines=14> */
[----:B-1----:R-:W-:-:S05]  /*0b40*/  @!P1 LEA R10, R13, R10, 0x18 ;  /* 0x0000000a0d0a9211 */ /* 0x002fca00078ec0ff */
[----:B------:R-:W-:Y:S01]  /*0b50*/  @!P1 IMAD.IADD R3, R3, 0x1, R10 ;  /* 0x0000000103039824 */ /* 0x000fe200078e020a */
[----:B0-----:R-:W-:-:S10]  /*0b60*/  DADD R4, R4, R8 ;  /* 0x0000000004047229 */ /* 0x001fd40000000008 */
[----:B------:R-:W-:Y:S02]  /*0b70*/  FSEL R6, R8, R4, P0 ;  /* 0x0000000408067208 */ /* 0x000fe40000000000 */
[----:B------:R-:W-:Y:S02]  /*0b80*/  FSEL R7, R9, R5, P0 ;  /* 0x0000000509077208 */ /* 0x000fe40000000000 */
[----:B------:R-:W-:Y:S01]  /*0b90*/  ISETP.NE.AND P0, PT, R0, RZ, PT ;  /* 0x000000ff0000720c */ /* 0x000fe20003f05270 */
[----:B------:R-:W-:Y:S04]  /*0ba0*/  SHFL.DOWN PT, R4, R6, 0x10, 0x1f ;  /* 0x0a001f0006047f89 */ /* 0x000fe800000e0000 */
[----:B------:R-:W0:Y:S02]  /*0bb0*/  SHFL.DOWN PT, R5, R7, 0x10, 0x1f ;  /* 0x0a001f0007057f89 */ /* 0x000e2400000e0000 */
        /* <DEDUP_REMOVED lines=10> */
[----:B--2---:R-:W0:Y:S04]  /*0c60*/  LDS.64 R2, [UR4+0x18] ;  /* 0x00001804ff027984 */ /* 0x004e280008000a00 */
        /* <DEDUP_REMOVED lines=23> */
.L_x_44:
[----:B------:R-:W-:-:S05]  /*0de0*/  LOP3.LUT R2, R0, 0x3e0, RZ, 0xc0, !PT ;  /* 0x000003e000027812 */ /* 0x000fca00078ec0ff */
[----:B------:R-:W-:Y:S01]  /*0df0*/  VIADD R4, R2, 0x20 ;  /* 0x0000002002047836 */ /* 0x000fe20000000000 */
[----:B------:R-:W-:-:S04]  /*0e00*/  LOP3.LUT R2, RZ, R2, RZ, 0x33, !PT ;  /* 0x00000002ff027212 */ /* 0x000fc800078e33ff */
[----:B------:R-:W-:Y:S01]  /*0e10*/  ISETP.GT.AND P0, PT, R4, R3, PT ;  /* 0x000000030400720c */ /* 0x000fe20003f04270 */
[----:B------:R-:W-:-:S05]  /*0e20*/  IMAD.IADD R2, R3, 0x1, R2 ;  /* 0x0000000103027824 */ /* 0x000fca00078e0202 */
[----:B------:R-:W-:Y:S02]  /*0e30*/  SEL R5, R2, 0x1f, P0 ;  /* 0x0000001f02057807 */ /* 0x000fe40000000000 */
[----:B------:R-:W0:Y:S03]  /*0e40*/  S2R R2, SR_LANEID ;  /* 0x0000000000027919 */ /* 0x000e260000000000 */
[----:B-----5:R-:W-:Y:S04]  /*0e50*/  SHFL.DOWN PT, R6, R8, 0x1, R5 ;  /* 0x0820000008067989 */ /* 0x020fe800000e0005 */
[----:B------:R-:W1:Y:S02]  /*0e60*/  SHFL.DOWN PT, R7, R9, 0x1, R5 ;  /* 0x0820000009077989 */ /* 0x000e6400000e0005 */
[----:B-1----:R-:W-:Y:S01]  /*0e70*/  DADD R6, R6, R8 ;  /* 0x0000000006067229 */ /* 0x002fe20000000008 */
[C---:B0-----:R-:W-:Y:S01]  /*0e80*/  ISETP.GE.AND P0, PT, R2.reuse, R5, PT ;  /* 0x000000050200720c */ /* 0x041fe20003f06270 */
[C---:B------:R-:W-:Y:S01]  /*0e90*/  VIADD R4, R2.reuse, 0x2 ;  /* 0x0000000202047836 */ /* 0x040fe20000000000 */
[----:B------:R-:W-:-:S07]  /*0ea0*/  ISETP.NE.AND P1, PT, R2, RZ, PT ;  /* 0x000000ff0200720c */ /* 0x000fce0003f25270 */
[----:B------:R-:W-:Y:S02]  /*0eb0*/  FSEL R10, R6, R8, !P0 ;  /* 0x00000008060a7208 */ /* 0x000fe40004000000 */
[----:B------:R-:W-:Y:S02]  /*0ec0*/  FSEL R11, R7, R9, !P0 ;  /* 0x00000009070b7208 */ /* 0x000fe40004000000 */
[----:B------:R-:W-:Y:S01]  /*0ed0*/  ISETP.GT.AND P0, PT, R4, R5, PT ;  /* 0x000000050400720c */ /* 0x000fe20003f04270 */
[----:B------:R-:W-:Y:S01]  /*0ee0*/  SHFL.DOWN PT, R6, R10, 0x2, R5 ;  /* 0x084000000a067989 */ /* 0x000fe200000e0005 */
[----:B------:R-:W-:-:S03]  /*0ef0*/  VIADD R4, R2, 0x4 ;  /* 0x0000000402047836 */ /* 0x000fc60000000000 */
[----:B------:R-:W0:Y:S02]  /*0f00*/  SHFL.DOWN PT, R7, R11, 0x2, R5 ;  /* 0x084000000b077989 */ /* 0x000e2400000e0005 */
[----:B0-----:R-:W-:-:S10]  /*0f10*/  DADD R6, R6, R10 ;  /* 0x0000000006067229 */ /* 0x001fd4000000000a */
[----:B------:R-:W-:Y:S02]  /*0f20*/  FSEL R12, R10, R6, P0 ;  /* 0x000000060a0c7208 */ /* 0x000fe40000000000 */
[----:B------:R-:W-:Y:S02]  /*0f30*/  FSEL R13, R11, R7, P0 ;  /* 0x000000070b0d7208 */ /* 0x000fe40000000000 */
[----:B------:R-:W-:Y:S01]  /*0f40*/  ISETP.GT.AND P0, PT, R4, R5, PT ;  /* 0x000000050400720c */ /* 0x000fe20003f04270 */
[----:B------:R-:W-:Y:S01]  /*0f50*/  SHFL.DOWN PT, R6, R12, 0x4, R5 ;  /* 0x088000000c067989 */ /* 0x000fe200000e0005 */
[C---:B------:R-:W-:Y:S02]  /*0f60*/  VIADD R4, R2.reuse, 0x8 ;  /* 0x0000000802047836 */ /* 0x040fe40000000000 */
[----:B------:R-:W-:Y:S01]  /*0f70*/  VIADD R2, R2, 0x10 ;  /* 0x0000001002027836 */ /* 0x000fe20000000000 */
[----:B------:R-:W0:Y:S02]  /*0f80*/  SHFL.DOWN PT, R7, R13, 0x4, R5 ;  /* 0x088000000d077989 */ /* 0x000e2400000e0005 */
[----:B0-----:R-:W-:-:S10]  /*0f90*/  DADD R6, R6, R12 ;  /* 0x0000000006067229 */ /* 0x001fd4000000000c */
[----:B------:R-:W-:Y:S02]  /*0fa0*/  FSEL R8, R12, R6, P0 ;  /* 0x000000060c087208 */ /* 0x000fe40000000000 */
[----:B------:R-:W-:Y:S02]  /*0fb0*/  FSEL R9, R13, R7, P0 ;  /* 0x000000070d097208 */ /* 0x000fe40000000000 */
[----:B------:R-:W-:Y:S01]  /*0fc0*/  ISETP.GT.AND P0, PT, R4, R5, PT ;  /* 0x000000050400720c */ /* 0x000fe20003f04270 */
[----:B------:R-:W-:Y:S01]  /*0fd0*/  SHFL.DOWN PT, R6, R8, 0x8, R5 ;  /* 0x0900000008067989 */ /* 0x000fe200000e0005 */
[----:B------:R-:W-:-:S03]  /*0fe0*/  @!P1 SHF.R.U32.HI R4, RZ, 0x2, R0 ;  /* 0x00000002ff049819 */ /* 0x000fc60000011600 */
[----:B------:R-:W0:Y:S01]  /*0ff0*/  SHFL.DOWN PT, R7, R9, 0x8, R5 ;  /* 0x0900000009077989 */ /* 0x000e2200000e0005 */
[----:B------:R-:W-:Y:S01]  /*1000*/  @!P1 LOP3.LUT R4, R4, 0xf8, RZ, 0xc0, !PT ;  /* 0x000000f804049812 */ /* 0x000fe200078ec0ff */
[----:B------:R-:W1:Y:S01]  /*1010*/  @!P1 S2R R13, SR_CgaCtaId ;  /* 0x00000000000d9919 */ /* 0x000e620000008800 */
[----:B0-----:R-:W-:-:S10]  /*1020*/  DADD R6, R6, R8 ;  /* 0x0000000006067229 */ /* 0x001fd40000000008 */
[----:B------:R-:W-:Y:S02]  /*1030*/  FSEL R10, R8, R6, P0 ;  /* 0x00000006080a7208 */ /* 0x000fe40000000000 */
[----:B------:R-:W-:Y:S02]  /*1040*/  FSEL R11, R9, R7, P0 ;  /* 0x00000007090b7208 */ /* 0x000fe40000000000 */
[----:B------:R-:W-:Y:S01]  /*1050*/  @!P1 MOV R8, 0x400 ;  /* 0x0000040000089802 */ /* 0x000fe20000000f00 */
[----:B------:R-:W-:Y:S01]  /*1060*/  SHFL.DOWN PT, R6, R10, 0x10, R5 ;  /* 0x0a0000000a067989 */ /* 0x000fe200000e0005 */
[----:B------:R-:W-:Y:S02]  /*1070*/  ISETP.GT.AND P0, PT, R2, R5, PT ;  /* 0x000000050200720c */ /* 0x000fe40003f04270 */
[----:B-1----:R-:W-:Y:S01]  /*1080*/  @!P1 LEA R13, R13, R8, 0x18 ;  /* 0x000000080d0d9211 */ /* 0x002fe200078ec0ff */
[----:B------:R-:W0:Y:S04]  /*1090*/  SHFL.DOWN PT, R7, R11, 0x10, R5 ;  /* 0x0a0000000b077989 */ /* 0x000e2800000e0005 */
[----:B------:R-:W-:Y:S01]  /*10a0*/  @!P1 IMAD.IADD R13, R4, 0x1, R13 ;  /* 0x00000001040d9824 */ /* 0x000fe200078e020d */
[----:B0-----:R-:W-:-:S10]  /*10b0*/  DADD R6, R6, R10 ;  /* 0x0000000006067229 */ /* 0x001fd4000000000a */
[----:B------:R-:W-:Y:S02]  /*10c0*/  FSEL R8, R10, R6, P0 ;  /* 0x000000060a087208 */ /* 0x000fe40000000000 */
[----:B------:R-:W-:Y:S02]  /*10d0*/  FSEL R9, R11, R7, P0 ;  /* 0x000000070b097208 */ /* 0x000fe40000000000 */
[----:B------:R-:W-:-:S03]  /*10e0*/  ISETP.NE.AND P0, PT, R0, RZ, PT ;  /* 0x000000ff0000720c */ /* 0x000fc60003f05270 */
[----:B------:R1:W-:Y:S01]  /*10f0*/  @!P1 STS.64 [R13+0x10], R8 ;  /* 0x000010080d009388 */ /* 0x0003e20000000a00 */
[----:B------:R-:W-:Y:S09]  /*1100*/  BAR.SYNC.DEFER_BLOCKING 0x0 ;  /* 0x0000000000007b1d */ /* 0x000ff20000010000 */
[----:B------:R-:W-:Y:S05]  /*1110*/  @P0 BRA `(.L_x_45) ;  /* 0x0000001400a00947 */ /* 0x000fea0003800000 */
[----:B------:R-:W0:Y:S01]  /*1120*/  S2UR UR5, SR_CgaCtaId ;  /* 0x00000000000579c3 */ /* 0x000e220000008800 */
[----:B------:R-:W-:Y:S01]  /*1130*/  UMOV UR4, 0x400 ;  /* 0x0000040000047882 */ /* 0x000fe20000000000 */
[----:B------:R-:W-:Y:S01]  /*1140*/  ISETP.GT.AND P1, PT, R3, 0x20, PT ;  /* 0x000000200300780c */ /* 0x000fe20003f24270 */
[----:B0-----:R-:W-:-:S09]  /*1150*/  ULEA UR4, UR5, UR4, 0x18 ;  /* 0x0000000405047291 */ /* 0x001fd2000f8ec0ff */
[----:B------:R-:W0:Y:S04]  /*1160*/  LDS.64 R10, [UR4+0x18] ;  /* 0x00001804ff0a7984 */ /* 0x000e280008000a00 */
[----:B------:R-:W2:Y:S01]  /*1170*/  LDS.128 R4, [UR4+0x20] ;  /* 0x00002004ff047984 */ /* 0x000ea20008000c00 */
[----:B0-----:R-:W-:-:S10]  /*1180*/  DADD R10, R8, R10 ;  /* 0x00000000080a7229 */ /* 0x001fd4000000000a */
[----:B------:R-:W-:Y:S02]  /*1190*/  FSEL R12, R10, R8, P1 ;  /* 0x000000080a0c7208 */ /* 0x000fe40000800000 */
[----:B-1----:R-:W-:Y:S02]  /*11a0*/  FSEL R13, R11, R9, P1 ;  /* 0x000000090b0d7208 */ /* 0x002fe40000800000 */
[----:B------:R-:W0:Y:S01]  /*11b0*/  LDS.128 R8, [UR4+0x30] ;  /* 0x00003004ff087984 */ /* 0x000e220008000c00 */
[----:B------:R-:W-:-:S03]  /*11c0*/  ISETP.GT.AND P1, PT, R3, 0x40, PT ;  /* 0x000000400300780c */ /* 0x000fc60003f24270 */
        /* <DEDUP_REMOVED lines=61> */
.L_x_31:
[----:B------:R-:W0:Y:S01]  /*15a0*/  S2R R0, SR_TID.X ;  /* 0x0000000000007919 */ /* 0x000e220000002100 */
[----:B------:R-:W1:Y:S01]  /*15b0*/  LDC.64 R4, c[0x0][0x380] ;  /* 0x0000e000ff047b82 */ /* 0x000e620000000a00 */
[----:B0-----:R-:W-:-:S04]  /*15c0*/  VIADD R21, R0, UR9 ;  /* 0x0000000900157c36 */ /* 0x001fc80008000000 */
[----:B-1----:R-:W-:-:S05]  /*15d0*/  IMAD.WIDE.U32 R20, R21, 0x8, R4 ;  /* 0x0000000815147825 */ /* 0x002fca00078e0004 */
[----:B------:R-:W2:Y:S04]  /*15e0*/  LDG.E.64 R14, desc[UR16][R20.64] ;  /* 0x00000010140e7981 */ /* 0x000ea8000c1e1b00 */
[----:B------:R-:W2:Y:S04]  /*15f0*/  LDG.E.64 R16, desc[UR16][R20.64+0x1000] ;  /* 0x0010001014107981 */ /* 0x000ea8000c1e1b00 */
[----:B------:R-:W3:Y:S04]  /*1600*/  LDG.E.64 R18, desc[UR16][R20.64+0x2000] ;  /* 0x0020001014127981 */ /* 0x000ee8000c1e1b00 */
[----:B------:R-:W4:Y:S04]  /*1610*/  LDG.E.64 R10, desc[UR16][R20.64+0x3000] ;  /* 0x00300010140a7981 */ /* 0x000f28000c1e1b00 */
[----:B------:R-:W5:Y:S04]  /*1620*/  LDG.E.64 R6, desc[UR16][R20.64+0x4000] ;  /* 0x0040001014067981 */ /* 0x000f68000c1e1b00 */
[----:B------:R-:W5:Y:S04]  /*1630*/  LDG.E.64 R4, desc[UR16][R20.64+0x5000] ;  /* 0x0050001014047981 */ /* 0x000f68000c1e1b00 */
[----:B------:R-:W5:Y:S01]  /*1640*/  LDG.E.64 R8, desc[UR16][R20.64+0x6000] ;  /* 0x0060001014087981 */ /* 0x000f62000c1e1b00 */
[----:B------:R-:W-:-:S04]  /*1650*/  ISETP.GE.U32.AND P0, PT, R13, UR5, PT ;  /* 0x000000050d007c0c */ /* 0x000fc8000bf06070 */
[----:B------:R-:W-:Y:S01]  /*1660*/  ISETP.GE.U32.AND.EX P0, PT, R2, UR4, PT, P0 ;  /* 0x0000000402007c0c */ /* 0x000fe2000bf06100 */
[----:B--2---:R-:W-:-:S08]  /*1670*/  DADD R14, R14, R16 ;  /* 0x000000000e0e7229 */ /* 0x004fd00000000010 */
[----:B---3--:R-:W-:-:S08]  /*1680*/  DADD R14, R18, R14 ;  /* 0x00000000120e7229 */ /* 0x008fd0000000000e */
[----:B----4-:R-:W-:-:S08]  /*1690*/  DADD R10, R10, R14 ;  /* 0x000000000a0a7229 */ /* 0x010fd0000000000e */
[----:B-----5:R-:W-:-:S08]  /*16a0*/  DADD R6, R6, R10 ;  /* 0x0000000006067229 */ /* 0x020fd0000000000a */
[----:B------:R-:W-:-:S08]  /*16b0*/  DADD R4, R4, R6 ;  /* 0x0000000004047229 */ /* 0x000fd00000000006 */
[----:B------:R-:W-:Y:S01]  /*16c0*/  DADD R8, R8, R4 ;  /* 0x0000000008087229 */ /* 0x000fe20000000004 */
[----:B------:R-:W-:Y:S10]  /*16d0*/  @!P0 BRA `(.L_x_46) ;  /* 0x0000000c001c8947 */ /* 0x000ff40003800000 */
[----:B------:R-:W-:Y:S01]  /*16e0*/  UIADD3 UR7, UP0, UPT, UR5, UR9, URZ ;  /* 0x0000000905077290 */ /* 0x000fe2000ff1e0ff */
[----:B------:R-:W-:Y:S01]  /*16f0*/  IADD3 R23, P1, PT, R12, -0xe00, RZ ;  /* 0xfffff2000c177810 */ /* 0x000fe20007f3e0ff */
[----:B------:R-:W0:Y:S01]  /*1700*/  LDCU.64 UR12, c[0x0][0x380] ;  /* 0x00007000ff0c77ac */ /* 0x000e220008000a00 */
[----:B------:R-:W-:Y:S02]  /*1710*/  LOP3.LUT R5, RZ, R0, RZ, 0x33, !PT ;  /* 0x00000000ff057212 */ /* 0x000fe400078e33ff */
[----:B------:R-:W-:Y:S01]  /*1720*/  IADD3.X R22, PT, PT, R3, -0x1, RZ, P1, !PT ;  /* 0xffffffff03167810 */ /* 0x000fe20000ffe4ff */
[----:B------:R-:W-:Y:S01]  /*1730*/  UIADD3.X UR8, UPT, UPT, URZ, UR4, URZ, UP0, !UPT ;  /* 0x00000004ff087290 */ /* 0x000fe200087fe4ff */
[----:B------:R-:W-:Y:S01]  /*1740*/  ISETP.LT.U32.AND P0, PT, R23, UR7, PT ;  /* 0x0000000717007c0c */ /* 0x000fe2000bf01070 */
[----:B------:R-:W-:Y:S01]  /*1750*/  UMOV UR6, UR5 ;  /* 0x0000000500067c82 */ /* 0x000fe20008000000 */
[----:B------:R-:W-:Y:S01]  /*1760*/  IADD3 R7, P2, PT, R0, UR7, RZ ;  /* 0x0000000700077c10 */ /* 0x000fe2000ff5e0ff */
[----:B------:R-:W-:Y:S01]  /*1770*/  UMOV UR4, URZ ;  /* 0x000000ff00047c82 */ /* 0x000fe20008000000 */
[----:B------:R-:W-:Y:S01]  /*1780*/  IADD3 R5, PT, PT, R12, -UR5, R5 ;  /* 0x800000050c057c10 */ /* 0x000fe2000fffe005 */
[----:B------:R-:W-:Y:S01]  /*1790*/  IMAD.U32 R11, RZ, RZ, UR8 ;  /* 0x00000008ff0b7e24 */ /* 0x000fe2000f8e00ff */
[----:B------:R-:W-:Y:S01]  /*17a0*/  UMOV UR10, UR8 ;  /* 0x00000008000a7c82 */ /* 0x000fe20008000000 */
[----:B------:R-:W-:-:S03]  /*17b0*/  IMAD.X R0, RZ, RZ, UR8, P2 ;  /* 0x00000008ff007e24 */ /* 0x000fc600090e06ff */
[----:B------:R-:W-:Y:S02]  /*17c0*/  ISETP.GT.U32.AND.EX P0, PT, R11, R22, PT, P0 ;  /* 0x000000160b00720c */ /* 0x000fe40003f04100 */
[----:B0-----:R-:W-:-:S04]  /*17d0*/  LEA R6, P1, R7, UR12, 0x3 ;  /* 0x0000000c07067c11 */ /* 0x001fc8000f8218ff */
[----:B------:R-:W-:Y:S02]  /*17e0*/  IADD3 R6, P2, PT, R6, 0x8000, RZ ;  /* 0x0000800006067810 */ /* 0x000fe40007f5e0ff */
[----:B------:R-:W-:Y:S01]  /*17f0*/  LEA.HI.X R7, R7, UR13, R0, 0x3, P1 ;  /* 0x0000000d07077c11 */ /* 0x000fe200088f1c00 */
[----:B------:R-:W-:Y:S01]  /*1800*/  VIADD R0, R5, -UR9 ;  /* 0x8000000905007c36 */ /* 0x000fe20008000000 */
[----:B------:R-:W-:-:S03]  /*1810*/  UMOV UR9, UR7 ;  /* 0x0000000700097c82 */ /* 0x000fc60008000000 */
[----:B------:R-:W-:Y:S01]  /*1820*/  IMAD.X R7, RZ, RZ, R7, P2 ;  /* 0x000000ffff077224 */ /* 0x000fe200010e0607 */
[----:B------:R-:W-:Y:S06]  /*1830*/  @P0 BRA `(.L_x_47) ;  /* 0x0000000000b80947 */ /* 0x000fec0003800000 */
[----:B------:R-:W0:Y:S01]  /*1840*/  LDC.64 R2, c[0x0][0x3b8] ;  /* 0x0000ee00ff027b82 */ /* 0x000e220000000a00 */
[----:B------:R-:W1:Y:S01]  /*1850*/  LDCU UR11, c[0x0][0x3c0] ;  /* 0x00007800ff0b77ac */ /* 0x000e620008000800 */
[----:B------:R-:W2:Y:S01]  /*1860*/  LDCU.64 UR12, c[0x0][0x380] ;  /* 0x00007000ff0c77ac */ /* 0x000ea20008000a00 */
[----:B------:R-:W-:Y:S01]  /*1870*/  NOP ;  /* 0x0000000000007918 */ /* 0x000fe20000000000 */
.L_x_48:
[----:B------:R-:W3:Y:S02]  /*1880*/  S2R R4, SR_TID.X ;  /* 0x0000000000047919 */ /* 0x000ee40000002100 */
[----:B---3--:R-:W-:-:S05]  /*1890*/  IADD3 R4, P0, PT, R4, UR7, RZ ;  /* 0x0000000704047c10 */ /* 0x008fca000ff1e0ff */
[----:B------:R-:W-:Y:S01]  /*18a0*/  IMAD.X R5, RZ, RZ, UR8, P0 ;  /* 0x00000008ff057e24 */ /* 0x000fe200080e06ff */
[----:B--2---:R-:W-:-:S04]  /*18b0*/  LEA R24, P0, R4, UR12, 0x3 ;  /* 0x0000000c04187c11 */ /* 0x004fc8000f8018ff */
[----:B------:R-:W-:-:S05]  /*18c0*/  LEA.HI.X R25, R4, UR13, R5, 0x3, P0 ;  /* 0x0000000d04197c11 */ /* 0x000fca00080f1c05 */
[----:B------:R-:W2:Y:S04]  /*18d0*/  LDG.E.64 R12, desc[UR16][R24.64] ;  /* 0x00000010180c7981 */ /* 0x000ea8000c1e1b00 */
[----:B------:R-:W3:Y:S04]  /*18e0*/  LDG.E.64 R14, desc[UR16][R24.64+0x1000] ;  /* 0x00100010180e7981 */ /* 0x000ee8000c1e1b00 */
[----:B------:R-:W4:Y:S04]  /*18f0*/  LDG.E.64 R16, desc[UR16][R24.64+0x2000] ;  /* 0x0020001018107981 */ /* 0x000f28000c1e1b00 */
[----:B------:R-:W5:Y:S04]  /*1900*/  LDG.E.64 R18, desc[UR16][R24.64+0x3000] ;  /* 0x0030001018127981 */ /* 0x000f68000c1e1b00 */
[----:B------:R-:W5:Y:S04]  /*1910*/  LDG.E.64 R20, desc[UR16][R24.64+0x4000] ;  /* 0x0040001018147981 */ /* 0x000f68000c1e1b00 */
[----:B------:R-:W5:Y:S04]  /*1920*/  LDG.E.64 R4, desc[UR16][R24.64+0x5000] ;  /* 0x0050001018047981 */ /* 0x000f68000c1e1b00 */
[----:B------:R-:W5:Y:S01]  /*1930*/  LDG.E.64 R10, desc[UR16][R24.64+0x6000] ;  /* 0x00600010180a7981 */ /* 0x000f62000c1e1b00 */
[----:B-1----:R-:W-:-:S04]  /*1940*/  UIMAD UR14, UR11, 0xe00, URZ ;  /* 0x00000e000b0e78a4 */ /* 0x002fc8000f8e02ff */
[----:B------:R-:W-:Y:S02]  /*1950*/  USHF.R.S32.HI UR15, URZ, 0x1f, UR14 ;  /* 0x0000001fff0f7899 */ /* 0x000fe4000801140e */
[----:B------:R-:W-:-:S04]  /*1960*/  UIADD3 UR5, UP0, UPT, UR14, UR9, URZ ;  /* 0x000000090e057290 */ /* 0x000fc8000ff1e0ff */
[----:B------:R-:W-:Y:S01]  /*1970*/  UIADD3.X UR6, UPT, UPT, UR15, UR10, URZ, UP0, !UPT ;  /* 0x0000000a0f067290 */ /* 0x000fe200087fe4ff */
[----:B--2---:R-:W-:-:S08]  /*1980*/  DADD R12, R12, R8 ;  /* 0x000000000c0c7229 */ /* 0x004fd00000000008 */
[----:B---3--:R-:W-:-:S08]  /*1990*/  DADD R12, R14, R12 ;  /* 0x000000000e0c7229 */ /* 0x008fd0000000000c */
[----:B----4-:R-:W-:-:S08]  /*19a0*/  DADD R12, R16, R12 ;  /* 0x00000000100c7229 */ /* 0x010fd0000000000c */
[----:B-----5:R-:W-:-:S08]  /*19b0*/  DADD R12, R18, R12 ;  /* 0x00000000120c7229 */ /* 0x020fd0000000000c */
[----:B------:R-:W-:Y:S01]  /*19c0*/  DADD R20, R20, R12 ;  /* 0x0000000014147229 */ /* 0x000fe2000000000c */
[----:B0-----:R-:W-:-:S05]  /*19d0*/  IMAD.MOV.U32 R12, RZ, RZ, R2 ;  /* 0x000000ffff0c7224 */ /* 0x001fca00078e0002 */
[----:B------:R-:W-:Y:S02]  /*19e0*/  IADD3 R8, P1, PT, R12, -UR7, RZ ;  /* 0x800000070c087c10 */ /* 0x000fe4000ff3e0ff */
[----:B------:R-:W-:Y:S02]  /*19f0*/  DADD R4, R4, R20 ;  /* 0x0000000004047229 */ /* 0x000fe40000000014 */
[----:B------:R-:W-:Y:S02]  /*1a00*/  ISETP.GE.U32.AND P0, PT, R8, UR14, PT ;  /* 0x0000000e08007c0c */ /* 0x000fe4000bf06070 */
[----:B------:R-:W-:-:S04]  /*1a10*/  IADD3.X R8, PT, PT, R3, ~UR8, RZ, P1, !PT ;  /* 0x8000000803087c10 */ /* 0x000fc80008ffe4ff */
[----:B------:R-:W-:Y:S01]  /*1a20*/  ISETP.GE.U32.AND.EX P0, PT, R8, UR15, PT, P0 ;  /* 0x0000000f08007c0c */ /* 0x000fe2000bf06100 */
[----:B------:R-:W-:-:S12]  /*1a30*/  DADD R8, R10, R4 ;  /* 0x000000000a087229 */ /* 0x000fd80000000004 */
[----:B------:R-:W-:Y:S05]  /*1a40*/  @!P0 BRA `(.L_x_46) ;  /* 0x0000000800408947 */ /* 0x000fea0003800000 */
[----:B------:R-:W-:Y:S02]  /*1a50*/  UIADD3 UR7, UP0, UPT, UR14, UR7, URZ ;  /* 0x000000070e077290 */ /* 0x000fe4000ff1e0ff */
[----:B------:R-:W-:Y:S01]  /*1a60*/  IMAD.U32 R5, RZ, RZ, UR14 ;  /* 0x0000000eff057e24 */ /* 0x000fe2000f8e00ff */
[----:B------:R-:W-:Y:S01]  /*1a70*/  UIADD3 UR4, UPT, UPT, UR4, 0x1, URZ ;  /* 0x0000000104047890 */ /* 0x000fe2000fffe0ff */
[----:B------:R-:W-:Y:S01]  /*1a80*/  VIADD R0, R0, -UR14 ;  /* 0x8000000e00007c36 */ /* 0x000fe20008000000 */
[----:B------:R-:W-:Y:S01]  /*1a90*/  UIADD3.X UR8, UPT, UPT, UR15, UR8, URZ, UP0, !UPT ;  /* 0x000000080f087290 */ /* 0x000fe200087fe4ff */
[----:B------:R-:W-:Y:S01]  /*1aa0*/  IMAD.WIDE R6, R5, 0x8, R6 ;  /* 0x0000000805067825 */ /* 0x000fe200078e0206 */
[----:B------:R-:W-:Y:S01]  /*1ab0*/  ISETP.LT.U32.AND P0, PT, R23, UR7, PT ;  /* 0x0000000717007c0c */ /* 0x000fe2000bf01070 */
[----:B------:R-:W-:Y:S01]  /*1ac0*/  UMOV UR9, UR5 ;  /* 0x0000000500097c82 */ /* 0x000fe20008000000 */
[----:B------:R-:W-:Y:S02]  /*1ad0*/  UMOV UR10, UR6 ;  /* 0x00000006000a7c82 */ /* 0x000fe40008000000 */
[----:B------:R-:W-:-:S05]  /*1ae0*/  IMAD.U32 R11, RZ, RZ, UR8 ;  /* 0x00000008ff0b7e24 */ /* 0x000fca000f8e00ff */
[----:B------:R-:W-:-:S13]  /*1af0*/  ISETP.GT.U32.AND.EX P0, PT, R11, R22, PT, P0 ;  /* 0x000000160b00720c */ /* 0x000fda0003f04100 */
[----:B------:R-:W-:Y:S05]  /*1b00*/  @!P0 BRA `(.L_x_48) ;  /* 0xfffffffc005c8947 */ /* 0x000fea000383ffff */
[----:B------:R-:W-:-:S05]  /*1b10*/  UMOV UR6, UR14 ;  /* 0x0000000e00067c82 */ /* 0x000fca0008000000 */
.L_x_47:
[----:B------:R-:W0:Y:S01]  /*1b20*/  S2R R11, SR_TID.X ;  /* 0x00000000000b7919 */ /* 0x000e220000002100 */
[C---:B------:R-:W-:Y:S01]  /*1b30*/  VIADD R2, R12.reuse, -UR7 ;  /* 0x800000070c027c36 */ /* 0x040fe20008000000 */
[----:B------:R-:W-:Y:S01]  /*1b40*/  ISETP.LE.U32.AND P1, PT, R12, UR7, PT ;  /* 0x000000070c007c0c */ /* 0x000fe2000bf23070 */
[----:B------:R-:W-:Y:S01]  /*1b50*/  IMAD.U32 R4, RZ, RZ, UR8 ;  /* 0x00000008ff047e24 */ /* 0x000fe2000f8e00ff */
[----:B------:R-:W-:Y:S02]  /*1b60*/  BSSY.RECONVERGENT B1, `(.L_x_46) ;  /* 0x000007e000017945 */ /* 0x000fe40003800200 */
[----:B0-----:R-:W-:-:S04]  /*1b70*/  ISETP.GE.AND P0, PT, R11, R2, PT ;  /* 0x000000020b00720c */ /* 0x001fc80003f06270 */
[----:B------:R-:W-:-:S13]  /*1b80*/  ISETP.GE.U32.OR.EX P0, PT, R4, R3, P0, P1 ;  /* 0x000000030400720c */ /* 0x000fda0000706510 */
[----:B------:R-:W-:Y:S05]  /*1b90*/  @P0 BRA `(.L_x_49) ;  /* 0x0000000400e80947 */ /* 0x000fea0003800000 */
[----:B------:R-:W-:Y:S01]  /*1ba0*/  UIMAD UR5, UR18, 0xe00, URZ ;  /* 0x00000e00120578a4 */ /* 0x000fe2000f8e02ff */
[----:B------:R-:W-:Y:S01]  /*1bb0*/  LOP3.LUT R3, RZ, R11, RZ, 0x33, !PT ;  /* 0x0000000bff037212 */ /* 0x000fe200078e33ff */
[----:B------:R-:W-:Y:S01]  /*1bc0*/  UIMAD UR14, UR4, UR11, URZ ;  /* 0x0000000b040e72a4 */ /* 0x000fe2000f8e02ff */
[----:B------:R-:W-:Y:S01]  /*1bd0*/  BSSY.RECONVERGENT B2, `(.L_x_50) ;  /* 0x0000035000027945 */ /* 0x000fe20003800200 */
[----:B------:R-:W-:Y:S01]  /*1be0*/  UIADD3 UR5, UPT, UPT, UR5, UR6, URZ ;  /* 0x0000000605057290 */ /* 0x000fe2000fffe0ff */
[----:B------:R-:W-:-:S03]  /*1bf0*/  IMAD.MOV.U32 R2, RZ, RZ, R11 ;  /* 0x000000ffff027224 */ /* 0x000fc600078e000b */
[----:B------:R-:W-:Y:S02]  /*1c00*/  IMAD.U32 R5, RZ, RZ, UR14 ;  /* 0x0000000eff057e24 */ /* 0x000fe4000f8e00ff */
[----:B------:R-:W-:-:S05]  /*1c10*/  IADD3 R12, PT, PT, R12, -UR5, R3 ;  /* 0x800000050c0c7c10 */ /* 0x000fca000fffe003 */
[----:B------:R-:W-:-:S05]  /*1c20*/  IMAD R12, R5, -0xe00, R12 ;  /* 0xfffff200050c7824 */ /* 0x000fca00078e020c */
[C---:B------:R-:W-:Y:S02]  /*1c30*/  ISETP.GE.U32.AND P1, PT, R12.reuse, 0x1e00, PT ;  /* 0x00001e000c00780c */ /* 0x040fe40003f26070 */
[----:B------:R-:W-:-:S04]  /*1c40*/  LEA.HI R3, R12, 0x1, RZ, 0x17 ;  /* 0x000000010c037811 */ /* 0x000fc800078fb8ff */
[----:B------:R-:W-:-:S04]  /*1c50*/  LOP3.LUT R4, R3, 0xf, RZ, 0xc0, !PT ;  /* 0x0000000f03047812 */ /* 0x000fc800078ec0ff */
[----:B------:R-:W-:-:S03]  /*1c60*/  ISETP.NE.AND P0, PT, R4, RZ, PT ;  /* 0x000000ff0400720c */ /* 0x000fc60003f05270 */
[----:B------:R-:W-:Y:S10]  /*1c70*/  @!P1 BRA `(.L_x_51) ;  /* 0x0000000000a89947 */ /* 0x000ff40003800000 */
[----:B------:R-:W-:-:S04]  /*1c80*/  LEA.HI R2, R0, 0x1, RZ, 0x17 ;  /* 0x0000000100027811 */ /* 0x000fc800078fb8ff */
[----:B------:R-:W-:Y:S01]  /*1c90*/  LOP3.LUT R5, R2, 0xfffff0, RZ, 0xc0, !PT ;  /* 0x00fffff002057812 */ /* 0x000fe200078ec0ff */
[----:B------:R-:W-:-:S04]  /*1ca0*/  IMAD.MOV.U32 R2, RZ, RZ, R11 ;  /* 0x000000ffff027224 */ /* 0x000fc800078e000b */
[----:B------:R-:W-:-:S07]  /*1cb0*/  IMAD.MOV R5, RZ, RZ, -R5 ;  /* 0x000000ffff057224 */ /* 0x000fce00078e0a05 */
.L_x_52:
[----:B------:R-:W2:Y:S04]  /*1cc0*/  LDG.E.64 R20, desc[UR16][R6.64+-0x8000] ;  /* 0xff80001006147981 */ /* 0x000ea8000c1e1b00 */
[----:B------:R-:W3:Y:S04]  /*1cd0*/  LDG.E.64 R18, desc[UR16][R6.64+-0x7000] ;  /* 0xff90001006127981 */ /* 0x000ee8000c1e1b00 */
[----:B------:R-:W4:Y:S04]  /*1ce0*/  LDG.E.64 R16, desc[UR16][R6.64+-0x6000] ;  /* 0xffa0001006107981 */ /* 0x000f28000c1e1b00 */
[----:B------:R-:W5:Y:S04]  /*1cf0*/  LDG.E.64 R14, desc[UR16][R6.64+-0x5000] ;  /* 0xffb00010060e7981 */ /* 0x000f68000c1e1b00 */
[----:B------:R-:W5:Y:S04]  /*1d00*/  LDG.E.64 R12, desc[UR16][R6.64+-0x4000] ;  /* 0xffc00010060c7981 */ /* 0x000f68000c1e1b00 */
[----:B------:R-:W5:Y:S04]  /*1d10*/  LDG.E.64 R10, desc[UR16][R6.64+-0x3000] ;  /* 0xffd00010060a7981 */ /* 0x000f68000c1e1b00 */
[----:B------:R-:W5:Y:S04]  /*1d20*/  LDG.E.64 R24, desc[UR16][R6.64+-0x2000] ;  /* 0xffe0001006187981 */ /* 0x000f68000c1e1b00 */
[----:B------:R-:W5:Y:S01]  /*1d30*/  LDG.E.64 R22, desc[UR16][R6.64+-0x1000] ;  /* 0xfff0001006167981 */ /* 0x000f62000c1e1b00 */
[----:B--2---:R-:W-:-:S03]  /*1d40*/  DADD R20, R20, R8 ;  /* 0x0000000014147229 */ /* 0x004fc60000000008 */
[----:B------:R-:W2:Y:S05]  /*1d50*/  LDG.E.64 R8, desc[UR16][R6.64] ;  /* 0x0000001006087981 */ /* 0x000eaa000c1e1b00 */
[----:B---3--:R-:W-:Y:S02]  /*1d60*/  DADD R18, R20, R18 ;  /* 0x0000000014127229 */ /* 0x008fe40000000012 */
[----:B------:R-:W3:Y:S06]  /*1d70*/  LDG.E.64 R20, desc[UR16][R6.64+0x1000] ;  /* 0x0010001006147981 */ /* 0x000eec000c1e1b00 */
[----:B----4-:R-:W-:-:S02]  /*1d80*/  DADD R16, R18, R16 ;  /* 0x0000000012107229 */ /* 0x010fc40000000010 */
[----:B------:R-:W4:Y:S06]  /*1d90*/  LDG.E.64 R18, desc[UR16][R6.64+0x2000] ;  /* 0x0020001006127981 */ /* 0x000f2c000c1e1b00 */
[----:B-----5:R-:W-:Y:S02]  /*1da0*/  DADD R14, R16, R14 ;  /* 0x00000000100e7229 */ /* 0x020fe4000000000e */
[----:B------:R-:W5:Y:S06]  /*1db0*/  LDG.E.64 R16, desc[UR16][R6.64+0x3000] ;  /* 0x0030001006107981 */ /* 0x000f6c000c1e1b00 */
[----:B------:R-:W-:-:S02]  /*1dc0*/  DADD R12, R14, R12 ;  /* 0x000000000e0c7229 */ /* 0x000fc4000000000c */
[----:B------:R-:W5:Y:S06]  /*1dd0*/  LDG.E.64 R14, desc[UR16][R6.64+0x4000] ;  /* 0x00400010060e7981 */ /* 0x000f6c000c1e1b00 */
[----:B------:R-:W-:Y:S02]  /*1de0*/  DADD R10, R12, R10 ;  /* 0x000000000c0a7229 */ /* 0x000fe4000000000a */
[----:B------:R-:W5:Y:S06]  /*1df0*/  LDG.E.64 R12, desc[UR16][R6.64+0x5000] ;  /* 0x00500010060c7981 */ /* 0x000f6c000c1e1b00 */
[----:B------:R-:W-:-:S02]  /*1e00*/  DADD R24, R10, R24 ;  /* 0x000000000a187229 */ /* 0x000fc40000000018 */
[----:B------:R-:W5:Y:S06]  /*1e10*/  LDG.E.64 R10, desc[UR16][R6.64+0x6000] ;  /* 0x00600010060a7981 */ /* 0x000f6c000c1e1b00 */
[----:B------:R-:W-:Y:S02]  /*1e20*/  DADD R22, R24, R22 ;  /* 0x0000000018167229 */ /* 0x000fe40000000016 */
[----:B------:R0:W5:Y:S01]  /*1e30*/  LDG.E.64 R24, desc[UR16][R6.64+0x7000] ;  /* 0x0070001006187981 */ /* 0x000162000c1e1b00 */
        /* <DEDUP_REMOVED lines=8> */
[----:B-----5:R-:W-:-:S08]  /*1ec0*/  DADD R8, R8, R16 ;  /* 0x0000000008087229 */ /* 0x020fd00000000010 */
[----:B------:R-:W-:-:S08]  /*1ed0*/  DADD R8, R8, R14 ;  /* 0x0000000008087229 */ /* 0x000fd0000000000e */
[----:B------:R-:W-:-:S08]  /*1ee0*/  DADD R8, R8, R12 ;  /* 0x0000000008087229 */ /* 0x000fd0000000000c */
[----:B------:R-:W-:-:S08]  /*1ef0*/  DADD R8, R8, R10 ;  /* 0x0000000008087229 */ /* 0x000fd0000000000a */
[----:B------:R-:W-:Y:S01]  /*1f00*/  DADD R8, R8, R24 ;  /* 0x0000000008087229 */ /* 0x000fe20000000018 */
[----:B------:R-:W-:Y:S10]  /*1f10*/  @P1 BRA `(.L_x_52) ;  /* 0xfffffffc00681947 */ /* 0x000ff4000383ffff */
.L_x_51:
[----:B------:R-:W-:Y:S05]  /*1f20*/  BSYNC.RECONVERGENT B2 ;  /* 0x0000000000027941 */ /* 0x000fea0003800200 */
.L_x_50:
[----:B------:R-:W-:Y:S05]  /*1f30*/  @!P0 BRA `(.L_x_49) ;  /* 0x0000000400008947 */ /* 0x000fea0003800000 */
[----:B------:R-:W-:Y:S01]  /*1f40*/  ISETP.GE.U32.AND P1, PT, R4, 0x8, PT ;  /* 0x000000080400780c */ /* 0x000fe20003f26070 */
[----:B------:R-:W-:Y:S01]  /*1f50*/  BSSY.RECONVERGENT B2, `(.L_x_53) ;  /* 0x0000019000027945 */ /* 0x000fe20003800200 */
[----:B------:R-:W-:-:S04]  /*1f60*/  LOP3.LUT R24, R3, 0x7, RZ, 0xc0, !PT ;  /* 0x0000000703187812 */ /* 0x000fc800078ec0ff */
[----:B------:R-:W-:-:S07]  /*1f70*/  ISETP.NE.AND P0, PT, R24, RZ, PT ;  /* 0x000000ff1800720c */ /* 0x000fce0003f05270 */
[----:B------:R-:W-:Y:S06]  /*1f80*/  @!P1 BRA `(.L_x_54) ;  /* 0x0000000000549947 */ /* 0x000fec0003800000 */
[----:B------:R-:W-:-:S05]  /*1f90*/  IADD3 R4, P1, PT, R2, UR7, RZ ;  /* 0x0000000702047c10 */ /* 0x000fca000ff3e0ff */
[----:B------:R-:W-:Y:S01]  /*1fa0*/  IMAD.X R5, RZ, RZ, UR8, P1 ;  /* 0x00000008ff057e24 */ /* 0x000fe200088e06ff */
[----:B------:R-:W-:-:S04]  /*1fb0*/  LEA R20, P1, R4, UR12, 0x3 ;  /* 0x0000000c04147c11 */ /* 0x000fc8000f8218ff */
[----:B------:R-:W-:-:S05]  /*1fc0*/  LEA.HI.X R21, R4, UR13, R5, 0x3, P1 ;  /* 0x0000000d04157c11 */ /* 0x000fca00088f1c05 */
        /* <DEDUP_REMOVED lines=8> */
[----:B------:R-:W-:Y:S01]  /*2050*/  VIADD R2, R2, 0x1000 ;  /* 0x0000100002027836 */ /* 0x000fe20000000000 */
[----:B--2---:R-:W-:-:S08]  /*2060*/  DADD R22, R8, R22 ;  /* 0x0000000008167229 */ /* 0x004fd00000000016 */
[----:B---3--:R-:W-:-:S08]  /*2070*/  DADD R16, R22, R16 ;  /* 0x0000000016107229 */ /* 0x008fd00000000010 */
[----:B----4-:R-:W-:-:S08]  /*2080*/  DADD R14, R16, R14 ;  /* 0x00000000100e7229 */ /* 0x010fd0000000000e */
[----:B-----5:R-:W-:-:S08]  /*2090*/  DADD R12, R14, R12 ;  /* 0x000000000e0c7229 */ /* 0x020fd0000000000c */
[----:B------:R-:W-:-:S08]  /*20a0*/  DADD R10, R12, R10 ;  /* 0x000000000c0a7229 */ /* 0x000fd0000000000a */
[----:B------:R-:W-:-:S08]  /*20b0*/  DADD R6, R10, R6 ;  /* 0x000000000a067229 */ /* 0x000fd00000000006 */
[----:B------:R-:W-:-:S08]  /*20c0*/  DADD R4, R6, R4 ;  /* 0x0000000006047229 */ /* 0x000fd00000000004 */
[----:B------:R-:W-:-:S11]  /*20d0*/  DADD R8, R4, R18 ;  /* 0x0000000004087229 */ /* 0x000fd60000000012 */
.L_x_54:
[----:B------:R-:W-:Y:S05]  /*20e0*/  BSYNC.RECONVERGENT B2 ;  /* 0x0000000000027941 */ /* 0x000fea0003800200 */
.L_x_53:
[----:B------:R-:W-:Y:S05]  /*20f0*/  @!P0 BRA `(.L_x_49) ;  /* 0x0000000000908947 */ /* 0x000fea0003800000 */
[----:B------:R-:W-:Y:S01]  /*2100*/  ISETP.GE.U32.AND P1, PT, R24, 0x4, PT ;  /* 0x000000041800780c */ /* 0x000fe20003f26070 */
[----:B------:R-:W-:Y:S01]  /*2110*/  BSSY.RECONVERGENT B2, `(.L_x_55) ;  /* 0x0000010000027945 */ /* 0x000fe20003800200 */
[----:B------:R-:W-:-:S11]  /*2120*/  LOP3.LUT P0, RZ, R3, 0x3, RZ, 0xc0, !PT ;  /* 0x0000000303ff7812 */ /* 0x000fd6000780c0ff */
[----:B------:R-:W-:Y:S05]  /*2130*/  @!P1 BRA `(.L_x_56) ;  /* 0x0000000000349947 */ /* 0x000fea0003800000 */
[----:B------:R-:W-:-:S05]  /*2140*/  IADD3 R3, P1, PT, R2, UR7, RZ ;  /* 0x0000000702037c10 */ /* 0x000fca000ff3e0ff */
[----:B------:R-:W-:Y:S01]  /*2150*/  IMAD.X R6, RZ, RZ, UR8, P1 ;  /* 0x00000008ff067e24 */ /* 0x000fe200088e06ff */
[----:B------:R-:W-:-:S04]  /*2160*/  LEA R4, P1, R3, UR12, 0x3 ;  /* 0x0000000c03047c11 */ /* 0x000fc8000f8218ff */
[----:B------:R-:W-:-:S05]  /*2170*/  LEA.HI.X R5, R3, UR13, R6, 0x3, P1 ;  /* 0x0000000d03057c11 */ /* 0x000fca00088f1c06 */
[----:B------:R-:W2:Y:S04]  /*2180*/  LDG.E.64 R6, desc[UR16][R4.64] ;  /* 0x0000001004067981 */ /* 0x000ea8000c1e1b00 */
[----:B------:R-:W3:Y:S04]  /*2190*/  LDG.E.64 R10, desc[UR16][R4.64+0x1000] ;  /* 0x00100010040a7981 */ /* 0x000ee8000c1e1b00 */
[----:B------:R-:W4:Y:S04]  /*21a0*/  LDG.E.64 R12, desc[UR16][R4.64+0x2000] ;  /* 0x00200010040c7981 */ /* 0x000f28000c1e1b00 */
[----:B------:R-:W5:Y:S01]  /*21b0*/  LDG.E.64 R14, desc[UR16][R4.64+0x3000] ;  /* 0x00300010040e7981 */ /* 0x000f62000c1e1b00 */
[----:B------:R-:W-:Y:S01]  /*21c0*/  VIADD R2, R2, 0x800 ;  /* 0x0000080002027836 */ /* 0x000fe20000000000 */
[----:B--2---:R-:W-:-:S08]  /*21d0*/  DADD R6, R8, R6 ;  /* 0x0000000008067229 */ /* 0x004fd00000000006 */
[----:B---3--:R-:W-:-:S08]  /*21e0*/  DADD R6, R6, R10 ;  /* 0x0000000006067229 */ /* 0x008fd0000000000a */
[----:B----4-:R-:W-:-:S08]  /*21f0*/  DADD R6, R6, R12 ;  /* 0x0000000006067229 */ /* 0x010fd0000000000c */
[----:B-----5:R-:W-:-:S11]  /*2200*/  DADD R8, R6, R14 ;  /* 0x0000000006087229 */ /* 0x020fd6000000000e */
.L_x_56:
[----:B------:R-:W-:Y:S05]  /*2210*/  BSYNC.RECONVERGENT B2 ;  /* 0x0000000000027941 */ /* 0x000fea0003800200 */
.L_x_55:
[----:B------:R-:W-:Y:S05]  /*2220*/  @!P0 BRA `(.L_x_49) ;  /* 0x0000000000448947 */ /* 0x000fea0003800000 */
[----:B------:R-:W-:Y:S02]  /*2230*/  LOP3.LUT R0, R0, 0xffff, RZ, 0xc0, !PT ;  /* 0x0000ffff00007812 */ /* 0x000fe400078ec0ff */
[----:B------:R-:W-:Y:S02]  /*2240*/  IADD3 R2, P0, PT, R2, UR9, RZ ;  /* 0x0000000902027c10 */ /* 0x000fe4000ff1e0ff */
[----:B------:R-:W-:Y:S02]  /*2250*/  LEA.HI R0, R0, 0x1, RZ, 0x17 ;  /* 0x0000000100007811 */ /* 0x000fe400078fb8ff */
[----:B------:R-:W-:Y:S01]  /*2260*/  LEA R4, P1, R2, UR12, 0x3 ;  /* 0x0000000c02047c11 */ /* 0x000fe2000f8218ff */
[----:B------:R-:W-:Y:S01]  /*2270*/  IMAD.X R5, RZ, RZ, UR10, P0 ;  /* 0x0000000aff057e24 */ /* 0x000fe200080e06ff */
[----:B------:R-:W-:-:S04]  /*2280*/  LOP3.LUT R0, R0, 0x3, RZ, 0xc0, !PT ;  /* 0x0000000300007812 */ /* 0x000fc800078ec0ff */
[----:B------:R-:W-:Y:S01]  /*2290*/  LEA.HI.X R5, R2, UR13, R5, 0x3, P1 ;  /* 0x0000000d02057c11 */ /* 0x000fe200088f1c05 */
[----:B------:R-:W-:-:S07]  /*22a0*/  IMAD.MOV R0, RZ, RZ, -R0 ;  /* 0x000000ffff007224 */ /* 0x000fce00078e0a00 */
.L_x_57:
[----:B------:R-:W-:Y:S02]  /*22b0*/  IMAD.MOV.U32 R2, RZ, RZ, R4 ;  /* 0x000000ffff027224 */ /* 0x000fe400078e0004 */
[----:B------:R-:W-:-:S06]  /*22c0*/  IMAD.MOV.U32 R3, RZ, RZ, R5 ;  /* 0x000000ffff037224 */ /* 0x000fcc00078e0005 */
[----:B------:R-:W2:Y:S01]  /*22d0*/  LDG.E.64 R2, desc[UR16][R2.64] ;  /* 0x0000001002027981 */ /* 0x000ea2000c1e1b00 */
[----:B------:R-:W-:Y:S01]  /*22e0*/  VIADD R0, R0, 0x1 ;  /* 0x0000000100007836 */ /* 0x000fe20000000000 */
[----:B------:R-:W-:-:S04]  /*22f0*/  IADD3 R4, P1, PT, R4, 0x1000, RZ ;  /* 0x0000100004047810 */ /* 0x000fc80007f3e0ff */
[----:B------:R-:W-:Y:S01]  /*2300*/  ISETP.NE.AND P0, PT, R0, RZ, PT ;  /* 0x000000ff0000720c */ /* 0x000fe20003f05270 */
[----:B------:R-:W-:Y:S01]  /*2310*/  IMAD.X R5, RZ, RZ, R5, P1 ;  /* 0x000000ffff057224 */ /* 0x000fe200008e0605 */
[----:B--2---:R-:W-:-:S11]  /*2320*/  DADD R8, R2, R8 ;  /* 0x0000000002087229 */ /* 0x004fd60000000008 */
[----:B------:R-:W-:Y:S05]  /*2330*/  @P0 BRA `(.L_x_57) ;  /* 0xfffffffc00dc0947 */ /* 0x000fea000383ffff */
.L_x_49:
[----:B------:R-:W-:Y:S05]  /*2340*/  BSYNC.RECONVERGENT B1 ;  /* 0x0000000000017941 */ /* 0x000fea0003800200 */
.L_x_46:
[----:B------:R-:W0:Y:S01]  /*2350*/  S2R R0, SR_LANEID ;  /* 0x0000000000007919 */ /* 0x000e220000000000 */
[----:B------:R-:W-:Y:S04]  /*2360*/  SHFL.DOWN PT, R2, R8, 0x1, 0x1f ;  /* 0x08201f0008027f89 */ /* 0x000fe800000e0000 */
[----:B------:R-:W1:Y:S01]  /*2370*/  SHFL.DOWN PT, R3, R9, 0x1, 0x1f ;  /* 0x08201f0009037f89 */ /* 0x000e6200000e0000 */
[----:B------:R-:W2:Y:S01]  /*2380*/  S2R R11, SR_TID.X ;  /* 0x00000000000b7919 */ /* 0x000ea20000002100 */
        /* <DEDUP_REMOVED lines=20> */
[----:B------:R-:W-:Y:S02]  /*24d0*/  @!P1 MOV R7, 0x400 ;  /* 0x0000040000079802 */ /* 0x000fe40000000f00 */
[----:B--2---:R-:W-:Y:S01]  /*24e0*/  @!P1 SHF.R.U32.HI R6, RZ, 0x2, R11 ;  /* 0x00000002ff069819 */ /* 0x004fe2000001160b */
[----:B------:R-:W0:Y:S01]  /*24f0*/  SHFL.DOWN PT, R3, R9, 0x8, 0x1f ;  /* 0x09001f0009037f89 */ /* 0x000e2200000e0000 */
[----:B-1----:R-:W-:-:S02]  /*2500*/  @!P1 LEA R7, R10, R7, 0x18 ;  /* 0x000000070a079211 */ /* 0x002fc400078ec0ff */
[----:B------:R-:W-:-:S05]  /*2510*/  @!P1 LOP3.LUT R6, R6, 0xf8, RZ, 0xc0, !PT ;  /* 0x000000f806069812 */ /* 0x000fca00078ec0ff */
        /* <DEDUP_REMOVED lines=14> */
[----:B------:R-:W1:Y:S01]  /*2600*/  S2UR UR5, SR_CgaCtaId ;  /* 0x00000000000579c3 */ /* 0x000e620000008800 */
[----:B------:R-:W-:Y:S02]  /*2610*/  UMOV UR4, 0x400 ;  /* 0x0000040000047882 */ /* 0x000fe40000000000 */
[----:B-1----:R-:W-:-:S09]  /*2620*/  ULEA UR4, UR5, UR4, 0x18 ;  /* 0x0000000405047291 */ /* 0x002fd2000f8ec0ff */
[----:B0-----:R-:W0:Y:S04]  /*2630*/  LDS.64 R2, [UR4+0x18] ;  /* 0x00001804ff027984 */ /* 0x001e280008000a00 */
        /* <DEDUP_REMOVED lines=22> */
.L_x_45:
[----:B------:R-:W-:Y:S05]  /*27a0*/  BSYNC.RECONVERGENT B0 ;  /* 0x0000000000007941 */ /* 0x000fea0003800200 */
.L_x_30:
[----:B------:R-:W-:Y:S05]  /*27b0*/  @P0 EXIT ;  /* 0x000000000000094d */ /* 0x000fea0003800000 */
[----:B------:R-:W3:Y:S02]  /*27c0*/  LDCU.64 UR4, c[0x0][0x388] ;  /* 0x00007100ff0477ac */ /* 0x000ee40008000a00 */
[----:B---3--:R-:W-:-:S06]  /*27d0*/  UIMAD.WIDE.U32 UR4, UR18, 0x8, UR4 ;  /* 0x00000008120478a5 */ /* 0x008fcc000f8e0004 */
[----:B0-----:R-:W-:Y:S02]  /*27e0*/  IMAD.U32 R2, RZ, RZ, UR4 ;  /* 0x00000004ff027e24 */ /* 0x001fe4000f8e00ff */
[----:B--2---:R-:W-:-:S05]  /*27f0*/  IMAD.U32 R3, RZ, RZ, UR5 ;  /* 0x00000005ff037e24 */ /* 0x004fca000f8e00ff */
[----:B------:R-:W-:Y:S01]  /*2800*/  STG.E.64 desc[UR16][R2.64], R8 ;  /* 0x0000000802007986 */ /* 0x000fe2000c101b10 */
[----:B------:R-:W-:Y:S05]  /*2810*/  EXIT ;  /* 0x000000000000794d */ /* 0x000fea0003800000 */
.L_x_58:
        /* <DEDUP_REMOVED lines=14> */
.L_x_455:


//--------------------- .text._ZN3cub18CUB_300001_SM_10006detail6reduce28DeviceReduceSingleTileKernelINS2_10policy_hubIdyN4cuda3std3__44plusIdEEE10Policy1000EN6thrust24THRUST_300001_SM_1000_NS6detail15normal_iteratorINSD_10device_ptrIdEEEEPdyS9_ddNS7_10__identityEEEvT0_T1_T2_T3_T4_T6_ --------------------------
	.section	.text._ZN3cub18CUB_300001_SM_10006detail6reduce28DeviceReduceSingleTileKernelINS2_10policy_hubIdyN4cuda3std3__44plusIdEEE10Policy1000EN6thrust24THRUST_300001_SM_1000_NS6detail15normal_iteratorINSD_10device_ptrIdEEEEPdyS9_ddNS7_10__identityEEEvT0_T1_T2_T3_T4_T6_,"ax",@progbits
	.align	128
        .global         _ZN3cub18CUB_300001_SM_10006detail6reduce28DeviceReduceSingleTileKernelINS2_10policy_hubIdyN4cuda3std3__44plusIdEEE10Policy1000EN6thrust24THRUST_300001_SM_1000_NS6detail15normal_iteratorINSD_10device_ptrIdEEEEPdyS9_ddNS7_10__identityEEEvT0_T1_T2_T3_T4_T6_
        .type           _ZN3cub18CUB_300001_SM_10006detail6reduce28DeviceReduceSingleTileKernelINS2_10policy_hubIdyN4cuda3std3__44plusIdEEE10Policy1000EN6thrust24THRUST_300001_SM_1000_NS6detail15normal_iteratorINSD_10device_ptrIdEEEEPdyS9_ddNS7_10__identityEEEvT0_T1_T2_T3_T4_T6_,@function
        .size           _ZN3cub18CUB_300001_SM_10006detail6reduce28DeviceReduceSingleTileKernelINS2_10policy_hubIdyN4cuda3std3__44plusIdEEE10Policy1000EN6thrust24THRUST_300001_SM_1000_NS6detail15normal_iteratorINSD_10device_ptrIdEEEEPdyS9_ddNS7_10__identityEEEvT0_T1_T2_T3_T4_T6_,(.L_x_456 - _ZN3cub18CUB_300001_SM_10006detail6reduce28DeviceReduceSingleTileKernelINS2_10policy_hubIdyN4cuda3std3__44plusIdEEE10Policy1000EN6thrust24THRUST_300001_SM_1000_NS6detail15normal_iteratorINSD_10device_ptrIdEEEEPdyS9_ddNS7_10__identityEEEvT0_T1_T2_T3_T4_T6_)
        .other          _ZN3cub18CUB_300001_SM_10006detail6reduce28DeviceReduceSingleTileKernelINS2_10policy_hubIdyN4cuda3std3__44plusIdEEE10Policy1000EN6thrust24THRUST_300001_SM_1000_NS6detail15normal_iteratorINSD_10device_ptrIdEEEEPdyS9_ddNS7_10__identityEEEvT0_T1_T2_T3_T4_T6_,@"STO_CUDA_ENTRY STV_DEFAULT"
_ZN3cub18CUB_300001_SM_10006detail6reduce28DeviceReduceSingleTileKernelINS2_10policy_hubIdyN4cuda3std3__44plusIdEEE10Policy1000EN6thrust24THRUST_300001_SM_1000_NS6detail15normal_iteratorINSD_10device_ptrIdEEEEPdyS9_ddNS7_10__identityEEEvT0_T1_T2_T3_T4_T6_:
.text._ZN3cub18CUB_300001_SM_10006detail6reduce28DeviceReduceSingleTileKernelINS2_10policy_hubIdyN4cuda3std3__44plusIdEEE10Policy1000EN6thrust24THRUST_300001_SM_1000_NS6detail15normal_iteratorINSD_10device_ptrIdEEEEPdyS9_ddNS7_10__identityEEEvT0_T1_T2_T3_T4_T6_:
[----:B------:R-:W-:Y:S01]  /*0000*/  LDC R1, c[0x0][0x37c] ;  /* 0x0000df00ff017b82 */ /* 0x000fe20000000800 */
[----:B------:R-:W0:Y:S01]  /*0010*/  LDCU.64 UR4, c[0x0][0x390] ;  /* 0x00007200ff0477ac */ /* 0x000e220008000a00 */
[----:B------:R-:W1:Y:S01]  /*0020*/  LDCU.64 UR6, c[0x0][0x358] ;  /* 0x00006b00ff0677ac */ /* 0x000e620008000a00 */
[----:B0-----:R-:W-:Y:S02]  /*0030*/  IMAD.U32 R8, RZ, RZ, UR4 ;  /* 0x00000004ff087e24 */ /* 0x001fe4000f8e00ff */
[----:B------:R-:W-:-:S03]  /*0040*/  IMAD.U32 R9, RZ, RZ, UR5 ;  /* 0x00000005ff097e24 */ /* 0x000fc6000f8e00ff */
[----:B------:R-:W-:-:S04]  /*0050*/  ISETP.NE.U32.AND P0, PT, R8, RZ, PT ;  /* 0x000000ff0800720c */ /* 0x000fc80003f05070 */
[----:B------:R-:W-:-:S13]  /*0060*/  ISETP.NE.AND.EX P0, PT, R9, RZ, PT, P0 ;  /* 0x000000ff0900720c */ /* 0x000fda0003f05300 */
        /* <DEDUP_REMOVED lines=8> */
.L_x_59:
[----:B------:R-:W-:Y:S01]  /*00f0*/  ISETP.GT.U32.AND P0, PT, R8, 0xdff, PT ;  /* 0x00000dff0800780c */ /* 0x000fe20003f04070 */
[----:B------:R-:W-:Y:S03]  /*0100*/  BSSY.RECONVERGENT B0, `(.L_x_60) ;  /* 0x000024d000007945 */ /* 0x000fe60003800200 */
[----:B------:R-:W-:-:S13]  /*0110*/  ISETP.GT.U32.AND.EX P0, PT, R9, RZ, PT, P0 ;  /* 0x000000ff0900720c */ /* 0x000fda0003f04100 */
[----:B------:R-:W-:Y:S05]  /*0120*/  @P0 BRA `(.L_x_61) ;  /* 0x0000001400340947 */ /* 0x000fea0003800000 */
[----:B------:R-:W0:Y:S01]  /*0130*/  S2R R0, SR_TID.X ;  /* 0x0000000000007919 */ /* 0x000e220000002100 */
[----:B------:R-:W-:Y:S01]  /*0140*/  BSSY.RECONVERGENT B1, `(.L_x_62) ;  /* 0x0000009000017945 */ /* 0x000fe20003800200 */
[----:B------:R-:W-:Y:S02]  /*0150*/  CS2R R4, SRZ ;  /* 0x0000000000047805 */ /* 0x000fe4000001ff00 */
[----:B0-----:R-:W-:Y:S01]  /*0160*/  ISETP.GE.U32.AND P0, PT, R0, R8, PT ;  /* 0x000000080000720c */ /* 0x001fe20003f06070 */
[----:B------:R-:W-:-:S12]  /*0170*/  IMAD.MOV.U32 R2, RZ, RZ, R0 ;  /* 0x000000ffff027224 */ /* 0x000fd800078e0000 */
[----:B------:R-:W-:Y:S05]  /*0180*/  @P0 BRA `(.L_x_63) ;  /* 0x0000000000100947 */ /* 0x000fea0003800000 */
[----:B------:R-:W0:Y:S02]  /*0190*/  LDC.64 R4, c[0x0][0x380] ;  /* 0x0000e000ff047b82 */ /* 0x000e240000000a00 */
[----:B0-----:R-:W-:-:S06]  /*01a0*/  IMAD.WIDE.U32 R4, R0, 0x8, R4 ;  /* 0x0000000800047825 */ /* 0x001fcc00078e0004 */
[----:B------:R-:W5:Y:S01]  /*01b0*/  LDG.E.64 R4, desc[UR6][R4.64] ;  /* 0x0000000604047981 */ /* 0x000f62000c1e1b00 */
[----:B------:R-:W-:-:S07]  /*01c0*/  VIADD R2, R0, 0x200 ;  /* 0x0000020000027836 */ /* 0x000fce0000000000 */
.L_x_63:
[----:B------:R-:W-:Y:S05]  /*01d0*/  BSYNC.RECONVERGENT B1 ;  /* 0x0000000000017941 */ /* 0x000fea0003800200 */
.L_x_62:
[----:B------:R-:W-:Y:S01]  /*01e0*/  ISETP.GE.U32.AND P0, PT, R2, R8, PT ;  /* 0x000000080200720c */ /* 0x000fe20003f06070 */
[----:B------:R-:W-:-:S12]  /*01f0*/  BSSY.RECONVERGENT B1, `(.L_x_64) ;  /* 0x000006d000017945 */ /* 0x000fd80003800200 */
[----:B------:R-:W-:Y:S05]  /*0200*/  @P0 BRA `(.L_x_65) ;  /* 0x0000000400ac0947 */ /* 0x000fea0003800000 */
[----:B------:R-:W-:Y:S01]  /*0210*/  LOP3.LUT R3, RZ, R2, RZ, 0x33, !PT ;  /* 0x00000002ff037212 */ /* 0x000fe200078e33ff */
[----:B------:R-:W-:Y:S04]  /*0220*/  BSSY.RECONVERGENT B2, `(.L_x_66) ;  /* 0x0000033000027945 */ /* 0x000fe80003800200 */
[----:B------:R-:W-:-:S05]  /*0230*/  IMAD.IADD R6, R3, 0x1, R8 ;  /* 0x0000000103067824 */ /* 0x000fca00078e0208 */
[C---:B------:R-:W-:Y:S02]  /*0240*/  ISETP.GE.U32.AND P1, PT, R6.reuse, 0x1e00, PT ;  /* 0x00001e000600780c */ /* 0x040fe40003f26070 */
[----:B------:R-:W-:-:S04]  /*0250*/  LEA.HI R3, R6, 0x1, RZ, 0x17 ;  /* 0x0000000106037811 */ /* 0x000fc800078fb8ff */
[----:B------:R-:W-:-:S04]  /*0260*/  LOP3.LUT R43, R3, 0xf, RZ, 0xc0, !PT ;  /* 0x0000000f032b7812 */ /* 0x000fc800078ec0ff */
[----:B------:R-:W-:-:S03]  /*0270*/  ISETP.NE.AND P0, PT, R43, RZ, PT ;  /* 0x000000ff2b00720c */ /* 0x000fc60003f05270 */
[----:B------:R-:W-:Y:S10]  /*0280*/  @!P1 BRA `(.L_x_67) ;  /* 0x0000000000b09947 */ /* 0x000ff40003800000 */
[----:B------:R-:W0:Y:S01]  /*0290*/  LDC.64 R6, c[0x0][0x380] ;  /* 0x0000e000ff067b82 */ /* 0x000e220000000a00 */
[----:B------:R-:W-:-:S05]  /*02a0*/  LOP3.LUT R42, R3, 0xfffff0, RZ, 0xc0, !PT ;  /* 0x00fffff0032a7812 */ /* 0x000fca00078ec0ff */
[----:B------:R-:W-:Y:S02]  /*02b0*/  IMAD.MOV R42, RZ, RZ, -R42 ;  /* 0x000000ffff2a7224 */ /* 0x000fe400078e0a2a */
[----:B0-----:R-:W-:-:S03]  /*02c0*/  IMAD.WIDE.U32 R6, R2, 0x8, R6 ;  /* 0x0000000802067825 */ /* 0x001fc600078e0006 */
[----:B------:R-:W-:-:S05]  /*02d0*/  IADD3 R6, P1, PT, R6, 0x8000, RZ ;  /* 0x0000800006067810 */ /* 0x000fca0007f3e0ff */
[----:B------:R-:W-:-:S08]  /*02e0*/  IMAD.X R7, RZ, RZ, R7, P1 ;  /* 0x000000ffff077224 */ /* 0x000fd000008e0607 */
.L_x_68:
[----:B------:R-:W2:Y:S04]  /*02f0*/  LDG.E.64 R10, desc[UR6][R6.64+-0x8000] ;  /* 0xff800006060a7981 */ /* 0x000ea8000c1e1b00 */
[----:B------:R-:W3:Y:S04]  /*0300*/  LDG.E.64 R12, desc[UR6][R6.64+-0x7000] ;  /* 0xff900006060c7981 */ /* 0x000ee8000c1e1b00 */
[----:B------:R-:W4:Y:S04]  /*0310*/  LDG.E.64 R14, desc[UR6][R6.64+-0x6000] ;  /* 0xffa00006060e7981 */ /* 0x000f28000c1e1b00 */
        /* <DEDUP_REMOVED lines=12> */
[----:B------:R0:W4:Y:S01]  /*03e0*/  LDG.E.64 R40, desc[UR6][R6.64+0x7000] ;  /* 0x0070000606287981 */ /* 0x000122000c1e1b00 */
[----:B------:R-:W-:-:S02]  /*03f0*/  VIADD R42, R42, 0x10 ;  /* 0x000000102a2a7836 */ /* 0x000fc40000000000 */
[----:B------:R-:W-:-:S03]  /*0400*/  VIADD R2, R2, 0x2000 ;  /* 0x0000200002027836 */ /* 0x000fc60000000000 */
[----:B------:R-:W-:Y:S02]  /*0410*/  ISETP.NE.AND P1, PT, R42, RZ, PT ;  /* 0x000000ff2a00720c */ /* 0x000fe40003f25270 */
[----:B0-----:R-:W-:-:S05]  /*0420*/  IADD3 R6, P2, PT, R6, 0x10000, RZ ;  /* 0x0001000006067810 */ /* 0x001fca0007f5e0ff */
[----:B------:R-:W-:Y:S01]  /*0430*/  IMAD.X R7, RZ, RZ, R7, P2 ;  /* 0x000000ffff077224 */ /* 0x000fe200010e0607 */
        /* <DEDUP_REMOVED lines=16> */
[----:B------:R-:W-:Y:S10]  /*0540*/  @P1 BRA `(.L_x_68) ;  /* 0xfffffffc00681947 */ /* 0x000ff4000383ffff */
.L_x_67:
[----:B------:R-:W-:Y:S05]  /*0550*/  BSYNC.RECONVERGENT B2 ;  /* 0x0000000000027941 */ /* 0x000fea0003800200 */
.L_x_66:
[----:B------:R-:W-:Y:S05]  /*0560*/  @!P0 BRA `(.L_x_65) ;  /* 0x0000000000d48947 */ /* 0x000fea0003800000 */
[----:B------:R-:W-:Y:S01]  /*0570*/  ISETP.GE.U32.AND P0, PT, R43, 0x8, PT ;  /* 0x000000082b00780c */ /* 0x000fe20003f06070 */
[----:B------:R-:W-:Y:S01]  /*0580*/  BSSY.RECONVERGENT B2, `(.L_x_69) ;  /* 0x0000017000027945 */ /* 0x000fe20003800200 */
[----:B------:R-:W-:-:S04]  /*0590*/  LOP3.LUT R26, R3, 0x7, RZ, 0xc0, !PT ;  /* 0x00000007031a7812 */ /* 0x000fc800078ec0ff */
[----:B------:R-:W-:-:S07]  /*05a0*/  ISETP.NE.AND P1, PT, R26, RZ, PT ;  /* 0x000000ff1a00720c */ /* 0x000fce0003f25270 */
[----:B------:R-:W-:Y:S06]  /*05b0*/  @!P0 BRA `(.L_x_70) ;  /* 0x00000000004c8947 */ /* 0x000fec0003800000 */
[----:B------:R-:W0:Y:S02]  /*05c0*/  LDC.64 R6, c[0x0][0x380] ;  /* 0x0000e000ff067b82 */ /* 0x000e240000000a00 */
[----:B0-----:R-:W-:-:S05]  /*05d0*/  IMAD.WIDE R6, R2, 0x8, R6 ;  /* 0x0000000802067825 */ /* 0x001fca00078e0206 */
        /* <DEDUP_REMOVED lines=17> */
.L_x_70:
[----:B------:R-:W-:Y:S05]  /*06f0*/  BSYNC.RECONVERGENT B2 ;  /* 0x0000000000027941 */ /* 0x000fea0003800200 */
.L_x_69:
        /* <DEDUP_REMOVED lines=17> */
.L_x_72:
[----:B------:R-:W-:Y:S05]  /*0810*/  BSYNC.RECONVERGENT B2 ;  /* 0x0000000000027941 */ /* 0x000fea0003800200 */
.L_x_71:
[----:B------:R-:W-:Y:S05]  /*0820*/  @!P1 BRA `(.L_x_65) ;  /* 0x0000000000249947 */ /* 0x000fea0003800000 */
[----:B------:R-:W0:Y:S01]  /*0830*/  LDC.64 R10, c[0x0][0x380] ;  /* 0x0000e000ff0a7b82 */ /* 0x000e220000000a00 */
[----:B------:R-:W-:-:S07]  /*0840*/  IMAD.MOV R3, RZ, RZ, -R3 ;  /* 0x000000ffff037224 */ /* 0x000fce00078e0a03 */
.L_x_73:
[----:B0-----:R-:W-:-:S06]  /*0850*/  IMAD.WIDE R6, R2, 0x8, R10 ;  /* 0x0000000802067825 */ /* 0x001fcc00078e020a */
[----:B------:R-:W2:Y:S01]  /*0860*/  LDG.E.64 R6, desc[UR6][R6.64] ;  /* 0x0000000606067981 */ /* 0x000ea2000c1e1b00 */
[----:B------:R-:W-:Y:S02]  /*0870*/  VIADD R3, R3, 0x1 ;  /* 0x0000000103037836 */ /* 0x000fe40000000000 */
[----:B------:R-:W-:-:S03]  /*0880*/  VIADD R2, R2, 0x200 ;  /* 0x0000020002027836 */ /* 0x000fc60000000000 */
[----:B------:R-:W-:Y:S01]  /*0890*/  ISETP.NE.AND P0, PT, R3, RZ, PT ;  /* 0x000000ff0300720c */ /* 0x000fe20003f05270 */
[----:B--2--5:R-:W-:-:S12]  /*08a0*/  DADD R4, R6, R4 ;  /* 0x0000000006047229 */ /* 0x024fd80000000004 */
[----:B------:R-:W-:Y:S05]  /*08b0*/  @P0 BRA `(.L_x_73) ;  /* 0xfffffffc00e40947 */ /* 0x000fea000383ffff */
.L_x_65:
[----:B------:R-:W-:Y:S05]  /*08c0*/  BSYNC.RECONVERGENT B1 ;  /* 0x0000000000017941 */ /* 0x000fea0003800200 */
.L_x_64:
[----:B------:R-:W-:-:S04]  /*08d0*/  ISETP.GE.U32.AND P0, PT, R8, 0x200, PT ;  /* 0x000002000800780c */ /* 0x000fc80003f06070 */
[----:B------:R-:W-:-:S13]  /*08e0*/  ISETP.GE.U32.AND.EX P0, PT, R9, RZ, PT, P0 ;  /* 0x000000ff0900720c */ /* 0x000fda0003f06100 */
        /* <DEDUP_REMOVED lines=32> */
[----:B------:R-:W-:Y:S02]  /*0af0*/  ISETP.GT.AND P0, PT, R10, 0xf, PT ;  /* 0x0000000f0a00780c */ /* 0x000fe40003f04270 */
[----:B------:R-:W-:Y:S01]  /*0b00*/  @!P1 LOP3.LUT R8, R4, 0xf8, RZ, 0xc0, !PT ;  /* 0x000000f804089812 */ /* 0x000fe200078ec0ff */
[----:B------:R-:W0:Y:S04]  /*0b10*/  SHFL.DOWN PT, R3, R7, 0x10, 0x1f ;  /* 0x0a001f0007037f89 */ /* 0x000e2800000e0000 */
[----:B------:R-:W-:Y:S01]  /*0b20*/  @!P1 IMAD.IADD R9, R8, 0x1, R9 ;  /* 0x0000000108099824 */ /* 0x000fe200078e0209 */
[----:B0-----:R-:W-:-:S07]  /*0b30*/  DADD R4, R2, R6 ;  /* 0x0000000002047229 */ /* 0x001fce0000000006 */
[----:B------:R0:W-:Y:S01]  /*0b40*/  @!P1 STS.64 [R9+0x10], R4 ;  /* 0x0000100409009388 */ /* 0x0001e20000000a00 */
[----:B------:R-:W-:Y:S01]  /*0b50*/  BAR.SYNC.DEFER_BLOCKING 0x0 ;  /* 0x0000000000007b1d */ /* 0x000fe20000010000 */
[----:B------:R-:W-:Y:S02]  /*0b60*/  ISETP.NE.AND P1, PT, R0, RZ, PT ;  /* 0x000000ff0000720c */ /* 0x000fe40003f25270 */
[----:B------:R-:W-:Y:S02]  /*0b70*/  FSEL R2, R6, R4, P0 ;  /* 0x0000000406027208 */ /* 0x000fe40000000000 */
[----:B------:R-:W-:-:S09]  /*0b80*/  FSEL R3, R7, R5, P0 ;  /* 0x0000000507037208 */ /* 0x000fd20000000000 */
[----:B0-----:R-:W-:Y:S05]  /*0b90*/  @P1 BRA `(.L_x_75) ;  /* 0x00000018008c1947 */ /* 0x001fea0003800000 */
        /* <DEDUP_REMOVED lines=27> */
.L_x_74:
[----:B------:R-:W-:Y:S01]  /*0d50*/  LOP3.LUT R2, R0, 0x3e0, RZ, 0xc0, !PT ;  /* 0x000003e000027812 */ /* 0x000fe200078ec0ff */
[----:B------:R-:W0:Y:S03]  /*0d60*/  S2R R12, SR_LANEID ;  /* 0x00000000000c7919 */ /* 0x000e260000000000 */
[----:B------:R-:W-:Y:S01]  /*0d70*/  LOP3.LUT R7, RZ, R2, RZ, 0x33, !PT ;  /* 0x00000002ff077212 */ /* 0x000fe200078e33ff */
[----:B------:R-:W-:-:S04]  /*0d80*/  VIADD R3, R2, 0x20 ;  /* 0x0000002002037836 */ /* 0x000fc80000000000 */
[----:B------:R-:W-:Y:S01]  /*0d90*/  IMAD.IADD R7, R7, 0x1, R8 ;  /* 0x0000000107077824 */ /* 0x000fe200078e0208 */
[----:B------:R-:W-:-:S04]  /*0da0*/  ISETP.GT.U32.AND P0, PT, R3, R8, PT ;  /* 0x000000080300720c */ /* 0x000fc80003f04070 */
[----:B------:R-:W-:-:S05]  /*0db0*/  SEL R13, R7, 0x1f, P0 ;  /* 0x0000001f070d7807 */ /* 0x000fca0000000000 */
[----:B-----5:R-:W-:Y:S04]  /*0dc0*/  SHFL.DOWN PT, R2, R4, 0x1, R13 ;  /* 0x0820000004027989 */ /* 0x020fe800000e000d */
[----:B------:R-:W1:Y:S01]  /*0dd0*/  SHFL.DOWN PT, R3, R5, 0x1, R13 ;  /* 0x0820000005037989 */ /* 0x000e6200000e000d */
[C---:B0-----:R-:W-:Y:S01]  /*0de0*/  ISETP.GE.AND P0, PT, R12.reuse, R13, PT ;  /* 0x0000000d0c00720c */ /* 0x041fe20003f06270 */
[C---:B------:R-:W-:Y:S01]  /*0df0*/  VIADD R10, R12.reuse, 0x2 ;  /* 0x000000020c0a7836 */ /* 0x040fe20000000000 */
[----:B------:R-:W-:Y:S01]  /*0e00*/  ISETP.NE.AND P1, PT, R12, RZ, PT ;  /* 0x000000ff0c00720c */ /* 0x000fe20003f25270 */
[----:B-1----:R-:W-:-:S10]  /*0e10*/  DADD R2, R2, R4 ;  /* 0x0000000002027229 */ /* 0x002fd40000000004 */
[----:B------:R-:W-:Y:S01]  /*0e20*/  FSEL R6, R2, R4, !P0 ;  /* 0x0000000402067208 */ /* 0x000fe20004000000 */
[----:B------:R-:W-:Y:S01]  /*0e30*/  VIADD R4, R12, 0x4 ;  /* 0x000000040c047836 */ /* 0x000fe20000000000 */
[----:B------:R-:W-:Y:S02]  /*0e40*/  FSEL R7, R3, R5, !P0 ;  /* 0x0000000503077208 */ /* 0x000fe40004000000 */
[----:B------:R-:W-:Y:S01]  /*0e50*/  ISETP.GT.AND P0, PT, R10, R13, PT ;  /* 0x0000000d0a00720c */ /* 0x000fe20003f04270 */
[----:B------:R-:W-:Y:S04]  /*0e60*/  SHFL.DOWN PT, R2, R6, 0x2, R13 ;  /* 0x0840000006027989 */ /* 0x000fe800000e000d */
[----:B------:R-:W0:Y:S02]  /*0e70*/  SHFL.DOWN PT, R3, R7, 0x2, R13 ;  /* 0x0840000007037989 */ /* 0x000e2400000e000d */
[----:B0-----:R-:W-:-:S10]  /*0e80*/  DADD R2, R2, R6 ;  /* 0x0000000002027229 */ /* 0x001fd40000000006 */
[----:B------:R-:W-:Y:S01]  /*0e90*/  FSEL R10, R6, R2, P0 ;  /* 0x00000002060a7208 */ /* 0x000fe20000000000 */
[----:B------:R-:W-:Y:S01]  /*0ea0*/  VIADD R6, R12, 0x8 ;  /* 0x000000080c067836 */ /* 0x000fe20000000000 */
[----:B------:R-:W-:Y:S02]  /*0eb0*/  FSEL R11, R7, R3, P0 ;  /* 0x00000003070b7208 */ /* 0x000fe40000000000 */
[----:B------:R-:W-:Y:S01]  /*0ec0*/  ISETP.GT.AND P0, PT, R4, R13, PT ;  /* 0x0000000d0400720c */ /* 0x000fe20003f04270 */
[----:B------:R-:W-:Y:S04]  /*0ed0*/  SHFL.DOWN PT, R2, R10, 0x4, R13 ;  /* 0x088000000a027989 */ /* 0x000fe800000e000d */
[----:B------:R-:W0:Y:S02]  /*0ee0*/  SHFL.DOWN PT, R3, R11, 0x4, R13 ;  /* 0x088000000b037989 */ /* 0x000e2400000e000d */
[----:B0-----:R-:W-:-:S10]  /*0ef0*/  DADD R2, R2, R10 ;  /* 0x0000000002027229 */ /* 0x001fd4000000000a */
[----:B------:R-:W-:Y:S02]  /*0f00*/  FSEL R4, R10, R2, P0 ;  /* 0x000000020a047208 */ /* 0x000fe40000000000 */
[----:B------:R-:W-:Y:S02]  /*0f10*/  FSEL R5, R11, R3, P0 ;  /* 0x000000030b057208 */ /* 0x000fe40000000000 */
[----:B------:R-:W-:Y:S01]  /*0f20*/  ISETP.GT.AND P0, PT, R6, R13, PT ;  /* 0x0000000d0600720c */ /* 0x000fe20003f04270 */
[----:B------:R-:W-:Y:S01]  /*0f30*/  SHFL.DOWN PT, R2, R4, 0x8, R13 ;  /* 0x0900000004027989 */ /* 0x000fe200000e000d */
[----:B------:R-:W-:-:S03]  /*0f40*/  @!P1 MOV R10, 0x400 ;  /* 0x00000400000a9802 */ /* 0x000fc60000000f00 */
[----:B------:R-:W0:Y:S01]  /*0f50*/  SHFL.DOWN PT, R3, R5, 0x8, R13 ;  /* 0x0900000005037989 */ /* 0x000e2200000e000d */
[----:B------:R-:W1:Y:S01]  /*0f60*/  @!P1 S2R R11, SR_CgaCtaId ;  /* 0x00000000000b9919 */ /* 0x000e620000008800 */
[----:B0-----:R-:W-:-:S10]  /*0f70*/  DADD R2, R2, R4 ;  /* 0x0000000002027229 */ /* 0x001fd40000000004 */
[----:B------:R-:W-:Y:S01]  /*0f80*/  FSEL R6, R4, R2, P0 ;  /* 0x0000000204067208 */ /* 0x000fe20000000000 */
[----:B------:R-:W-:Y:S01]  /*0f90*/  VIADD R4, R12, 0x10 ;  /* 0x000000100c047836 */ /* 0x000fe20000000000 */
[----:B------:R-:W-:Y:S02]  /*0fa0*/  FSEL R7, R5, R3, P0 ;  /* 0x0000000305077208 */ /* 0x000fe40000000000 */
[----:B------:R-:W-:Y:S01]  /*0fb0*/  @!P1 SHF.R.U32.HI R5, RZ, 0x2, R0 ;  /* 0x00000002ff059819 */ /* 0x000fe20000011600 */
[----:B------:R-:W-:Y:S01]  /*0fc0*/  SHFL.DOWN PT, R2, R6, 0x10, R13 ;  /* 0x0a00000006027989 */ /* 0x000fe200000e000d */
[----:B-1----:R-:W-:Y:S02]  /*0fd0*/  @!P1 LEA R10, R11, R10, 0x18 ;  /* 0x0000000a0b0a9211 */ /* 0x002fe400078ec0ff */
[----:B------:R-:W-:Y:S01]  /*0fe0*/  @!P1 LOP3.LUT R5, R5, 0xf8, RZ, 0xc0, !PT ;  /* 0x000000f805059812 */ /* 0x000fe200078ec0ff */
[----:B------:R-:W0:Y:S01]  /*0ff0*/  SHFL.DOWN PT, R3, R7, 0x10, R13 ;  /* 0x0a00000007037989 */ /* 0x000e2200000e000d */
[----:B------:R-:W-:-:S03]  /*1000*/  ISETP.GT.AND P0, PT, R4, R13, PT ;  /* 0x0000000d0400720c */ /* 0x000fc60003f04270 */
[----:B------:R-:W-:Y:S01]  /*1010*/  @!P1 IMAD.IADD R5, R5, 0x1, R10 ;  /* 0x0000000105059824 */ /* 0x000fe200078e020a */
[----:B0-----:R-:W-:-:S10]  /*1020*/  DADD R2, R2, R6 ;  /* 0x0000000002027229 */ /* 0x001fd40000000006 */
[----:B------:R-:W-:Y:S02]  /*1030*/  FSEL R2, R6, R2, P0 ;  /* 0x0000000206027208 */ /* 0x000fe40000000000 */
[----:B------:R-:W-:-:S05]  /*1040*/  FSEL R3, R7, R3, P0 ;  /* 0x0000000307037208 */ /* 0x000fca0000000000 */
[----:B------:R0:W-:Y:S01]  /*1050*/  @!P1 STS.64 [R5+0x10], R2 ;  /* 0x0000100205009388 */ /* 0x0001e20000000a00 */
[----:B------:R-:W-:Y:S01]  /*1060*/  BAR.SYNC.DEFER_BLOCKING 0x0 ;  /* 0x0000000000007b1d */ /* 0x000fe20000010000 */
[----:B------:R-:W-:-:S13]  /*1070*/  ISETP.NE.AND P1, PT, R0, RZ, PT ;  /* 0x000000ff0000720c */ /* 0x000fda0003f25270 */
[----:B0-----:R-:W-:Y:S05]  /*1080*/  @P1 BRA `(.L_x_75) ;  /* 0x0000001400501947 */ /* 0x001fea0003800000 */
[----:B------:R-:W0:Y:S01]  /*1090*/  S2UR UR5, SR_CgaCtaId ;  /* 0x00000000000579c3 */ /* 0x000e220000008800 */
[----:B------:R-:W-:Y:S01]  /*10a0*/  UMOV UR4, 0x400 ;  /* 0x0000040000047882 */ /* 0x000fe20000000000 */
[----:B------:R-:W-:-:S04]  /*10b0*/  ISETP.GT.U32.AND P0, PT, R8, 0x20, PT ;  /* 0x000000200800780c */ /* 0x000fc80003f04070 */
[----:B------:R-:W-:Y:S01]  /*10c0*/  ISETP.GT.U32.AND.EX P0, PT, R9, RZ, PT, P0 ;  /* 0x000000ff0900720c */ /* 0x000fe20003f04100 */
[----:B0-----:R-:W-:-:S09]  /*10d0*/  ULEA UR4, UR5, UR4, 0x18 ;  /* 0x0000000405047291 */ /* 0x001fd2000f8ec0ff */
[----:B------:R-:W0:Y:S04]  /*10e0*/  LDS.64 R4, [UR4+0x18] ;  /* 0x00001804ff047984 */ /* 0x000e280008000a00 */
[----:B------:R-:W1:Y:S01]  /*10f0*/  LDS.128 R12, [UR4+0x20] ;  /* 0x00002004ff0c7984 */ /* 0x000e620008000c00 */
[----:B0-----:R-:W-:-:S10]  /*1100*/  DADD R4, R2, R4 ;  /* 0x0000000002047229 */ /* 0x001fd40000000004 */
[----:B------:R-:W-:Y:S02]  /*1110*/  FSEL R2, R4, R2, P0 ;  /* 0x0000000204027208 */ /* 0x000fe40000000000 */
[----:B------:R-:W-:Y:S02]  /*1120*/  FSEL R3, R5, R3, P0 ;  /* 0x0000000305037208 */ /* 0x000fe40000000000 */
[----:B------:R-:W0:Y:S01]  /*1130*/  LDS.128 R4, [UR4+0x30] ;  /* 0x00003004ff047984 */ /* 0x000e220008000c00 */
[----:B------:R-:W-:-:S03]  /*1140*/  ISETP.GT.U32.AND P0, PT, R8, 0x40, PT ;  /* 0x000000400800780c */ /* 0x000fc60003f04070 */
[----:B-1----:R-:W-:Y:S01]  /*1150*/  DADD R12, R12, R2 ;  /* 0x000000000c0c7229 */ /* 0x002fe20000000002 */
[----:B------:R-:W-:-:S09]  /*1160*/  ISETP.GT.U32.AND.EX P0, PT, R9, RZ, PT, P0 ;  /* 0x000000ff0900720c */ /* 0x000fd20003f04100 */
[----:B------:R-:W-:Y:S02]  /*1170*/  FSEL R2, R12, R2, P0 ;  /* 0x000000020c027208 */ /* 0x000fe40000000000 */
[----:B------:R-:W-:Y:S02]  /*1180*/  FSEL R3, R13, R3, P0 ;  /* 0x000000030d037208 */ /* 0x000fe40000000000 */
[----:B------:R-:W-:-:S04]  /*1190*/  ISETP.GT.U32.AND P0, PT, R8, 0x60, PT ;  /* 0x000000600800780c */ /* 0x000fc80003f04070 */
[----:B------:R-:W-:Y:S01]  /*11a0*/  DADD R14, R2, R14 ;  /* 0x00000000020e7229 */ /* 0x000fe2000000000e */
[----:B------:R-:W-:-:S09]  /*11b0*/  ISETP.GT.U32.AND.EX P0, PT, R9, RZ, PT, P0 ;  /* 0x000000ff0900720c */ /* 0x000fd20003f04100 */
[----:B------:R-:W-:Y:S02]  /*11c0*/  FSEL R2, R14, R2, P0 ;  /* 0x000000020e027208 */ /* 0x000fe40000000000 */
[----:B------:R-:W-:Y:S02]  /*11d0*/  FSEL R3, R15, R3, P0 ;  /* 0x000000030f037208 */ /* 0x000fe40000000000 */
[----:B------:R-:W1:Y:S01]  /*11e0*/  LDS.128 R12, [UR4+0x40] ;  /* 0x00004004ff0c7984 */ /* 0x000e620008000c00 */
[----:B------:R-:W-:-:S03]  /*11f0*/  ISETP.GT.U32.AND P0, PT, R8, 0x80, PT ;  /* 0x000000800800780c */ /* 0x000fc60003f04070 */
[----:B0-----:R-:W-:Y:S01]  /*1200*/  DADD R4, R4, R2 ;  /* 0x0000000004047229 */ /* 0x001fe20000000002 */
        /* <DEDUP_REMOVED lines=52> */
[----:B------:R-:W-:-:S04]  /*1550*/  ISETP.GT.U32.AND P0, PT, R8, 0x1c0, PT ;  /* 0x000001c00800780c */ /* 0x000fc80003f04070 */
        /* <DEDUP_REMOVED lines=8> */
[----:B------:R-:W-:Y:S01]  /*15e0*/  FSEL R3, R15, R3, P0 ;  /* 0x000000030f037208 */ /* 0x000fe20000000000 */
[----:B------:R-:W-:Y:S06]  /*15f0*/  BRA `(.L_x_75) ;  /* 0x0000000c00f47947 */ /* 0x000fec0003800000 */
.L_x_61:
[----:B------:R-:W0:Y:S01]  /*1600*/  S2R R0, SR_TID.X ;  /* 0x0000000000007919 */ /* 0x000e220000002100 */
[----:B------:R-:W0:Y:S02]  /*1610*/  LDC.64 R4, c[0x0][0x380] ;  /* 0x0000e000ff047b82 */ /* 0x000e240000000a00 */
[----:B0-----:R-:W-:-:S05]  /*1620*/  IMAD.WIDE.U32 R4, R0, 0x8, R4 ;  /* 0x0000000800047825 */ /* 0x001fca00078e0004 */
[----:B------:R-:W2:Y:S04]  /*1630*/  LDG.E.64 R2, desc[UR6][R4.64] ;  /* 0x0000000604027981 */ /* 0x000ea8000c1e1b00 */
[----:B------:R-:W2:Y:S04]  /*1640*/  LDG.E.64 R6, desc[UR6][R4.64+0x1000] ;  /* 0x0010000604067981 */ /* 0x000ea8000c1e1b00 */
[----:B------:R-:W3:Y:S04]  /*1650*/  LDG.E.64 R10, desc[UR6][R4.64+0x2000] ;  /* 0x00200006040a7981 */ /* 0x000ee8000c1e1b00 */
[----:B------:R-:W4:Y:S04]  /*1660*/  LDG.E.64 R12, desc[UR6][R4.64+0x3000] ;  /* 0x00300006040c7981 */ /* 0x000f28000c1e1b00 */
[----:B------:R-:W5:Y:S04]  /*1670*/  LDG.E.64 R14, desc[UR6][R4.64+0x4000] ;  /* 0x00400006040e7981 */ /* 0x000f68000c1e1b00 */
[----:B------:R-:W5:Y:S04]  /*1680*/  LDG.E.64 R16, desc[UR6][R4.64+0x5000] ;  /* 0x0050000604107981 */ /* 0x000f68000c1e1b00 */
[----:B------:R-:W5:Y:S01]  /*1690*/  LDG.E.64 R18, desc[UR6][R4.64+0x6000] ;  /* 0x0060000604127981 */ /* 0x000f62000c1e1b00 */
[----:B--2---:R-:W-:-:S08]  /*16a0*/  DADD R2, R2, R6 ;  /* 0x0000000002027229 */ /* 0x004fd00000000006 */
[----:B---3--:R-:W-:-:S08]  /*16b0*/  DADD R2, R10, R2 ;  /* 0x000000000a027229 */ /* 0x008fd00000000002 */
[----:B----4-:R-:W-:Y:S01]  /*16c0*/  DADD R2, R12, R2 ;  /* 0x000000000c027229 */ /* 0x010fe20000000002 */
[----:B------:R-:W-:-:S04]  /*16d0*/  IADD3 R12, P1, PT, R8, -0xe00, RZ ;  /* 0xfffff200080c7810 */ /* 0x000fc80007f3e0ff */
[----:B------:R-:W-:Y:S02]  /*16e0*/  ISETP.GE.U32.AND P0, PT, R12, 0xe00, PT ;  /* 0x00000e000c00780c */ /* 0x000fe40003f06070 */
[----:B------:R-:W-:Y:S01]  /*16f0*/  IADD3.X R13, PT, PT, R9, -0x1, RZ, P1, !PT ;  /* 0xffffffff090d7810 */ /* 0x000fe20000ffe4ff */
[----:B-----5:R-:W-:-:S03]  /*1700*/  DADD R2, R14, R2 ;  /* 0x000000000e027229 */ /* 0x020fc60000000002 */
[----:B------:R-:W-:-:S05]  /*1710*/  ISETP.GE.U32.AND.EX P0, PT, R13, RZ, PT, P0 ;  /* 0x000000ff0d00720c */ /* 0x000fca0003f06100 */
[----:B------:R-:W-:-:S08]  /*1720*/  DADD R2, R16, R2 ;  /* 0x0000000010027229 */ /* 0x000fd00000000002 */
[----:B------:R-:W-:Y:S01]  /*1730*/  DADD R6, R18, R2 ;  /* 0x0000000012067229 */ /* 0x000fe20000000002 */
[----:B------:R-:W-:Y:S02]  /*1740*/  IMAD.MOV.U32 R3, RZ, RZ, 0xe00 ;  /* 0x00000e00ff037424 */ /* 0x000fe400078e00ff */
[----:B------:R-:W-:Y:S01]  /*1750*/  IMAD.MOV.U32 R2, RZ, RZ, RZ ;  /* 0x000000ffff027224 */ /* 0x000fe200078e00ff */
[----:B------:R-:W-:Y:S07]  /*1760*/  @!P0 BRA `(.L_x_76) ;  /* 0x0000000000748947 */ /* 0x000fee0003800000 */
[----:B------:R-:W0:Y:S01]  /*1770*/  LDC.64 R8, c[0x0][0x390] ;  /* 0x0000e400ff087b82 */ /* 0x000e220000000a00 */
[----:B------:R-:W-:Y:S02]  /*1780*/  IMAD.MOV.U32 R3, RZ, RZ, 0xe00 ;  /* 0x00000e00ff037424 */ /* 0x000fe400078e00ff */
[----:B------:R-:W-:-:S07]  /*1790*/  IMAD.MOV.U32 R2, RZ, RZ, RZ ;  /* 0x000000ffff027224 */ /* 0x000fce00078e00ff */
.L_x_78:
[----:B------:R-:W-:-:S04]  /*17a0*/  LEA R16, P0, R3, R4, 0x3 ;  /* 0x0000000403107211 */ /* 0x000fc800078018ff */
[----:B------:R-:W-:-:S05]  /*17b0*/  LEA.HI.X R17, R3, R5, R2, 0x3, P0 ;  /* 0x0000000503117211 */ /* 0x000fca00000f1c02 */
[----:B------:R-:W2:Y:S04]  /*17c0*/  LDG.E.64 R18, desc[UR6][R16.64] ;  /* 0x0000000610127981 */ /* 0x000ea8000c1e1b00 */
[----:B------:R-:W3:Y:S04]  /*17d0*/  LDG.E.64 R20, desc[UR6][R16.64+0x1000] ;  /* 0x0010000610147981 */ /* 0x000ee8000c1e1b00 */
[----:B------:R-:W4:Y:S04]  /*17e0*/  LDG.E.64 R22, desc[UR6][R16.64+0x2000] ;  /* 0x0020000610167981 */ /* 0x000f28000c1e1b00 */
[----:B------:R-:W5:Y:S04]  /*17f0*/  LDG.E.64 R24, desc[UR6][R16.64+0x3000] ;  /* 0x0030000610187981 */ /* 0x000f68000c1e1b00 */
[----:B------:R-:W5:Y:S04]  /*1800*/  LDG.E.64 R26, desc[UR6][R16.64+0x4000] ;  /* 0x00400006101a7981 */ /* 0x000f68000c1e1b00 */
[----:B------:R-:W5:Y:S04]  /*1810*/  LDG.E.64 R10, desc[UR6][R16.64+0x5000] ;  /* 0x00500006100a7981 */ /* 0x000f68000c1e1b00 */
[----:B------:R-:W5:Y:S01]  /*1820*/  LDG.E.64 R14, desc[UR6][R16.64+0x6000] ;  /* 0x00600006100e7981 */ /* 0x000f62000c1e1b00 */
[----:B--2---:R-:W-:Y:S01]  /*1830*/  DADD R18, R18, R6 ;  /* 0x0000000012127229 */ /* 0x004fe20000000006 */
[----:B0-----:R-:W-:-:S04]  /*1840*/  IADD3 R6, P1, PT, -R3, R8, RZ ;  /* 0x0000000803067210 */ /* 0x001fc80007f3e1ff */
[----:B------:R-:W-:Y:S01]  /*1850*/  ISETP.GE.U32.AND P0, PT, R6, 0xe00, PT ;  /* 0x00000e000600780c */ /* 0x000fe20003f06070 */
[----:B------:R-:W-:Y:S02]  /*1860*/  IMAD.X R6, R9, 0x1, ~R2, P1 ;  /* 0x0000000109067824 */ /* 0x000fe400008e0e02 */
[----:B---3--:R-:W-:-:S03]  /*1870*/  DADD R18, R20, R18 ;  /* 0x0000000014127229 */ /* 0x008fc60000000012 */
[----:B------:R-:W-:-:S05]  /*1880*/  ISETP.GE.U32.AND.EX P0, PT, R6, RZ, PT, P0 ;  /* 0x000000ff0600720c */ /* 0x000fca0003f06100 */
[----:B----4-:R-:W-:-:S08]  /*1890*/  DADD R18, R22, R18 ;  /* 0x0000000016127229 */ /* 0x010fd00000000012 */
[----:B-----5:R-:W-:-:S08]  /*18a0*/  DADD R18, R24, R18 ;  /* 0x0000000018127229 */ /* 0x020fd00000000012 */
[----:B------:R-:W-:-:S08]  /*18b0*/  DADD R18, R26, R18 ;  /* 0x000000001a127229 */ /* 0x000fd00000000012 */
[----:B------:R-:W-:-:S08]  /*18c0*/  DADD R10, R10, R18 ;  /* 0x000000000a0a7229 */ /* 0x000fd00000000012 */
[----:B------:R-:W-:Y:S01]  /*18d0*/  DADD R6, R14, R10 ;  /* 0x000000000e067229 */ /* 0x000fe2000000000a */
[----:B------:R-:W-:Y:S10]  /*18e0*/  @!P0 BRA `(.L_x_77) ;  /* 0x0000000800208947 */ /* 0x000ff40003800000 */
[----:B------:R-:W-:-:S05]  /*18f0*/  IADD3 R3, P0, PT, R3, 0xe00, RZ ;  /* 0x00000e0003037810 */ /* 0x000fca0007f1e0ff */
[----:B------:R-:W-:Y:S01]  /*1900*/  IMAD.X R2, RZ, RZ, R2, P0 ;  /* 0x000000ffff027224 */ /* 0x000fe200000e0602 */
[----:B------:R-:W-:-:S04]  /*1910*/  ISETP.GT.U32.AND P0, PT, R3, R12, PT ;  /* 0x0000000c0300720c */ /* 0x000fc80003f04070 */
[----:B------:R-:W-:-:S13]  /*1920*/  ISETP.GT.U32.AND.EX P0, PT, R2, R13, PT, P0 ;  /* 0x0000000d0200720c */ /* 0x000fda0003f04100 */
[----:B------:R-:W-:Y:S05]  /*1930*/  @!P0 BRA `(.L_x_78) ;  /* 0xfffffffc00988947 */ /* 0x000fea000383ffff */
.L_x_76:
[----:B------:R-:W-:Y:S01]  /*1940*/  IMAD.IADD R5, R8, 0x1, -R3 ;  /* 0x0000000108057824 */ /* 0x000fe200078e0a03 */
[----:B------:R-:W-:Y:S01]  /*1950*/  ISETP.GE.U32.AND P1, PT, R3, R8, PT ;  /* 0x000000080300720c */ /* 0x000fe20003f26070 */
[----:B------:R-:W-:Y:S03]  /*1960*/  BSSY.RECONVERGENT B1, `(.L_x_77) ;  /* 0x0000080000017945 */ /* 0x000fe60003800200 */
[----:B------:R-:W-:-:S04]  /*1970*/  ISETP.GE.AND P0, PT, R0, R5, PT ;  /* 0x000000050000720c */ /* 0x000fc80003f06270 */
[----:B------:R-:W-:-:S13]  /*1980*/  ISETP.GE.U32.OR.EX P0, PT, R2, R9, P0, P1 ;  /* 0x000000090200720c */ /* 0x000fda0000706510 */
[----:B------:R-:W-:Y:S05]  /*1990*/  @P0 BRA `(.L_x_79) ;  /* 0x0000000400f00947 */ /* 0x000fea0003800000 */
[----:B------:R-:W-:Y:S01]  /*19a0*/  LOP3.LUT R4, RZ, R0, RZ, 0x33, !PT ;  /* 0x00000000ff047212 */ /* 0x000fe200078e33ff */
[----:B------:R-:W-:Y:S01]  /*19b0*/  BSSY.RECONVERGENT B2, `(.L_x_80) ;  /* 0x0000038000027945 */ /* 0x000fe20003800200 */
[----:B------:R-:W-:Y:S02]  /*19c0*/  IMAD.MOV.U32 R42, RZ, RZ, R0 ;  /* 0x000000ffff2a7224 */ /* 0x000fe400078e0000 */
[----:B------:R-:W-:-:S04]  /*19d0*/  IADD3 R8, PT, PT, -R3, R8, R4 ;  /* 0x0000000803087210 */ /* 0x000fc80007ffe104 */
[C---:B------:R-:W-:Y:S02]  /*19e0*/  ISETP.GE.U32.AND P1, PT, R8.reuse, 0x1e00, PT ;  /* 0x00001e000800780c */ /* 0x040fe40003f26070 */
[----:B------:R-:W-:-:S04]  /*19f0*/  LEA.HI R4, R8, 0x1, RZ, 0x17 ;  /* 0x0000000108047811 */ /* 0x000fc800078fb8ff */
[----:B------:R-:W-:-:S04]  /*1a00*/  LOP3.LUT R5, R4, 0xf, RZ, 0xc0, !PT ;  /* 0x0000000f04057812 */ /* 0x000fc800078ec0ff */
[----:B------:R-:W-:-:S03]  /*1a10*/  ISETP.NE.AND P0, PT, R5, RZ, PT ;  /* 0x000000ff0500720c */ /* 0x000fc60003f05270 */
[----:B------:R-:W-:Y:S10]  /*1a20*/  @!P1 BRA `(.L_x_81) ;  /* 0x0000000000c09947 */ /* 0x000ff40003800000 */
[----:B------:R-:W0:Y:S01]  /*1a30*/  LDCU.64 UR4, c[0x0][0x380] ;  /* 0x00007000ff0477ac */ /* 0x000e220008000a00 */
[----:B------:R-:W-:Y:S01]  /*1a40*/  IADD3 R9, P2, PT, R0, R3, RZ ;  /* 0x0000000300097210 */ /* 0x000fe20007f5e0ff */
[----:B------:R-:W-:Y:S01]  /*1a50*/  IMAD.MOV.U32 R42, RZ, RZ, R0 ;  /* 0x000000ffff2a7224 */ /* 0x000fe200078e0000 */
[----:B------:R-:W-:-:S03]  /*1a60*/  LOP3.LUT R43, R4, 0xfffff0, RZ, 0xc0, !PT ;  /* 0x00fffff0042b7812 */ /* 0x000fc600078ec0ff */
[----:B------:R-:W-:Y:S02]  /*1a70*/  IMAD.X R10, RZ, RZ, R2, P2 ;  /* 0x000000ffff0a7224 */ /* 0x000fe400010e0602 */
[----:B------:R-:W-:Y:S01]  /*1a80*/  IMAD.MOV R43, RZ, RZ, -R43 ;  /* 0x000000ffff2b7224 */ /* 0x000fe200078e0a2b */
[----:B0-----:R-:W-:-:S04]  /*1a90*/  LEA R8, P1, R9, UR4, 0x3 ;  /* 0x0000000409087c11 */ /* 0x001fc8000f8218ff */
[----:B------:R-:W-:Y:S02]  /*1aa0*/  IADD3 R8, P2, PT, R8, 0x8000, RZ ;  /* 0x0000800008087810 */ /* 0x000fe40007f5e0ff */
[----:B------:R-:W-:-:S05]  /*1ab0*/  LEA.HI.X R9, R9, UR5, R10, 0x3, P1 ;  /* 0x0000000509097c11 */ /* 0x000fca00088f1c0a */
[----:B------:R-:W-:-:S07]  /*1ac0*/  IMAD.X R9, RZ, RZ, R9, P2 ;  /* 0x000000ffff097224 */ /* 0x000fce00010e0609 */
.L_x_82:
[----:B------:R-:W2:Y:S04]  /*1ad0*/  LDG.E.64 R10, desc[UR6][R8.64+-0x8000] ;  /* 0xff800006080a7981 */ /* 0x000ea8000c1e1b00 */
[----:B------:R-:W3:Y:S04]  /*1ae0*/  LDG.E.64 R12, desc[UR6][R8.64+-0x7000] ;  /* 0xff900006080c7981 */ /* 0x000ee8000c1e1b00 */
[----:B------:R-:W4:Y:S04]  /*1af0*/  LDG.E.64 R14, desc[UR6][R8.64+-0x6000] ;  /* 0xffa00006080e7981 */ /* 0x000f28000c1e1b00 */
[----:B------:R-:W5:Y:S04]  /*1b00*/  LDG.E.64 R16, desc[UR6][R8.64+-0x5000] ;  /* 0xffb0000608107981 */ /* 0x000f68000c1e1b00 */
        /* <DEDUP_REMOVED lines=11> */
[----:B------:R0:W5:Y:S01]  /*1bc0*/  LDG.E.64 R40, desc[UR6][R8.64+0x7000] ;  /* 0x0070000608287981 */ /* 0x000162000c1e1b00 */
[----:B------:R-:W-:-:S02]  /*1bd0*/  VIADD R43, R43, 0x10 ;  /* 0x000000102b2b7836 */ /* 0x000fc40000000000 */
        /* <DEDUP_REMOVED lines=21> */
.L_x_81:
[----:B------:R-:W-:Y:S05]  /*1d30*/  BSYNC.RECONVERGENT B2 ;  /* 0x0000000000027941 */ /* 0x000fea0003800200 */
.L_x_80:
[----:B------:R-:W-:Y:S05]  /*1d40*/  @!P0 BRA `(.L_x_79) ;  /* 0x0000000400048947 */ /* 0x000fea0003800000 */
[----:B------:R-:W-:Y:S01]  /*1d50*/  ISETP.GE.U32.AND P1, PT, R5, 0x8, PT ;  /* 0x000000080500780c */ /* 0x000fe20003f26070 */
[----:B------:R-:W-:Y:S01]  /*1d60*/  BSSY.RECONVERGENT B2, `(.L_x_83) ;  /* 0x000001a000027945 */ /* 0x000fe20003800200 */
[----:B------:R-:W-:-:S04]  /*1d70*/  LOP3.LUT R26, R4, 0x7, RZ, 0xc0, !PT ;  /* 0x00000007041a7812 */ /* 0x000fc800078ec0ff */
[----:B------:R-:W-:-:S07]  /*1d80*/  ISETP.NE.AND P0, PT, R26, RZ, PT ;  /* 0x000000ff1a00720c */ /* 0x000fce0003f05270 */
[----:B------:R-:W-:Y:S06]  /*1d90*/  @!P1 BRA `(.L_x_84) ;  /* 0x0000000000589947 */ /* 0x000fec0003800000 */
[----:B------:R-:W0:Y:S01]  /*1da0*/  LDCU.64 UR4, c[0x0][0x380] ;  /* 0x00007000ff0477ac */ /* 0x000e220008000a00 */
[----:B------:R-:W-:-:S05]  /*1db0*/  IADD3 R5, P1, PT, R42, R3, RZ ;  /* 0x000000032a057210 */ /* 0x000fca0007f3e0ff */
[----:B------:R-:W-:Y:S01]  /*1dc0*/  IMAD.X R10, RZ, RZ, R2, P1 ;  /* 0x000000ffff0a7224 */ /* 0x000fe200008e0602 */
[----:B0-----:R-:W-:-:S04]  /*1dd0*/  LEA R8, P1, R5, UR4, 0x3 ;  /* 0x0000000405087c11 */ /* 0x001fc8000f8218ff */
        /* <DEDUP_REMOVED lines=18> */
.L_x_84:
[----:B------:R-:W-:Y:S05]  /*1f00*/  BSYNC.RECONVERGENT B2 ;  /* 0x0000000000027941 */ /* 0x000fea0003800200 */
.L_x_83:
        /* <DEDUP_REMOVED lines=20> */
.L_x_86:
[----:B------:R-:W-:Y:S05]  /*2050*/  BSYNC.RECONVERGENT B2 ;  /* 0x0000000000027941 */ /* 0x000fea0003800200 */
.L_x_85:
[----:B------:R-:W-:Y:S05]  /*2060*/  @!P0 BRA `(.L_x_79) ;  /* 0x00000000003c8947 */ /* 0x000fea0003800000 */
[----:B------:R-:W0:Y:S01]  /*2070*/  LDCU.64 UR4, c[0x0][0x380] ;  /* 0x00007000ff0477ac */ /* 0x000e220008000a00 */
[----:B------:R-:W-:Y:S01]  /*2080*/  IADD3 R3, P0, PT, R42, R3, RZ ;  /* 0x000000032a037210 */ /* 0x000fe20007f1e0ff */
[----:B------:R-:W-:-:S04]  /*2090*/  IMAD.MOV R4, RZ, RZ, -R16 ;  /* 0x000000ffff047224 */ /* 0x000fc800078e0a10 */
[----:B------:R-:W-:Y:S01]  /*20a0*/  IMAD.X R2, RZ, RZ, R2, P0 ;  /* 0x000000ffff027224 */ /* 0x000fe200000e0602 */
[----:B0-----:R-:W-:-:S04]  /*20b0*/  LEA R5, P1, R3, UR4, 0x3 ;  /* 0x0000000403057c11 */ /* 0x001fc8000f8218ff */
[----:B------:R-:W-:-:S09]  /*20c0*/  LEA.HI.X R8, R3, UR5, R2, 0x3, P1 ;  /* 0x0000000503087c11 */ /* 0x000fd200088f1c02 */
.L_x_87:
        /* <DEDUP_REMOVED lines=9> */
.L_x_79:
[----:B------:R-:W-:Y:S05]  /*2160*/  BSYNC.RECONVERGENT B1 ;  /* 0x0000000000017941 */ /* 0x000fea0003800200 */
.L_x_77:
        /* <DEDUP_REMOVED lines=40> */
[----:B------:R-:W-:-:S03]  /*23f0*/  FSEL R5, R5, R3, P0 ;  /* 0x0000000305057208 */ /* 0x000fc60000000000 */
[----:B0-----:R-:W-:Y:S02]  /*2400*/  IMAD.MOV.U32 R2, RZ, RZ, R0 ;  /* 0x000000ffff027224 */ /* 0x001fe400078e0000 */
[----:B------:R-:W-:-:S04]  /*2410*/  IMAD.MOV.U32 R3, RZ, RZ, R5 ;  /* 0x000000ffff037224 */ /* 0x000fc800078e0005 */
[----:B------:R-:W-:Y:S05]  /*2420*/  @P1 BRA `(.L_x_75) ;  /* 0x0000000000681947 */ /* 0x000fea0003800000 */
        /* <DEDUP_REMOVED lines=26> */
.L_x_75:
[----:B------:R-:W-:Y:S05]  /*25d0*/  BSYNC.RECONVERGENT B0 ;  /* 0x0000000000007941 */ /* 0x000fea0003800200 */
.L_x_60:
[----:B------:R-:W-:Y:S05]  /*25e0*/  @P1 EXIT ;  /* 0x000000000000194d */ /* 0x000fea0003800000 */
[----:B------:R-:W0:Y:S01]  /*25f0*/  LDCU.64 UR4, c[0x0][0x3a0] ;  /* 0x00007400ff0477ac */ /* 0x000e220008000a00 */
[----:B------:R-:W1:Y:S01]  /*2600*/  LDC.64 R4, c[0x0][0x388] ;  /* 0x0000e200ff047b82 */ /* 0x000e620000000a00 */
[----:B0-----:R-:W-:-:S07]  /*2610*/  DADD R2, R2, UR4 ;  /* 0x0000000402027e29 */ /* 0x001fce0008000000 */
[----:B-1----:R-:W-:Y:S01]  /*2620*/  STG.E.64 desc[UR6][R4.64], R2 ;  /* 0x0000000204007986 */ /* 0x002fe2000c101b06 */
[----:B------:R-:W-:Y:S05]  /*2630*/  EXIT ;  /* 0x000000000000794d */ /* 0x000fea0003800000 */
.L_x_88:
        /* <DEDUP_REMOVED lines=12> */
.L_x_456:


//--------------------- .text._ZN3cub18CUB_300001_SM_10006detail6reduce28DeviceReduceSingleTileKernelINS2_10policy_hubIdjN4cuda3std3__44plusIdEEE10Policy1000EPdSC_iS9_ddNS7_10__identityEEEvT0_T1_T2_T3_T4_T6_ --------------------------
	.section	.text._ZN3cub18CUB_300001_SM_10006detail6reduce28DeviceReduceSingleTileKernelINS2_10policy_hubIdjN4cuda3std3__44plusIdEEE10Policy1000EPdSC_iS9_ddNS7_10__identityEEEvT0_T1_T2_T3_T4_T6_,"ax",@progbits
	.align	128
        .global         _ZN3cub18CUB_300001_SM_10006detail6reduce28DeviceReduceSingleTileKernelINS2_10policy_hubIdjN4cuda3std3__44plusIdEEE10Policy1000EPdSC_iS9_ddNS7_10__identityEEEvT0_T1_T2_T3_T4_T6_
        .type           _ZN3cub18CUB_300001_SM_10006detail6reduce28DeviceReduceSingleTileKernelINS2_10policy_hubIdjN4cuda3std3__44plusIdEEE10Policy1000EPdSC_iS9_ddNS7_10__identityEEEvT0_T1_T2_T3_T4_T6_,@function
        .size           _ZN3cub18CUB_300001_SM_10006detail6reduce28DeviceReduceSingleTileKernelINS2_10policy_hubIdjN4cuda3std3__44plusIdEEE10Policy1000EPdSC_iS9_ddNS7_10__identityEEEvT0_T1_T2_T3_T4_T6_,(.L_x_457 - _ZN3cub18CUB_300001_SM_10006detail6reduce28DeviceReduceSingleTileKernelINS2_10policy_hubIdjN4cuda3std3__44plusIdEEE10Policy1000EPdSC_iS9_ddNS7_10__identityEEEvT0_T1_T2_T3_T4_T6_)
        .other          _ZN3cub18CUB_300001_SM_10006detail6reduce28DeviceReduceSingleTileKernelINS2_10policy_hubIdjN4cuda3std3__44plusIdEEE10Policy1000EPdSC_iS9_ddNS7_10__identityEEEvT0_T1_T2_T3_T4_T6_,@"STO_CUDA_ENTRY STV_DEFAULT"
_ZN3cub18CUB_300001_SM_10006detail6reduce28DeviceReduceSingleTileKernelINS2_10policy_hubIdjN4cuda3std3__44plusIdEEE10Policy1000EPdSC_iS9_ddNS7_10__identityEEEvT0_T1_T2_T3_T4_T6_:
.text._ZN3cub18CUB_300001_SM_10006detail6reduce28DeviceReduceSingleTileKernelINS2_10policy_hubIdjN4cuda3std3__44plusIdEEE10Policy1000EPdSC_iS9_ddNS7_10__identityEEEvT0_T1_T2_T3_T4_T6_:
        /* <DEDUP_REMOVED lines=13> */
.L_x_89:
        /* <DEDUP_REMOVED lines=13> */
.L_x_93:
[----:B------:R-:W-:Y:S05]  /*01a0*/  BSYNC.RECONVERGENT B1 ;  /* 0x0000000000017941 */ /* 0x000fea0003800200 */
.L_x_92:
[----:B------:R-:W-:Y:S01]  /*01b0*/  ISETP.GE.AND P0, PT, R5, R4, PT ;  /* 0x000000040500720c */ /* 0x000fe20003f06270 */
[----:B------:R-:W-:-:S12]  /*01c0*/  BSSY.RECONVERGENT B1, `(.L_x_94) ;  /* 0x0000078000017945 */ /* 0x000fd80003800200 */
[----:B------:R-:W-:Y:S05]  /*01d0*/  @P0 BRA `(.L_x_95) ;  /* 0x0000000400d80947 */ /* 0x000fea0003800000 */
[----:B------:R-:W-:Y:S01]  /*01e0*/  LOP3.LUT R9, RZ, R5, RZ, 0x33, !PT ;  /* 0x00000005ff097212 */ /* 0x000fe200078e33ff */
[----:B------:R-:W-:Y:S04]  /*01f0*/  BSSY.RECONVERGENT B2, `(.L_x_96) ;  /* 0x0000019000027945 */ /* 0x000fe80003800200 */
[----:B------:R-:W-:-:S04]  /*0200*/  IMAD.IADD R9, R9, 0x1, R4 ;  /* 0x0000000109097824 */ /* 0x000fc800078e0204 */
[C---:B------:R-:W-:Y:S01]  /*0210*/  IMAD.HI.U32 R0, R9.reuse, -0x33333333, RZ ;  /* 0xcccccccd09007827 */ /* 0x040fe200078e00ff */
[----:B------:R-:W-:-:S04]  /*0220*/  ISETP.GE.U32.AND P0, PT, R9, 0x780, PT ;  /* 0x000007800900780c */ /* 0x000fc80003f06070 */
[----:B------:R-:W-:-:S04]  /*0230*/  SHF.R.U32.HI R0, RZ, 0x9, R0 ;  /* 0x00000009ff007819 */ /* 0x000fc80000011600 */
[----:B------:R-:W-:-:S04]  /*0240*/  LOP3.LUT R2, R0, 0x3, RZ, 0xc0, !PT ;  /* 0x0000000300027812 */ /* 0x000fc800078ec0ff */
[----:B------:R-:W-:-:S13]  /*0250*/  ISETP.NE.AND P1, PT, R2, 0x3, PT ;  /* 0x000000030200780c */ /* 0x000fda0003f25270 */
[----:B------:R-:W-:Y:S05]  /*0260*/  @!P1 BRA `(.L_x_97) ;  /* 0x0000000000449947 */ /* 0x000fea0003800000 */
[----:B------:R-:W0:Y:S01]  /*0270*/  LDC.64 R8, c[0x0][0x380] ;  /* 0x0000e000ff087b82 */ /* 0x000e220000000a00 */
[----:B------:R-:W-:-:S05]  /*0280*/  VIADD R0, R0, 0x1 ;  /* 0x0000000100007836 */ /* 0x000fca0000000000 */
[----:B------:R-:W-:-:S05]  /*0290*/  LOP3.LUT R0, R0, 0x3, RZ, 0xc0, !PT ;  /* 0x0000000300007812 */ /* 0x000fca00078ec0ff */
[----:B------:R-:W-:Y:S02]  /*02a0*/  IMAD.MOV R0, RZ, RZ, -R0 ;  /* 0x000000ffff007224 */ /* 0x000fe400078e0a00 */
[----:B0-----:R-:W-:-:S04]  /*02b0*/  IMAD.WIDE.U32 R8, R5, 0x8, R8 ;  /* 0x0000000805087825 */ /* 0x001fc800078e0008 */
[----:B------:R-:W-:Y:S02]  /*02c0*/  IMAD.MOV.U32 R2, RZ, RZ, R8 ;  /* 0x000000ffff027224 */ /* 0x000fe400078e0008 */
[----:B------:R-:W-:-:S07]  /*02d0*/  IMAD.MOV.U32 R11, RZ, RZ, R9 ;  /* 0x000000ffff0b7224 */ /* 0x000fce00078e0009 */
.L_x_98:
        /* <DEDUP_REMOVED lines=10> */
.L_x_97:
[----:B------:R-:W-:Y:S05]  /*0380*/  BSYNC.RECONVERGENT B2 ;  /* 0x0000000000027941 */ /* 0x000fea0003800200 */
.L_x_96:
        /* <DEDUP_REMOVED lines=8> */
.L_x_101:
        /* <DEDUP_REMOVED lines=43> */
.L_x_100:
[----:B------:R-:W-:Y:S05]  /*06c0*/  BSYNC.RECONVERGENT B2 ;  /* 0x0000000000027941 */ /* 0x000fea0003800200 */
.L_x_99:
        /* <DEDUP_REMOVED lines=26> */
.L_x_103:
[----:B------:R-:W-:Y:S05]  /*0870*/  BSYNC.RECONVERGENT B2 ;  /* 0x0000000000027941 */ /* 0x000fea0003800200 */
.L_x_102:
        /* <DEDUP_REMOVED lines=12> */
.L_x_95:
[----:B------:R-:W-:Y:S05]  /*0940*/  BSYNC.RECONVERGENT B1 ;  /* 0x0000000000017941 */ /* 0x000fea0003800200 */
.L_x_94:
        /* <DEDUP_REMOVED lines=47> */
[----:B------:R-:W0:Y:S04]  /*0c40*/  LDS.128 R8, [UR4+0x20] ;  /* 0x00002004ff087984 */ /* 0x000e280008000c00 */
[----:B------:R-:W1:Y:S04]  /*0c50*/  LDS.128 R16, [UR4+0x30] ;  /* 0x00003004ff107984 */ /* 0x000e680008000c00 */
[----:B--2---:R-:W2:Y:S01]  /*0c60*/  LDS.128 R4, [UR4+0x40] ;  /* 0x00004004ff047984 */ /* 0x004ea20008000c00 */
[----:B0-----:R-:W-:-:S03]  /*0c70*/  DADD R8, R12, R8 ;  /* 0x000000000c087229 */ /* 0x001fc60000000008 */
[----:B------:R-:W-:Y:S05]  /*0c80*/  LDS.128 R12, [UR4+0x60] ;  /* 0x00006004ff0c7984 */ /* 0x000fea0008000c00 */
[----:B------:R-:W-:Y:S02]  /*0c90*/  DADD R2, R8, R10 ;  /* 0x0000000008027229 */ /* 0x000fe4000000000a */
[----:B------:R-:W0:Y:S06]  /*0ca0*/  LDS.128 R8, [UR4+0x50] ;  /* 0x00005004ff087984 */ /* 0x000e2c0008000c00 */
[----:B-1----:R-:W-:-:S08]  /*0cb0*/  DADD R2, R2, R16 ;  /* 0x0000000002027229 */ /* 0x002fd00000000010 */
[----:B------:R-:W-:-:S08]  /*0cc0*/  DADD R2, R2, R18 ;  /* 0x0000000002027229 */ /* 0x000fd00000000012 */
[----:B--2---:R-:W-:-:S08]  /*0cd0*/  DADD R2, R2, R4 ;  /* 0x0000000002027229 */ /* 0x004fd00000000004 */
[----:B------:R-:W-:Y:S01]  /*0ce0*/  DADD R2, R2, R6 ;  /* 0x0000000002027229 */ /* 0x000fe20000000006 */
[----:B------:R-:W1:Y:S07]  /*0cf0*/  LDS.128 R4, [UR4+0x70] ;  /* 0x00007004ff047984 */ /* 0x000e6e0008000c00 */
[----:B0-----:R-:W-:-:S08]  /*0d00*/  DADD R2, R2, R8 ;  /* 0x0000000002027229 */ /* 0x001fd00000000008 */
[----:B------:R-:W-:Y:S01]  /*0d10*/  DADD R2, R2, R10 ;  /* 0x0000000002027229 */ /* 0x000fe2000000000a */
[----:B------:R-:W0:Y:S07]  /*0d20*/  LDS.128 R8, [UR4+0x80] ;  /* 0x00008004ff087984 */ /* 0x000e2e0008000c00 */
[----:B------:R-:W-:-:S08]  /*0d30*/  DADD R2, R2, R12 ;  /* 0x0000000002027229 */ /* 0x000fd0000000000c */
[----:B------:R-:W-:Y:S01]  /*0d40*/  DADD R2, R2, R14 ;  /* 0x0000000002027229 */ /* 0x000fe2000000000e */
[----:B------:R-:W2:Y:S07]  /*0d50*/  LDS.128 R12, [UR4+0x90] ;  /* 0x00009004ff0c7984 */ /* 0x000eae0008000c00 */
[----:B-1----:R-:W-:-:S08]  /*0d60*/  DADD R2, R2, R4 ;  /* 0x0000000002027229 */ /* 0x002fd00000000004 */
[----:B------:R-:W-:Y:S01]  /*0d70*/  DADD R2, R2, R6 ;  /* 0x0000000002027229 */ /* 0x000fe20000000006 */
[----:B------:R-:W1:Y:S07]  /*0d80*/  LDS.128 R4, [UR4+0xa0] ;  /* 0x0000a004ff047984 */ /* 0x000e6e0008000c00 */
[----:B0-----:R-:W-:Y:S01]  /*0d90*/  DADD R2, R2, R8 ;  /* 0x0000000002027229 */ /* 0x001fe20000000008 */
[----:B------:R-:W0:Y:S07]  /*0da0*/  LDS.64 R8, [UR4+0xb0] ;  /* 0x0000b004ff087984 */ /* 0x000e2e0008000a00 */
[----:B------:R-:W-:-:S08]  /*0db0*/  DADD R2, R2, R10 ;  /* 0x0000000002027229 */ /* 0x000fd0000000000a */
[----:B--2---:R-:W-:-:S08]  /*0dc0*/  DADD R2, R2, R12 ;  /* 0x0000000002027229 */ /* 0x004fd0000000000c */
[----:B------:R-:W-:-:S08]  /*0dd0*/  DADD R2, R2, R14 ;  /* 0x0000000002027229 */ /* 0x000fd0000000000e */
[----:B-1----:R-:W-:-:S08]  /*0de0*/  DADD R2, R2, R4 ;  /* 0x0000000002027229 */ /* 0x002fd00000000004 */
[----:B------:R-:W-:-:S08]  /*0df0*/  DADD R2, R2, R6 ;  /* 0x0000000002027229 */ /* 0x000fd00000000006 */
[----:B0-----:R-:W-:Y:S01]  /*0e00*/  DADD R12, R2, R8 ;  /* 0x00000000020c7229 */ /* 0x001fe20000000008 */
[----:B------:R-:W-:Y:S10]  /*0e10*/  BRA `(.L_x_105) ;  /* 0x0000001800487947 */ /* 0x000ff40003800000 */
.L_x_104:
        /* <DEDUP_REMOVED lines=32> */
[----:B------:R-:W-:Y:S01]  /*1020*/  VIADD R0, R2, 0x10 ;  /* 0x0000001002007836 */ /* 0x000fe20000000000 */
[----:B------:R-:W-:Y:S02]  /*1030*/  @!P1 SHF.R.U32.HI R2, RZ, 0x2, R3 ;  /* 0x00000002ff029819 */ /* 0x000fe40000011603 */
[----:B------:R-:W1:Y:S02]  /*1040*/  SHFL.DOWN PT, R7, R11, 0x8, R5 ;  /* 0x090000000b077989 */ /* 0x000e6400000e0005 */
[----:B------:R-:W-:Y:S01]  /*1050*/  @!P1 LOP3.LUT R2, R2, 0xf8, RZ, 0xc0, !PT ;  /* 0x000000f802029812 */ /* 0x000fe200078ec0ff */
[----:B-1----:R-:W-:-:S10]  /*1060*/  DADD R6, R6, R10 ;  /* 0x0000000006067229 */ /* 0x002fd4000000000a */
[----:B------:R-:W-:Y:S02]  /*1070*/  FSEL R8, R10, R6, P0 ;  /* 0x000000060a087208 */ /* 0x000fe40000000000 */
[----:B------:R-:W-:Y:S02]  /*1080*/  FSEL R9, R11, R7, P0 ;  /* 0x000000070b097208 */ /* 0x000fe40000000000 */
[----:B------:R-:W-:Y:S01]  /*1090*/  @!P1 MOV R10, 0x400 ;  /* 0x00000400000a9802 */ /* 0x000fe20000000f00 */
[----:B------:R-:W-:Y:S01]  /*10a0*/  SHFL.DOWN PT, R6, R8, 0x10, R5 ;  /* 0x0a00000008067989 */ /* 0x000fe200000e0005 */
[----:B------:R-:W-:Y:S02]  /*10b0*/  ISETP.GT.AND P0, PT, R0, R5, PT ;  /* 0x000000050000720c */ /* 0x000fe40003f04270 */
[----:B0-----:R-:W-:Y:S01]  /*10c0*/  @!P1 LEA R11, R13, R10, 0x18 ;  /* 0x0000000a0d0b9211 */ /* 0x001fe200078ec0ff */
        /* <DEDUP_REMOVED lines=13> */
[----:B------:R-:W0:Y:S04]  /*11a0*/  LDS.128 R16, [UR4+0x20] ;  /* 0x00002004ff107984 */ /* 0x000e280008000c00 */
[----:B-1----:R-:W1:Y:S01]  /*11b0*/  LDS.128 R8, [UR4+0x30] ;  /* 0x00003004ff087984 */ /* 0x002e620008000c00 */
[----:B0-----:R-:W-:-:S10]  /*11c0*/  DADD R16, R12, R16 ;  /* 0x000000000c107229 */ /* 0x001fd40000000010 */
[----:B------:R-:W-:Y:S02]  /*11d0*/  FSEL R2, R16, R12, P1 ;  /* 0x0000000c10027208 */ /* 0x000fe40000800000 */
[----:B------:R-:W-:Y:S02]  /*11e0*/  FSEL R3, R17, R13, P1 ;  /* 0x0000000d11037208 */ /* 0x000fe40000800000 */
[----:B------:R-:W-:Y:S01]  /*11f0*/  ISETP.GT.AND P1, PT, R4, 0x40, PT ;  /* 0x000000400400780c */ /* 0x000fe20003f24270 */
[----:B------:R-:W0:Y:S03]  /*1200*/  LDS.128 R12, [UR4+0x40] ;  /* 0x00004004ff0c7984 */ /* 0x000e260008000c00 */
        /* <DEDUP_REMOVED lines=65> */
[----:B------:R-:W1:Y:S01]  /*1620*/  LDS.64 R2, [UR4+0xb0] ;  /* 0x0000b004ff027984 */ /* 0x000e620008000a00 */
        /* <DEDUP_REMOVED lines=11> */
[----:B------:R-:W-:Y:S01]  /*16e0*/  FSEL R13, R3, R7, P1 ;  /* 0x00000007030d7208 */ /* 0x000fe20000800000 */
[----:B------:R-:W-:Y:S06]  /*16f0*/  BRA `(.L_x_105) ;  /* 0x0000001000107947 */ /* 0x000fec0003800000 */
.L_x_91:
[----:B------:R-:W0:Y:S01]  /*1700*/  S2R R0, SR_TID.X ;  /* 0x0000000000007919 */ /* 0x000e220000002100 */
[----:B------:R-:W0:Y:S02]  /*1710*/  LDC.64 R6, c[0x0][0x380] ;  /* 0x0000e000ff067b82 */ /* 0x000e240000000a00 */
[----:B0-----:R-:W-:-:S05]  /*1720*/  IMAD.WIDE.U32 R6, R0, 0x8, R6 ;  /* 0x0000000800067825 */ /* 0x001fca00078e0006 */
[----:B------:R-:W2:Y:S04]  /*1730*/  LDG.E.64.CONSTANT R20, desc[UR6][R6.64] ;  /* 0x0000000606147981 */ /* 0x000ea8000c1e9b00 */
[----:B------:R-:W2:Y:S04]  /*1740*/  LDG.E.64.CONSTANT R2, desc[UR6][R6.64+0x1400] ;  /* 0x0014000606027981 */ /* 0x000ea8000c1e9b00 */
[----:B------:R-:W3:Y:S04]  /*1750*/  LDG.E.64.CONSTANT R8, desc[UR6][R6.64+0x2800] ;  /* 0x0028000606087981 */ /* 0x000ee8000c1e9b00 */
[----:B------:R-:W4:Y:S04]  /*1760*/  LDG.E.64.CONSTANT R10, desc[UR6][R6.64+0x3c00] ;  /* 0x003c0006060a7981 */ /* 0x000f28000c1e9b00 */
[----:B------:R-:W5:Y:S04]  /*1770*/  LDG.E.64.CONSTANT R12, desc[UR6][R6.64+0x5000] ;  /* 0x00500006060c7981 */ /* 0x000f68000c1e9b00 */
[----:B------:R-:W5:Y:S04]  /*1780*/  LDG.E.64.CONSTANT R14, desc[UR6][R6.64+0x6400] ;  /* 0x00640006060e7981 */ /* 0x000f68000c1e9b00 */
[----:B------:R-:W5:Y:S04]  /*1790*/  LDG.E.64.CONSTANT R16, desc[UR6][R6.64+0x7800] ;  /* 0x0078000606107981 */ /* 0x000f68000c1e9b00 */
[----:B------:R-:W5:Y:S01]  /*17a0*/  LDG.E.64.CONSTANT R18, desc[UR6][R6.64+0x8c00] ;  /* 0x008c000606127981 */ /* 0x000f62000c1e9b00 */
[----:B------:R-:W-:Y:S01]  /*17b0*/  ISETP.GE.U32.AND P0, PT, R4, 0x2800, PT ;  /* 0x000028000400780c */ /* 0x000fe20003f06070 */
[----:B--2---:R-:W-:-:S08]  /*17c0*/  DADD R2, R20, R2 ;  /* 0x0000000014027229 */ /* 0x004fd00000000002 */
[----:B---3--:R-:W-:Y:S01]  /*17d0*/  DADD R2, R8, R2 ;  /* 0x0000000008027229 */ /* 0x008fe20000000002 */
[----:B------:R-:W-:-:S07]  /*17e0*/  IMAD.MOV.U32 R9, RZ, RZ, 0x1400 ;  /* 0x00001400ff097424 */ /* 0x000fce00078e00ff */
[----:B----4-:R-:W-:-:S08]  /*17f0*/  DADD R2, R10, R2 ;  /* 0x000000000a027229 */ /* 0x010fd00000000002 */
[----:B-----5:R-:W-:-:S08]  /*1800*/  DADD R2, R12, R2 ;  /* 0x000000000c027229 */ /* 0x020fd00000000002 */
[----:B------:R-:W-:-:S08]  /*1810*/  DADD R2, R14, R2 ;  /* 0x000000000e027229 */ /* 0x000fd00000000002 */
[----:B------:R-:W-:-:S08]  /*1820*/  DADD R2, R16, R2 ;  /* 0x0000000010027229 */ /* 0x000fd00000000002 */
[----:B------:R-:W-:Y:S01]  /*1830*/  DADD R2, R18, R2 ;  /* 0x0000000012027229 */ /* 0x000fe20000000002 */
[----:B------:R-:W-:Y:S10]  /*1840*/  @!P0 BRA `(.L_x_106) ;  /* 0x00000000006c8947 */ /* 0x000ff40003800000 */
[----:B------:R-:W0:Y:S01]  /*1850*/  LDC R26, c[0x0][0x390] ;  /* 0x0000e400ff1a7b82 */ /* 0x000e220000000800 */
[----:B------:R-:W-:Y:S02]  /*1860*/  VIADD R8, R4, 0xffffec00 ;  /* 0xffffec0004087836 */ /* 0x000fe40000000000 */
[----:B------:R-:W-:-:S07]  /*1870*/  IMAD.MOV.U32 R9, RZ, RZ, 0x1400 ;  /* 0x00001400ff097424 */ /* 0x000fce00078e00ff */
.L_x_108:
[----:B------:R-:W-:-:S05]  /*1880*/  IMAD.WIDE R12, R9, 0x8, R6 ;  /* 0x00000008090c7825 */ /* 0x000fca00078e0206 */
[----:B------:R-:W2:Y:S04]  /*1890*/  LDG.E.64.CONSTANT R4, desc[UR6][R12.64] ;  /* 0x000000060c047981 */ /* 0x000ea8000c1e9b00 */
[----:B------:R-:W3:Y:S04]  /*18a0*/  LDG.E.64.CONSTANT R14, desc[UR6][R12.64+0x1400] ;  /* 0x001400060c0e7981 */ /* 0x000ee8000c1e9b00 */
[----:B------:R-:W4:Y:S04]  /*18b0*/  LDG.E.64.CONSTANT R16, desc[UR6][R12.64+0x2800] ;  /* 0x002800060c107981 */ /* 0x000f28000c1e9b00 */
[----:B------:R-:W5:Y:S04]  /*18c0*/  LDG.E.64.CONSTANT R18, desc[UR6][R12.64+0x3c00] ;  /* 0x003c00060c127981 */ /* 0x000f68000c1e9b00 */
        /* <DEDUP_REMOVED lines=8> */
[----:B------:R-:W-:-:S08]  /*1950*/  DADD R4, R20, R4 ;  /* 0x0000000014047229 */ /* 0x000fd00000000004 */
[----:B------:R-:W-:Y:S01]  /*1960*/  DADD R22, R22, R4 ;  /* 0x0000000016167229 */ /* 0x000fe20000000004 */
[----:B0-----:R-:W-:-:S04]  /*1970*/  IMAD.MOV.U32 R4, RZ, RZ, R26 ;  /* 0x000000ffff047224 */ /* 0x001fc800078e001a */
[----:B------:R-:W-:-:S03]  /*1980*/  IMAD.IADD R2, R4, 0x1, -R9 ;  /* 0x0000000104027824 */ /* 0x000fc600078e0a09 */
[----:B------:R-:W-:Y:S02]  /*1990*/  DADD R22, R24, R22 ;  /* 0x0000000018167229 */ /* 0x000fe40000000016 */
[----:B------:R-:W-:-:S06]  /*19a0*/  ISETP.GE.AND P0, PT, R2, 0x1400, PT ;  /* 0x000014000200780c */ /* 0x000fcc0003f06270 */
[----:B------:R-:W-:-:S07]  /*19b0*/  DADD R2, R10, R22 ;  /* 0x000000000a027229 */ /* 0x000fce0000000016 */
[----:B------:R-:W-:Y:S05]  /*19c0*/  @!P0 BRA `(.L_x_107) ;  /* 0x0000000800348947 */ /* 0x000fea0003800000 */
[----:B------:R-:W-:-:S05]  /*19d0*/  VIADD R9, R9, 0x1400 ;  /* 0x0000140009097836 */ /* 0x000fca0000000000 */
[----:B------:R-:W-:-:S13]  /*19e0*/  ISETP.GT.AND P0, PT, R9, R8, PT ;  /* 0x000000080900720c */ /* 0x000fda0003f04270 */
[----:B------:R-:W-:Y:S05]  /*19f0*/  @!P0 BRA `(.L_x_108) ;  /* 0xfffffffc00a08947 */ /* 0x000fea000383ffff */
.L_x_106:
[----:B------:R-:W-:-:S13]  /*1a00*/  ISETP.GE.AND P0, PT, R9, R4, PT ;  /* 0x000000040900720c */ /* 0x000fda0003f06270 */
[----:B------:R-:W-:Y:S05]  /*1a10*/  @P0 BRA `(.L_x_107) ;  /* 0x0000000800200947 */ /* 0x000fea0003800000 */
[----:B------:R-:W-:Y:S01]  /*1a20*/  IMAD.IADD R39, R4, 0x1, -R9 ;  /* 0x0000000104277824 */ /* 0x000fe200078e0a09 */
[----:B------:R-:W-:Y:S04]  /*1a30*/  BSSY.RECONVERGENT B1, `(.L_x_107) ;  /* 0x0000086000017945 */ /* 0x000fe80003800200 */
[----:B------:R-:W-:-:S13]  /*1a40*/  ISETP.GE.AND P0, PT, R0, R39, PT ;  /* 0x000000270000720c */ /* 0x000fda0003f06270 */
[----:B------:R-:W-:Y:S05]  /*1a50*/  @P0 BRA `(.L_x_109) ;  /* 0x00000008000c0947 */ /* 0x000fea0003800000 */
[----:B------:R-:W-:Y:S01]  /*1a60*/  LOP3.LUT R5, RZ, R0, RZ, 0x33, !PT ;  /* 0x00000000ff057212 */ /* 0x000fe200078e33ff */
[----:B------:R-:W-:Y:S01]  /*1a70*/  BSSY.RECONVERGENT B2, `(.L_x_110) ;  /* 0x0000017000027945 */ /* 0x000fe20003800200 */
[----:B------:R-:W-:Y:S02]  /*1a80*/  IMAD.MOV.U32 R38, RZ, RZ, R0 ;  /* 0x000000ffff267224 */ /* 0x000fe400078e0000 */
[----:B------:R-:W-:-:S04]  /*1a90*/  IADD3 R5, PT, PT, -R9, R4, R5 ;  /* 0x0000000409057210 */ /* 0x000fc80007ffe105 */
[C---:B------:R-:W-:Y:S01]  /*1aa0*/  ISETP.GE.U32.AND P1, PT, R5.reuse, 0x780, PT ;  /* 0x000007800500780c */ /* 0x040fe20003f26070 */
[----:B------:R-:W-:-:S05]  /*1ab0*/  IMAD.HI.U32 R4, R5, -0x33333333, RZ ;  /* 0xcccccccd05047827 */ /* 0x000fca00078e00ff */
[----:B------:R-:W-:-:S04]  /*1ac0*/  SHF.R.U32.HI R4, RZ, 0x9, R4 ;  /* 0x00000009ff047819 */ /* 0x000fc80000011604 */
[----:B------:R-:W-:-:S04]  /*1ad0*/  LOP3.LUT R6, R4, 0x3, RZ, 0xc0, !PT ;  /* 0x0000000304067812 */ /* 0x000fc800078ec0ff */
[----:B------:R-:W-:-:S13]  /*1ae0*/  ISETP.NE.AND P0, PT, R6, 0x3, PT ;  /* 0x000000030600780c */ /* 0x000fda0003f05270 */
[----:B------:R-:W-:Y:S05]  /*1af0*/  @!P0 BRA `(.L_x_111) ;  /* 0x0000000000388947 */ /* 0x000fea0003800000 */
[----:B------:R-:W0:Y:S01]  /*1b00*/  LDC.64 R6, c[0x0][0x380] ;  /* 0x0000e000ff067b82 */ /* 0x000e220000000a00 */
[----:B------:R-:W-:Y:S02]  /*1b10*/  VIADD R4, R4, 0x1 ;  /* 0x0000000104047836 */ /* 0x000fe40000000000 */
[----:B------:R-:W-:Y:S02]  /*1b20*/  IMAD.IADD R11, R0, 0x1, R9 ;  /* 0x00000001000b7824 */ /* 0x000fe400078e0209 */
[----:B------:R-:W-:Y:S01]  /*1b30*/  IMAD.MOV.U32 R38, RZ, RZ, R0 ;  /* 0x000000ffff267224 */ /* 0x000fe200078e0000 */
[----:B------:R-:W-:-:S05]  /*1b40*/  LOP3.LUT R4, R4, 0x3, RZ, 0xc0, !PT ;  /* 0x0000000304047812 */ /* 0x000fca00078ec0ff */
[----:B------:R-:W-:-:S07]  /*1b50*/  IMAD.MOV R8, RZ, RZ, -R4 ;  /* 0x000000ffff087224 */ /* 0x000fce00078e0a04 */
.L_x_112:
[----:B0-----:R-:W-:-:S06]  /*1b60*/  IMAD.WIDE.U32 R4, R11, 0x8, R6 ;  /* 0x000000080b047825 */ /* 0x001fcc00078e0006 */
[----:B------:R-:W2:Y:S01]  /*1b70*/  LDG.E.64.CONSTANT R4, desc[UR6][R4.64] ;  /* 0x0000000604047981 */ /* 0x000ea2000c1e9b00 */
[----:B------:R-:W-:Y:S02]  /*1b80*/  VIADD R8, R8, 0x1 ;  /* 0x0000000108087836 */ /* 0x000fe40000000000 */
[----:B------:R-:W-:Y:S02]  /*1b90*/  VIADD R38, R38, 0x280 ;  /* 0x0000028026267836 */ /* 0x000fe40000000000 */
[----:B------:R-:W-:Y:S01]  /*1ba0*/  VIADD R11, R11, 0x280 ;  /* 0x000002800b0b7836 */ /* 0x000fe20000000000 */
[----:B------:R-:W-:Y:S01]  /*1bb0*/  ISETP.NE.AND P0, PT, R8, RZ, PT ;  /* 0x000000ff0800720c */ /* 0x000fe20003f05270 */
[----:B--2---:R-:W-:-:S12]  /*1bc0*/  DADD R2, R4, R2 ;  /* 0x0000000004027229 */ /* 0x004fd80000000002 */
[----:B------:R-:W-:Y:S05]  /*1bd0*/  @P0 BRA `(.L_x_112) ;  /* 0xfffffffc00e00947 */ /* 0x000fea000383ffff */
.L_x_111:
[----:B------:R-:W-:Y:S05]  /*1be0*/  BSYNC.RECONVERGENT B2 ;  /* 0x0000000000027941 */ /* 0x000fea0003800200 */
.L_x_110:
[----:B------:R-:W-:Y:S05]  /*1bf0*/  @!P1 BRA `(.L_x_109) ;  /* 0x0000000400a49947 */ /* 0x000fea0003800000 */
[----:B------:R-:W0:Y:S01]  /*1c00*/  LDCU.64 UR4, c[0x0][0x380] ;  /* 0x00007000ff0477ac */ /* 0x000e220008000a00 */
[----:B------:R-:W-:Y:S01]  /*1c10*/  IMAD.IADD R7, R39, 0x1, -R38 ;  /* 0x0000000127077824 */ /* 0x000fe200078e0a26 */
[C---:B------:R-:W-:Y:S01]  /*1c20*/  IADD3 R5, P0, PT, R38.reuse, R9, RZ ;  /* 0x0000000926057210 */ /* 0x040fe20007f1e0ff */
[----:B------:R-:W-:Y:S01]  /*1c30*/  BSSY.RECONVERGENT B2, `(.L_x_113) ;  /* 0x000003a000027945 */ /* 0x000fe20003800200 */
[----:B------:R-:W-:Y:S02]  /*1c40*/  IMAD.IADD R40, R38, 0x1, R9 ;  /* 0x0000000126287824 */ /* 0x000fe400078e0209 */
        /* <DEDUP_REMOVED lines=10> */
.L_x_115:
[----:B------:R-:W0:Y:S01]  /*1cf0*/  LDC.64 R30, c[0x0][0x380] ;  /* 0x0000e000ff1e7b82 */ /* 0x000e220000000a00 */
[----:B------:R-:W2:Y:S04]  /*1d00*/  LDG.E.64.CONSTANT R8, desc[UR6][R4.64+-0x1400] ;  /* 0xffec000604087981 */ /* 0x000ea8000c1e9b00 */
[----:B------:R-:W3:Y:S01]  /*1d10*/  LDG.E.64.CONSTANT R10, desc[UR6][R4.64] ;  /* 0x00000006040a7981 */ /* 0x000ee2000c1e9b00 */
[----:B------:R-:W-:-:S03]  /*1d20*/  VIADD R15, R40, 0xa00 ;  /* 0x00000a00280f7836 */ /* 0x000fc60000000000 */
[----:B------:R-:W4:Y:S04]  /*1d30*/  LDG.E.64.CONSTANT R12, desc[UR6][R4.64+0x1400] ;  /* 0x00140006040c7981 */ /* 0x000f28000c1e9b00 */
[----:B------:R-:W5:Y:S04]  /*1d40*/  LDG.E.64.CONSTANT R16, desc[UR6][R4.64+0x3c00] ;  /* 0x003c000604107981 */ /* 0x000f68000c1e9b00 */
[----:B------:R-:W5:Y:S01]  /*1d50*/  LDG.E.64.CONSTANT R18, desc[UR6][R4.64+0x5000] ;  /* 0x0050000604127981 */ /* 0x000f62000c1e9b00 */
[----:B------:R-:W-:-:S03]  /*1d60*/  VIADD R23, R40, 0x1400 ;  /* 0x0000140028177836 */ /* 0x000fc60000000000 */
[----:B------:R-:W5:Y:S01]  /*1d70*/  LDG.E.64.CONSTANT R20, desc[UR6][R4.64+0x6400] ;  /* 0x0064000604147981 */ /* 0x000f62000c1e9b00 */
[----:B0-----:R-:W-:-:S03]  /*1d80*/  IMAD.WIDE.U32 R6, R40, 0x8, R30 ;  /* 0x0000000828067825 */ /* 0x001fc600078e001e */
[----:B------:R-:W5:Y:S04]  /*1d90*/  LDG.E.64.CONSTANT R24, desc[UR6][R4.64+0x8c00] ;  /* 0x008c000604187981 */ /* 0x000f68000c1e9b00 */
[----:B------:R-:W5:Y:S04]  /*1da0*/  LDG.E.64.CONSTANT R26, desc[UR6][R4.64+0xa000] ;  /* 0x00a00006041a7981 */ /* 0x000f68000c1e9b00 */
[----:B------:R-:W2:Y:S01]  /*1db0*/  LDG.E.64.CONSTANT R6, desc[UR6][R6.64] ;  /* 0x0000000606067981 */ /* 0x000ea2000c1e9b00 */
[----:B------:R-:W-:-:S03]  /*1dc0*/  IMAD.WIDE.U32 R14, R15, 0x8, R30 ;  /* 0x000000080f0e7825 */ /* 0x000fc600078e001e */
[----:B------:R-:W5:Y:S04]  /*1dd0*/  LDG.E.64.CONSTANT R28, desc[UR6][R4.64+0xb400] ;  /* 0x00b40006041c7981 */ /* 0x000f68000c1e9b00 */
[----:B------:R-:W5:Y:S01]  /*1de0*/  LDG.E.64.CONSTANT R14, desc[UR6][R14.64] ;  /* 0x000000060e0e7981 */ /* 0x000f62000c1e9b00 */
[----:B------:R-:W-:-:S03]  /*1df0*/  IMAD.WIDE.U32 R22, R23, 0x8, R30 ;  /* 0x0000000817167825 */ /* 0x000fc600078e001e */
[----:B------:R-:W5:Y:S04]  /*1e00*/  LDG.E.64.CONSTANT R34, desc[UR6][R4.64+0xf000] ;  /* 0x00f0000604227981 */ /* 0x000f68000c1e9b00 */
[----:B------:R-:W5:Y:S01]  /*1e10*/  LDG.E.64.CONSTANT R22, desc[UR6][R22.64] ;  /* 0x0000000616167981 */ /* 0x000f62000c1e9b00 */
[----:B------:R-:W-:-:S03]  /*1e20*/  VIADD R33, R40, 0x1e00 ;  /* 0x00001e0028217836 */ /* 0x000fc60000000000 */
[----:B------:R-:W5:Y:S01]  /*1e30*/  LDG.E.64.CONSTANT R36, desc[UR6][R4.64+0x10400] ;  /* 0x0104000604247981 */ /* 0x000f62000c1e9b00 */
[----:B------:R-:W-:-:S03]  /*1e40*/  IMAD.WIDE.U32 R30, R33, 0x8, R30 ;  /* 0x00000008211e7825 */ /* 0x000fc600078e001e */
[----:B------:R0:W5:Y:S04]  /*1e50*/  LDG.E.64.CONSTANT R32, desc[UR6][R4.64+0xdc00] ;  /* 0x00dc000604207981 */ /* 0x000168000c1e9b00 */
[----:B------:R-:W5:Y:S01]  /*1e60*/  LDG.E.64.CONSTANT R30, desc[UR6][R30.64] ;  /* 0x000000061e1e7981 */ /* 0x000f62000c1e9b00 */
[----:B------:R-:W-:-:S05]  /*1e70*/  VIADD R38, R38, 0x2800 ;  /* 0x0000280026267836 */ /* 0x000fca0000000000 */
[----:B------:R-:W-:Y:S02]  /*1e80*/  ISETP.GE.AND P1, PT, R38, R41, PT ;  /* 0x000000292600720c */ /* 0x000fe40003f26270 */
[----:B0-----:R-:W-:Y:S01]  /*1e90*/  IADD3 R4, P2, PT, R4, 0x14000, RZ ;  /* 0x0001400004047810 */ /* 0x001fe20007f5e0ff */
[----:B------:R-:W-:-:S04]  /*1ea0*/  VIADD R40, R40, 0x2800 ;  /* 0x0000280028287836 */ /* 0x000fc80000000000 */
[----:B------:R-:W-:Y:S01]  /*1eb0*/  IMAD.X R5, RZ, RZ, R5, P2 ;  /* 0x000000ffff057224 */ /* 0x000fe200010e0605 */
[----:B--2---:R-:W-:-:S08]  /*1ec0*/  DADD R6, R6, R2 ;  /* 0x0000000006067229 */ /* 0x004fd00000000002 */
[----:B------:R-:W-:-:S08]  /*1ed0*/  DADD R6, R6, R8 ;  /* 0x0000000006067229 */ /* 0x000fd00000000008 */
        /* <DEDUP_REMOVED lines=15> */
.L_x_114:
[----:B------:R-:W-:Y:S05]  /*1fd0*/  BSYNC.RECONVERGENT B2 ;  /* 0x0000000000027941 */ /* 0x000fea0003800200 */
.L_x_113:
[----:B------:R-:W-:Y:S01]  /*1fe0*/  IMAD.IADD R6, R39, 0x1, -R38 ;  /* 0x0000000127067824 */ /* 0x000fe200078e0a26 */
[----:B------:R-:W-:Y:S04]  /*1ff0*/  BSSY.RECONVERGENT B2, `(.L_x_116) ;  /* 0x000001d000027945 */ /* 0x000fe80003800200 */
[----:B------:R-:W-:-:S13]  /*2000*/  ISETP.GT.AND P1, PT, R6, 0xa00, PT ;  /* 0x00000a000600780c */ /* 0x000fda0003f24270 */
[----:B------:R-:W-:Y:S05]  /*2010*/  @!P1 BRA `(.L_x_117) ;  /* 0x0000000000689947 */ /* 0x000fea0003800000 */
[----:B------:R-:W0:Y:S01]  /*2020*/  LDC.64 R14, c[0x0][0x380] ;  /* 0x0000e000ff0e7b82 */ /* 0x000e220000000a00 */
[----:B------:R-:W2:Y:S04]  /*2030*/  LDG.E.64.CONSTANT R8, desc[UR6][R4.64+-0x1400] ;  /* 0xffec000604087981 */ /* 0x000ea8000c1e9b00 */
[----:B------:R-:W3:Y:S01]  /*2040*/  LDG.E.64.CONSTANT R10, desc[UR6][R4.64] ;  /* 0x00000006040a7981 */ /* 0x000ee2000c1e9b00 */
[----:B------:R-:W-:-:S03]  /*2050*/  VIADD R17, R40, 0xa00 ;  /* 0x00000a0028117836 */ /* 0x000fc60000000000 */
[----:B------:R-:W4:Y:S04]  /*2060*/  LDG.E.64.CONSTANT R12, desc[UR6][R4.64+0x1400] ;  /* 0x00140006040c7981 */ /* 0x000f28000c1e9b00 */
[----:B------:R-:W5:Y:S04]  /*2070*/  LDG.E.64.CONSTANT R18, desc[UR6][R4.64+0x5000] ;  /* 0x0050000604127981 */ /* 0x000f68000c1e9b00 */
[----:B------:R1:W5:Y:S01]  /*2080*/  LDG.E.64.CONSTANT R20, desc[UR6][R4.64+0x6400] ;  /* 0x0064000604147981 */ /* 0x000362000c1e9b00 */
[----:B0-----:R-:W-:-:S06]  /*2090*/  IMAD.WIDE.U32 R6, R40, 0x8, R14 ;  /* 0x0000000828067825 */ /* 0x001fcc00078e000e */
[----:B------:R-:W2:Y:S01]  /*20a0*/  LDG.E.64.CONSTANT R6, desc[UR6][R6.64] ;  /* 0x0000000606067981 */ /* 0x000ea2000c1e9b00 */
[----:B------:R-:W-:-:S03]  /*20b0*/  IMAD.WIDE.U32 R14, R17, 0x8, R14 ;  /* 0x00000008110e7825 */ /* 0x000fc600078e000e */
[----:B------:R-:W5:Y:S04]  /*20c0*/  LDG.E.64.CONSTANT R16, desc[UR6][R4.64+0x3c00] ;  /* 0x003c000604107981 */ /* 0x000f68000c1e9b00 */
[----:B------:R-:W5:Y:S01]  /*20d0*/  LDG.E.64.CONSTANT R14, desc[UR6][R14.64] ;  /* 0x000000060e0e7981 */ /* 0x000f62000c1e9b00 */
[----:B------:R-:W-:Y:S01]  /*20e0*/  PLOP3.LUT P0, PT, PT, PT, PT, 0x8, 0x80 ;  /* 0x000000000080781c */ /* 0x000fe20003f0e170 */
[----:B------:R-:W-:Y:S02]  /*20f0*/  VIADD R38, R38, 0x1400 ;  /* 0x0000140026267836 */ /* 0x000fe40000000000 */
[----:B------:R-:W-:Y:S01]  /*2100*/  VIADD R40, R40, 0x1400 ;  /* 0x0000140028287836 */ /* 0x000fe20000000000 */
[----:B--2---:R-:W-:-:S08]  /*2110*/  DADD R2, R2, R6 ;  /* 0x0000000002027229 */ /* 0x004fd00000000006 */
[----:B------:R-:W-:-:S08]  /*2120*/  DADD R2, R2, R8 ;  /* 0x0000000002027229 */ /* 0x000fd00000000008 */
[----:B---3--:R-:W-:-:S08]  /*2130*/  DADD R2, R2, R10 ;  /* 0x0000000002027229 */ /* 0x008fd0000000000a */
[----:B----4-:R-:W-:-:S08]  /*2140*/  DADD R2, R2, R12 ;  /* 0x0000000002027229 */ /* 0x010fd0000000000c */
[----:B-----5:R-:W-:-:S08]  /*2150*/  DADD R2, R2, R14 ;  /* 0x0000000002027229 */ /* 0x020fd0000000000e */
[----:B------:R-:W-:Y:S01]  /*2160*/  DADD R2, R2, R16 ;  /* 0x0000000002027229 */ /* 0x000fe20000000010 */
[----:B------:R-:W-:-:S07]  /*2170*/  IADD3 R6, P1, PT, R4, 0xa000, RZ ;  /* 0x0000a00004067810 */ /* 0x000fce0007f3e0ff */
[----:B------:R-:W-:Y:S01]  /*2180*/  DADD R2, R2, R18 ;  /* 0x0000000002027229 */ /* 0x000fe20000000012 */
[----:B-1----:R-:W-:Y:S02]  /*2190*/  IMAD.X R5, RZ, RZ, R5, P1 ;  /* 0x000000ffff057224 */ /* 0x002fe400008e0605 */
[----:B------:R-:W-:-:S05]  /*21a0*/  IMAD.MOV.U32 R4, RZ, RZ, R6 ;  /* 0x000000ffff047224 */ /* 0x000fca00078e0006 */
[----:B------:R-:W-:-:S11]  /*21b0*/  DADD R2, R2, R20 ;  /* 0x0000000002027229 */ /* 0x000fd60000000014 */
.L_x_117:
[----:B------:R-:W-:Y:S05]  /*21c0*/  BSYNC.RECONVERGENT B2 ;  /* 0x0000000000027941 */ /* 0x000fea0003800200 */
.L_x_116:
[----:B------:R-:W-:-:S13]  /*21d0*/  ISETP.LT.OR P0, PT, R38, R39, P0 ;  /* 0x000000272600720c */ /* 0x000fda0000701670 */
[----:B------:R-:W-:Y:S05]  /*21e0*/  @!P0 BRA `(.L_x_109) ;  /* 0x0000000000288947 */ /* 0x000fea0003800000 */
[----:B------:R-:W0:Y:S01]  /*21f0*/  LDC.64 R6, c[0x0][0x380] ;  /* 0x0000e000ff067b82 */ /* 0x000e220000000a00 */
[----:B------:R-:W2:Y:S04]  /*2200*/  LDG.E.64.CONSTANT R8, desc[UR6][R4.64] ;  /* 0x0000000604087981 */ /* 0x000ea8000c1e9b00 */
[----:B------:R-:W3:Y:S01]  /*2210*/  LDG.E.64.CONSTANT R10, desc[UR6][R4.64+0x1400] ;  /* 0x00140006040a7981 */ /* 0x000ee2000c1e9b00 */
[----:B0-----:R-:W-:-:S03]  /*2220*/  IMAD.WIDE.U32 R40, R40, 0x8, R6 ;  /* 0x0000000828287825 */ /* 0x001fc600078e0006 */
[----:B------:R-:W4:Y:S04]  /*2230*/  LDG.E.64.CONSTANT R6, desc[UR6][R4.64+-0x1400] ;  /* 0xffec000604067981 */ /* 0x000f28000c1e9b00 */
[----:B------:R-:W5:Y:S02]  /*2240*/  LDG.E.64.CONSTANT R40, desc[UR6][R40.64] ;  /* 0x0000000628287981 */ /* 0x000f64000c1e9b00 */
[----:B-----5:R-:W-:-:S08]  /*2250*/  DADD R2, R2, R40 ;  /* 0x0000000002027229 */ /* 0x020fd00000000028 */
[----:B----4-:R-:W-:-:S08]  /*2260*/  DADD R2, R2, R6 ;  /* 0x0000000002027229 */ /* 0x010fd00000000006 */
[----:B--2---:R-:W-:-:S08]  /*2270*/  DADD R2, R2, R8 ;  /* 0x0000000002027229 */ /* 0x004fd00000000008 */
[----:B---3--:R-:W-:-:S11]  /*2280*/  DADD R2, R2, R10 ;  /* 0x0000000002027229 */ /* 0x008fd6000000000a */
.L_x_109:
[----:B------:R-:W-:Y:S05]  /*2290*/  BSYNC.RECONVERGENT B1 ;  /* 0x0000000000017941 */ /* 0x000fea0003800200 */
.L_x_107:
        /* <DEDUP_REMOVED lines=16> */
[----:B------:R-:W-:Y:S01]  /*23a0*/  SHFL.DOWN PT, R2, R4, 0x4, 0x1f ;  /* 0x08801f0004027f89 */ /* 0x000fe200000e0000 */
[----:B------:R-:W-:Y:S02]  /*23b0*/  @!P1 MOV R7, 0x400 ;  /* 0x0000040000079802 */ /* 0x000fe40000000f00 */
[----:B------:R-:W-:Y:S01]  /*23c0*/  @!P1 SHF.R.U32.HI R6, RZ, 0x2, R0 ;  /* 0x00000002ff069819 */ /* 0x000fe20000011600 */
[----:B------:R-:W0:Y:S01]  /*23d0*/  SHFL.DOWN PT, R3, R5, 0x4, 0x1f ;  /* 0x08801f0005037f89 */ /* 0x000e2200000e0000 */
[----:B-1----:R-:W-:-:S02]  /*23e0*/  @!P1 LEA R7, R12, R7, 0x18 ;  /* 0x000000070c079211 */ /* 0x002fc400078ec0ff */
[----:B------:R-:W-:-:S05]  /*23f0*/  @!P1 LOP3.LUT R6, R6, 0xf8, RZ, 0xc0, !PT ;  /* 0x000000f806069812 */ /* 0x000fca00078ec0ff */
[----:B------:R-:W-:Y:S01]  /*2400*/  @!P1 IMAD.IADD R7, R6, 0x1, R7 ;  /* 0x0000000106079824 */ /* 0x000fe200078e0207 */
        /* <DEDUP_REMOVED lines=22> */
[----:B------:R-:W1:Y:S04]  /*2570*/  LDS.128 R8, [UR4+0x20] ;  /* 0x00002004ff087984 */ /* 0x000e680008000c00 */
[----:B------:R-:W2:Y:S04]  /*2580*/  LDS.128 R16, [UR4+0x30] ;  /* 0x00003004ff107984 */ /* 0x000ea80008000c00 */
[----:B0-----:R-:W0:Y:S01]  /*2590*/  LDS.128 R4, [UR4+0x40] ;  /* 0x00004004ff047984 */ /* 0x001e220008000c00 */
[----:B-1----:R-:W-:-:S03]  /*25a0*/  DADD R8, R12, R8 ;  /* 0x000000000c087229 */ /* 0x002fc60000000008 */
[----:B------:R-:W-:Y:S05]  /*25b0*/  LDS.128 R12, [UR4+0x60] ;  /* 0x00006004ff0c7984 */ /* 0x000fea0008000c00 */
[----:B------:R-:W-:Y:S02]  /*25c0*/  DADD R2, R8, R10 ;  /* 0x0000000008027229 */ /* 0x000fe4000000000a */
[----:B------:R-:W1:Y:S06]  /*25d0*/  LDS.128 R8, [UR4+0x50] ;  /* 0x00005004ff087984 */ /* 0x000e6c0008000c00 */
[----:B--2---:R-:W-:-:S08]  /*25e0*/  DADD R2, R2, R16 ;  /* 0x0000000002027229 */ /* 0x004fd00000000010 */
[----:B------:R-:W-:-:S08]  /*25f0*/  DADD R2, R2, R18 ;  /* 0x0000000002027229 */ /* 0x000fd00000000012 */
[----:B0-----:R-:W-:-:S08]  /*2600*/  DADD R2, R2, R4 ;  /* 0x0000000002027229 */ /* 0x001fd00000000004 */
[----:B------:R-:W-:Y:S01]  /*2610*/  DADD R2, R2, R6 ;  /* 0x0000000002027229 */ /* 0x000fe20000000006 */
[----:B------:R-:W0:Y:S07]  /*2620*/  LDS.128 R4, [UR4+0x70] ;  /* 0x00007004ff047984 */ /* 0x000e2e0008000c00 */
[----:B-1----:R-:W-:-:S08]  /*2630*/  DADD R2, R2, R8 ;  /* 0x0000000002027229 */ /* 0x002fd00000000008 */
[----:B------:R-:W-:Y:S01]  /*2640*/  DADD R2, R2, R10 ;  /* 0x0000000002027229 */ /* 0x000fe2000000000a */
[----:B------:R-:W1:Y:S07]  /*2650*/  LDS.128 R8, [UR4+0x80] ;  /* 0x00008004ff087984 */ /* 0x000e6e0008000c00 */
[----:B------:R-:W-:-:S08]  /*2660*/  DADD R2, R2, R12 ;  /* 0x0000000002027229 */ /* 0x000fd0000000000c */
[----:B------:R-:W-:Y:S01]  /*2670*/  DADD R2, R2, R14 ;  /* 0x0000000002027229 */ /* 0x000fe2000000000e */
[----:B------:R-:W2:Y:S07]  /*2680*/  LDS.128 R12, [UR4+0x90] ;  /* 0x00009004ff0c7984 */ /* 0x000eae0008000c00 */
[----:B0-----:R-:W-:-:S08]  /*2690*/  DADD R2, R2, R4 ;  /* 0x0000000002027229 */ /* 0x001fd00000000004 */
[----:B------:R-:W-:Y:S01]  /*26a0*/  DADD R2, R2, R6 ;  /* 0x0000000002027229 */ /* 0x000fe20000000006 */
[----:B------:R-:W0:Y:S07]  /*26b0*/  LDS.128 R4, [UR4+0xa0] ;  /* 0x0000a004ff047984 */ /* 0x000e2e0008000c00 */
[----:B-1----:R-:W-:Y:S01]  /*26c0*/  DADD R2, R2, R8 ;  /* 0x0000000002027229 */ /* 0x002fe20000000008 */
[----:B------:R-:W1:Y:S07]  /*26d0*/  LDS.64 R8, [UR4+0xb0] ;  /* 0x0000b004ff087984 */ /* 0x000e6e0008000a00 */
[----:B------:R-:W-:-:S08]  /*26e0*/  DADD R2, R2, R10 ;  /* 0x0000000002027229 */ /* 0x000fd0000000000a */
[----:B--2---:R-:W-:-:S08]  /*26f0*/  DADD R2, R2, R12 ;  /* 0x0000000002027229 */ /* 0x004fd0000000000c */
[----:B------:R-:W-:-:S08]  /*2700*/  DADD R2, R2, R14 ;  /* 0x0000000002027229 */ /* 0x000fd0000000000e */
[----:B0-----:R-:W-:-:S08]  /*2710*/  DADD R2, R2, R4 ;  /* 0x0000000002027229 */ /* 0x001fd00000000004 */
[----:B------:R-:W-:-:S08]  /*2720*/  DADD R2, R2, R6 ;  /* 0x0000000002027229 */ /* 0x000fd00000000006 */
[----:B-1----:R-:W-:-:S11]  /*2730*/  DADD R12, R2, R8 ;  /* 0x00000000020c7229 */ /* 0x002fd60000000008 */
.L_x_105:
[----:B------:R-:W-:Y:S05]  /*2740*/  BSYNC.RECONVERGENT B0 ;  /* 0x0000000000007941 */ /* 0x000fea0003800200 */
.L_x_90:
[----:B------:R-:W-:Y:S05]  /*2750*/  @P0 EXIT ;  /* 0x000000000000094d */ /* 0x000fea0003800000 */
[----:B------:R-:W1:Y:S01]  /*2760*/  LDCU.64 UR4, c[0x0][0x398] ;  /* 0x00007300ff0477ac */ /* 0x000e620008000a00 */
[----:B0-----:R-:W0:Y:S01]  /*2770*/  LDC.64 R2, c[0x0][0x388] ;  /* 0x0000e200ff027b82 */ /* 0x001e220000000a00 */
[----:B-1----:R-:W-:-:S07]  /*2780*/  DADD R12, R12, UR4 ;  /* 0x000000040c0c7e29 */ /* 0x002fce0008000000 */
[----:B0-----:R-:W-:Y:S01]  /*2790*/  STG.E.64 desc[UR6][R2.64], R12 ;  /* 0x0000000c02007986 */ /* 0x001fe2000c101b06 */
[----:B------:R-:W-:Y:S05]  /*27a0*/  EXIT ;  /* 0x000000000000794d */ /* 0x000fea0003800000 */
.L_x_118:
        /* <DEDUP_REMOVED lines=13> */
.L_x_457:


//--------------------- .text._ZN3cub18CUB_300001_SM_10006detail6reduce18DeviceReduceKernelINS2_10policy_hubIdjN4cuda3std3__44plusIdEEE10Policy1000EN6thrust24THRUST_300001_SM_1000_NS6detail15normal_iteratorINSD_10device_ptrIdEEEEjS9_dNS7_10__identityEEEvT0_PT3_T1_NS0_13GridEvenShareISN_EET2_T4_ --------------------------
	.section	.text._ZN3cub18CUB_300001_SM_10006detail6reduce18DeviceReduceKernelINS2_10policy_hubIdjN4cuda3std3__44plusIdEEE10Policy1000EN6thrust24THRUST_300001_SM_1000_NS6detail15normal_iteratorINSD_10device_ptrIdEEEEjS9_dNS7_10__identityEEEvT0_PT3_T1_NS0_13GridEvenShareISN_EET2_T4_,"ax",@progbits
	.align	128
        .global         _ZN3cub18CUB_300001_SM_10006detail6reduce18DeviceReduceKernelINS2_10policy_hubIdjN4cuda3std3__44plusIdEEE10Policy1000EN6thrust24THRUST_300001_SM_1000_NS6detail15normal_iteratorINSD_10device_ptrIdEEEEjS9_dNS7_10__identityEEEvT0_PT3_T1_NS0_13GridEvenShareISN_EET2_T4_
        .type           _ZN3cub18CUB_300001_SM_10006detail6reduce18DeviceReduceKernelINS2_10policy_hubIdjN4cuda3std3__44plusIdEEE10Policy1000EN6thrust24THRUST_300001_SM_1000_NS6detail15normal_iteratorINSD_10device_ptrIdEEEEjS9_dNS7_10__identityEEEvT0_PT3_T1_NS0_13GridEvenShareISN_EET2_T4_,@function
        .size           _ZN3cub18CUB_300001_SM_10006detail6reduce18DeviceReduceKernelINS2_10policy_hubIdjN4cuda3std3__44plusIdEEE10Policy1000EN6thrust24THRUST_300001_SM_1000_NS6detail15normal_iteratorINSD_10device_ptrIdEEEEjS9_dNS7_10__identityEEEvT0_PT3_T1_NS0_13GridEvenShareISN_EET2_T4_,(.L_x_458 - _ZN3cub18CUB_300001_SM_10006detail6reduce18DeviceReduceKernelINS2_10policy_hubIdjN4cuda3std3__44plusIdEEE10Policy1000EN6thrust24THRUST_300001_SM_1000_NS6detail15normal_iteratorINSD_10device_ptrIdEEEEjS9_dNS7_10__identityEEEvT0_PT3_T1_NS0_13GridEvenShareISN_EET2_T4_)
        .other          _ZN3cub18CUB_300001_SM_10006detail6reduce18DeviceReduceKernelINS2_10policy_hubIdjN4cuda3std3__44plusIdEEE10Policy1000EN6thrust24THRUST_300001_SM_1000_NS6detail15normal_iteratorINSD_10device_ptrIdEEEEjS9_dNS7_10__identityEEEvT0_PT3_T1_NS0_13GridEvenShareISN_EET2_T4_,@"STO_CUDA_ENTRY STV_DEFAULT"
_ZN3cub18CUB_300001_SM_10006detail6reduce18DeviceReduceKernelINS2_10policy_hubIdjN4cuda3std3__44plusIdEEE10Policy1000EN6thrust24THRUST_300001_SM_1000_NS6detail15normal_iteratorINSD_10device_ptrIdEEEEjS9_dNS7_10__identityEEEvT0_PT3_T1_NS0_13GridEvenShareISN_EET2_T4_:
.text._ZN3cub18CUB_300001_SM_10006detail6reduce18DeviceReduceKernelINS2_10policy_hubIdjN4cuda3std3__44plusIdEEE10Policy1000EN6thrust24THRUST_300001_SM_1000_NS6detail15normal_iteratorINSD_10device_ptrIdEEEEjS9_dNS7_10__identityEEEvT0_PT3_T1_NS0_13GridEvenShareISN_EET2_T4_:
[----:B------:R-:W-:Y:S08]  /*0000*/  LDC R1, c[0x0][0x37c] ;  /* 0x0000df00ff017b82 */ /* 0x000ff00000000800 */
[----:B------:R-:W0:Y:S01]  /*0010*/  S2UR UR9, SR_CTAID.X ;  /* 0x00000000000979c3 */ /* 0x000e220000002500 */
[----:B------:R-:W1:Y:S01]  /*0020*/  LDCU.64 UR12, c[0x0][0x3a8] ;  /* 0x00007500ff0c77ac */ /* 0x000e620008000a00 */
[----:B------:R-:W-:Y:S01]  /*0030*/  BSSY.RECONVERGENT B0, `(.L_x_119) ;  /* 0x00002d4000007945 */ /* 0x000fe20003800200 */
[----:B------:R-:W2:Y:S01]  /*0040*/  LDCU.64 UR10, c[0x0][0x358] ;  /* 0x00006b00ff0a77ac */ /* 0x000ea20008000a00 */
[----:B-1----:R-:W-:Y:S01]  /*0050*/  IMAD.U32 R4, RZ, RZ, UR12 ;  /* 0x0000000cff047e24 */ /* 0x002fe2000f8e00ff */
[----:B------:R-:W-:-:S02]  /*0060*/  UIMAD UR8, UR13, 0x1400, URZ ;  /* 0x000014000d0878a4 */ /* 0x000fc4000f8e02ff */
[----:B0-----:R-:W-:-:S06]  /*0070*/  UIMAD UR4, UR9, 0x1400, URZ ;  /* 0x00001400090478a4 */ /* 0x001fcc000f8e02ff */
[----:B------:R-:W-:-:S05]  /*0080*/  VIADD R0, R4, -UR4 ;  /* 0x8000000404007c36 */ /* 0x000fca0008000000 */
[----:B------:R-:W-:-:S13]  /*0090*/  ISETP.GT.U32.AND P0, PT, R0, 0x13ff, PT ;  /* 0x000013ff0000780c */ /* 0x000fda0003f04070 */
[----:B--2---:R-:W-:Y:S05]  /*00a0*/  @P0 BRA `(.L_x_120) ;  /* 0x0000001800380947 */ /* 0x004fea0003800000 */
[----:B------:R-:W0:Y:S01]  /*00b0*/  S2R R3, SR_TID.X ;  /* 0x0000000000037919 */ /* 0x000e220000002100 */
[----:B------:R-:W-:Y:S01]  /*00c0*/  BSSY.RECONVERGENT B1, `(.L_x_121) ;  /* 0x000000a000017945 */ /* 0x000fe20003800200 */
[----:B------:R-:W-:Y:S02]  /*00d0*/  CS2R R20, SRZ ;  /* 0x0000000000147805 */ /* 0x000fe4000001ff00 */
[----:B0-----:R-:W-:Y:S01]  /*00e0*/  ISETP.GE.U32.AND P0, PT, R3, R0, PT ;  /* 0x000000000300720c */ /* 0x001fe20003f06070 */
[----:B------:R-:W-:-:S12]  /*00f0*/  IMAD.MOV.U32 R19, RZ, RZ, R3 ;  /* 0x000000ffff137224 */ /* 0x000fd800078e0003 */
[----:B------:R-:W-:Y:S05]  /*0100*/  @P0 BRA `(.L_x_122) ;  /* 0x0000000000140947 */ /* 0x000fea0003800000 */
[----:B------:R-:W0:Y:S01]  /*0110*/  LDC.64 R20, c[0x0][0x380] ;  /* 0x0000e000ff147b82 */ /* 0x000e220000000a00 */
[----:B------:R-:W-:-:S04]  /*0120*/  VIADD R5, R3, UR4 ;  /* 0x0000000403057c36 */ /* 0x000fc80008000000 */
[----:B0-----:R-:W-:-:S06]  /*0130*/  IMAD.WIDE.U32 R20, R5, 0x8, R20 ;  /* 0x0000000805147825 */ /* 0x001fcc00078e0014 */
[----:B------:R-:W5:Y:S01]  /*0140*/  LDG.E.64 R20, desc[UR10][R20.64] ;  /* 0x0000000a14147981 */ /* 0x000f62000c1e1b00 */
[----:B------:R-:W-:-:S07]  /*0150*/  VIADD R19, R3, 0x280 ;  /* 0x0000028003137836 */ /* 0x000fce0000000000 */
.L_x_122:
[----:B------:R-:W-:Y:S05]  /*0160*/  BSYNC.RECONVERGENT B1 ;  /* 0x0000000000017941 */ /* 0x000fea0003800200 */
.L_x_121:
[----:B------:R-:W-:Y:S01]  /*0170*/  ISETP.GE.U32.AND P0, PT, R19, R0, PT ;  /* 0x000000001300720c */ /* 0x000fe20003f06070 */
[----:B------:R-:W-:-:S12]  /*0180*/  BSSY.RECONVERGENT B1, `(.L_x_123) ;  /* 0x00000a5000017945 */ /* 0x000fd80003800200 */
[----:B------:R-:W-:Y:S05]  /*0190*/  @P0 BRA `(.L_x_124) ;  /* 0x00000008008c0947 */ /* 0x000fea0003800000 */
[----:B------:R-:W-:Y:S01]  /*01a0*/  LOP3.LUT R5, RZ, R19, RZ, 0x33, !PT ;  /* 0x00000013ff057212 */ /* 0x000fe200078e33ff */
[----:B------:R-:W-:Y:S03]  /*01b0*/  BSSY.RECONVERGENT B2, `(.L_x_125) ;  /* 0x0000053000027945 */ /* 0x000fe60003800200 */
[----:B------:R-:W-:-:S04]  /*01c0*/  IADD3 R5, PT, PT, R4, -UR4, R5 ;  /* 0x8000000404057c10 */ /* 0x000fc8000fffe005 */
[C---:B------:R-:W-:Y:S01]  /*01d0*/  ISETP.GE.U32.AND P0, PT, R5.reuse, 0x2580, PT ;  /* 0x000025800500780c */ /* 0x040fe20003f06070 */
[----:B------:R-:W-:-:S05]  /*01e0*/  IMAD.HI.U32 R4, R5, -0x33333333, RZ ;  /* 0xcccccccd05047827 */ /* 0x000fca00078e00ff */
[----:B------:R-:W-:-:S04]  /*01f0*/  LEA.HI R4, R4, 0x1, RZ, 0x17 ;  /* 0x0000000104047811 */ /* 0x000fc800078fb8ff */
[----:B------:R-:W-:-:S03]  /*0200*/  LOP3.LUT R5, R4, 0xf, RZ, 0xc0, !PT ;  /* 0x0000000f04057812 */ /* 0x000fc600078ec0ff */
[----:B------:R-:W-:Y:S05]  /*0210*/  @!P0 BRA `(.L_x_126) ;  /* 0x0000000400308947 */ /* 0x000fea0003800000 */
[----:B------:R-:W-:Y:S01]  /*0220*/  LOP3.LUT R24, R4, 0xfffff0, RZ, 0xc0, !PT ;  /* 0x00fffff004187812 */ /* 0x000fe200078ec0ff */
[----:B------:R-:W-:Y:S01]  /*0230*/  BSSY.RECONVERGENT B3, `(.L_x_127) ;  /* 0x0000049000037945 */ /* 0x000fe20003800200 */
[C---:B------:R-:W-:Y:S02]  /*0240*/  VIADD R2, R19.reuse, 0x1400 ;  /* 0x0000140013027836 */ /* 0x040fe40000000000 */
[----:B------:R-:W-:Y:S02]  /*0250*/  VIADD R25, R19, UR4 ;  /* 0x0000000413197c36 */ /* 0x000fe40008000000 */
[----:B------:R-:W-:-:S07]  /*0260*/  IMAD.MOV R24, RZ, RZ, -R24 ;  /* 0x000000ffff187224 */ /* 0x000fce00078e0a18 */
.L_x_128:
[----:B------:R-:W0:Y:S02]  /*0270*/  LDC.64 R22, c[0x0][0x380] ;  /* 0x0000e000ff167b82 */ /* 0x000e240000000a00 */
[----:B0-----:R-:W-:-:S06]  /*0280*/  IMAD.WIDE.U32 R18, R25, 0x8, R22 ;  /* 0x0000000819127825 */ /* 0x001fcc00078e0016 */
[----:B------:R-:W2:Y:S01]  /*0290*/  LDG.E.64 R18, desc[UR10][R18.64] ;  /* 0x0000000a12127981 */ /* 0x000ea2000c1e1b00 */
[C---:B------:R-:W-:Y:S02]  /*02a0*/  VIADD R7, R25.reuse, 0x280 ;  /* 0x0000028019077836 */ /* 0x040fe40000000000 */
[----:B------:R-:W-:Y:S02]  /*02b0*/  VIADD R17, R25, 0x500 ;  /* 0x0000050019117836 */ /* 0x000fe40000000000 */
[----:B------:R-:W-:-:S04]  /*02c0*/  IMAD.WIDE.U32 R6, R7, 0x8, R22 ;  /* 0x0000000807067825 */ /* 0x000fc800078e0016 */
[--C-:B------:R-:W-:Y:S02]  /*02d0*/  IMAD.WIDE.U32 R16, R17, 0x8, R22.reuse ;  /* 0x0000000811107825 */ /* 0x100fe400078e0016 */
[----:B------:R-:W3:Y:S02]  /*02e0*/  LDG.E.64 R6, desc[UR10][R6.64] ;  /* 0x0000000a06067981 */ /* 0x000ee4000c1e1b00 */
[C---:B------:R-:W-:Y:S02]  /*02f0*/  VIADD R15, R25.reuse, 0x780 ;  /* 0x00000780190f7836 */ /* 0x040fe40000000000 */
[----:B------:R-:W4:Y:S01]  /*0300*/  LDG.E.64 R16, desc[UR10][R16.64] ;  /* 0x0000000a10107981 */ /* 0x000f22000c1e1b00 */
[----:B------:R-:W-:Y:S02]  /*0310*/  VIADD R13, R25, 0xa00 ;  /* 0x00000a00190d7836 */ /* 0x000fe40000000000 */
[----:B------:R-:W-:-:S04]  /*0320*/  IMAD.WIDE.U32 R14, R15, 0x8, R22 ;  /* 0x000000080f0e7825 */ /* 0x000fc800078e0016 */
[--C-:B------:R-:W-:Y:S02]  /*0330*/  IMAD.WIDE.U32 R12, R13, 0x8, R22.reuse ;  /* 0x000000080d0c7825 */ /* 0x100fe400078e0016 */
[----:B------:R-:W4:Y:S02]  /*0340*/  LDG.E.64 R14, desc[UR10][R14.64] ;  /* 0x0000000a0e0e7981 */ /* 0x000f24000c1e1b00 */
[C---:B------:R-:W-:Y:S02]  /*0350*/  VIADD R11, R25.reuse, 0xc80 ;  /* 0x00000c80190b7836 */ /* 0x040fe40000000000 */
[----:B------:R-:W4:Y:S01]  /*0360*/  LDG.E.64 R12, desc[UR10][R12.64] ;  /* 0x0000000a0c0c7981 */ /* 0x000f22000c1e1b00 */
[----:B------:R-:W-:Y:S02]  /*0370*/  VIADD R9, R25, 0xf00 ;  /* 0x00000f0019097836 */ /* 0x000fe40000000000 */
[----:B------:R-:W-:-:S04]  /*0380*/  IMAD.WIDE.U32 R10, R11, 0x8, R22 ;  /* 0x000000080b0a7825 */ /* 0x000fc800078e0016 */
[----:B------:R-:W-:Y:S02]  /*0390*/  IMAD.WIDE.U32 R8, R9, 0x8, R22 ;  /* 0x0000000809087825 */ /* 0x000fe400078e0016 */
[----:B------:R-:W4:Y:S04]  /*03a0*/  LDG.E.64 R10, desc[UR10][R10.64] ;  /* 0x0000000a0a0a7981 */ /* 0x000f28000c1e1b00 */
[----:B------:R-:W4:Y:S01]  /*03b0*/  LDG.E.64 R8, desc[UR10][R8.64] ;  /* 0x0000000a08087981 */ /* 0x000f22000c1e1b00 */
[----:B--2--5:R-:W-:Y:S01]  /*03c0*/  DADD R18, R18, R20 ;  /* 0x0000000012127229 */ /* 0x024fe20000000014 */
[----:B------:R-:W-:-:S04]  /*03d0*/  VIADD R21, R25, 0x1180 ;  /* 0x0000118019157836 */ /* 0x000fc80000000000 */
[----:B------:R-:W-:-:S06]  /*03e0*/  IMAD.WIDE.U32 R20, R21, 0x8, R22 ;  /* 0x0000000815147825 */ /* 0x000fcc00078e0016 */
[----:B------:R-:W2:Y:S01]  /*03f0*/  LDG.E.64 R20, desc[UR10][R20.64] ;  /* 0x0000000a14147981 */ /* 0x000ea2000c1e1b00 */
[----:B---3--:R-:W-:Y:S01]  /*0400*/  DADD R18, R18, R6 ;  /* 0x0000000012127229 */ /* 0x008fe20000000006 */
[----:B------:R-:W-:-:S04]  /*0410*/  VIADD R7, R25, 0x1400 ;  /* 0x0000140019077836 */ /* 0x000fc80000000000 */
[----:B------:R-:W-:-:S03]  /*0420*/  IMAD.WIDE.U32 R6, R7, 0x8, R22 ;  /* 0x0000000807067825 */ /* 0x000fc600078e0016 */
[----:B----4-:R-:W-:Y:S01]  /*0430*/  DADD R16, R18, R16 ;  /* 0x0000000012107229 */ /* 0x010fe20000000010 */
[----:B------:R-:W-:Y:S02]  /*0440*/  VIADD R19, R25, 0x1680 ;  /* 0x0000168019137836 */ /* 0x000fe40000000000 */
[----:B------:R-:W3:Y:S02]  /*0450*/  LDG.E.64 R6, desc[UR10][R6.64] ;  /* 0x0000000a06067981 */ /* 0x000ee4000c1e1b00 */
[----:B------:R-:W-:-:S03]  /*0460*/  IMAD.WIDE.U32 R18, R19, 0x8, R22 ;  /* 0x0000000813127825 */ /* 0x000fc600078e0016 */
[----:B------:R-:W-:Y:S01]  /*0470*/  DADD R14, R16, R14 ;  /* 0x00000000100e7229 */ /* 0x000fe2000000000e */
[----:B------:R-:W-:Y:S02]  /*0480*/  VIADD R17, R25, 0x1900 ;  /* 0x0000190019117836 */ /* 0x000fe40000000000 */
[----:B------:R-:W4:Y:S02]  /*0490*/  LDG.E.64 R18, desc[UR10][R18.64] ;  /* 0x0000000a12127981 */ /* 0x000f24000c1e1b00 */
        /* <DEDUP_REMOVED lines=12> */
[----:B------:R-:W-:-:S06]  /*0560*/  IMAD.WIDE.U32 R10, R11, 0x8, R22 ;  /* 0x000000080b0a7825 */ /* 0x000fcc00078e0016 */
[----:B------:R-:W4:Y:S01]  /*0570*/  LDG.E.64 R10, desc[UR10][R10.64] ;  /* 0x0000000a0a0a7981 */ /* 0x000f22000c1e1b00 */
[C---:B------:R-:W-:Y:S01]  /*0580*/  VIADD R27, R25.reuse, 0x2580 ;  /* 0x00002580191b7836 */ /* 0x040fe20000000000 */
[----:B--2---:R-:W-:Y:S01]  /*0590*/  DADD R20, R8, R20 ;  /* 0x0000000008147229 */ /* 0x004fe20000000014 */
[----:B------:R-:W-:-:S04]  /*05a0*/  VIADD R9, R25, 0x2300 ;  /* 0x0000230019097836 */ /* 0x000fc80000000000 */
[----:B------:R-:W-:-:S04]  /*05b0*/  IMAD.WIDE.U32 R8, R9, 0x8, R22 ;  /* 0x0000000809087825 */ /* 0x000fc800078e0016 */
[----:B------:R-:W-:Y:S02]  /*05c0*/  IMAD.WIDE.U32 R22, R27, 0x8, R22 ;  /* 0x000000081b167825 */ /* 0x000fe400078e0016 */
[----:B------:R-:W2:Y:S04]  /*05d0*/  LDG.E.64 R8, desc[UR10][R8.64] ;  /* 0x0000000a08087981 */ /* 0x000ea8000c1e1b00 */
[----:B------:R-:W2:Y:S01]  /*05e0*/  LDG.E.64 R22, desc[UR10][R22.64] ;  /* 0x0000000a16167981 */ /* 0x000ea2000c1e1b00 */
[----:B---3--:R-:W-:-:S08]  /*05f0*/  DADD R6, R20, R6 ;  /* 0x0000000014067229 */ /* 0x008fd00000000006 */
[----:B----4-:R-:W-:-:S08]  /*0600*/  DADD R6, R6, R18 ;  /* 0x0000000006067229 */ /* 0x010fd00000000012 */
[----:B------:R-:W-:-:S08]  /*0610*/  DADD R6, R6, R16 ;  /* 0x0000000006067229 */ /* 0x000fd00000000010 */
[----:B------:R-:W-:Y:S01]  /*0620*/  DADD R6, R6, R14 ;  /* 0x0000000006067229 */ /* 0x000fe2000000000e */
[----:B------:R-:W-:-:S07]  /*0630*/  VIADD R24, R24, 0x10 ;  /* 0x0000001018187836 */ /* 0x000fce0000000000 */
[----:B------:R-:W-:Y:S01]  /*0640*/  DADD R6, R6, R12 ;  /* 0x0000000006067229 */ /* 0x000fe2000000000c */
[----:B------:R-:W-:-:S07]  /*0650*/  ISETP.NE.AND P0, PT, R24, RZ, PT ;  /* 0x000000ff1800720c */ /* 0x000fce0003f05270 */
[----:B------:R-:W-:Y:S01]  /*0660*/  DADD R6, R6, R10 ;  /* 0x0000000006067229 */ /* 0x000fe2000000000a */
[----:B------:R-:W-:Y:S02]  /*0670*/  VIADD R2, R2, 0x2800 ;  /* 0x0000280002027836 */ /* 0x000fe40000000000 */
[----:B------:R-:W-:-:S05]  /*0680*/  VIADD R25, R25, 0x2800 ;  /* 0x0000280019197836 */ /* 0x000fca0000000000 */
[----:B--2---:R-:W-:-:S08]  /*0690*/  DADD R6, R6, R8 ;  /* 0x0000000006067229 */ /* 0x004fd00000000008 */
[----:B------:R-:W-:Y:S01]  /*06a0*/  DADD R20, R6, R22 ;  /* 0x0000000006147229 */ /* 0x000fe20000000016 */
[----:B------:R-:W-:Y:S10]  /*06b0*/  @P0 BRA `(.L_x_128) ;  /* 0xfffffff800ec0947 */ /* 0x000ff4000383ffff */
[----:B------:R-:W-:Y:S05]  /*06c0*/  BSYNC.RECONVERGENT B3 ;  /* 0x0000000000037941 */ /* 0x000fea0003800200 */
.L_x_127:
[----:B------:R-:W-:-:S07]  /*06d0*/  VIADD R19, R2, 0xffffec00 ;  /* 0xffffec0002137836 */ /* 0x000fce0000000000 */
.L_x_126:
[----:B------:R-:W-:Y:S05]  /*06e0*/  BSYNC.RECONVERGENT B2 ;  /* 0x0000000000027941 */ /* 0x000fea0003800200 */
.L_x_125:
[----:B------:R-:W-:-:S13]  /*06f0*/  ISETP.NE.AND P0, PT, R5, RZ, PT ;  /* 0x000000ff0500720c */ /* 0x000fda0003f05270 */
[----:B------:R-:W-:Y:S05]  /*0700*/  @!P0 BRA `(.L_x_124) ;  /* 0x0000000400308947 */ /* 0x000fea0003800000 */
[----:B------:R-:W-:Y:S01]  /*0710*/  ISETP.GE.U32.AND P0, PT, R5, 0x8, PT ;  /* 0x000000080500780c */ /* 0x000fe20003f06070 */
[----:B------:R-:W-:Y:S01]  /*0720*/  BSSY.RECONVERGENT B2, `(.L_x_129) ;  /* 0x0000026000027945 */ /* 0x000fe20003800200 */
[----:B------:R-:W-:-:S04]  /*0730*/  LOP3.LUT R2, R4, 0x7, RZ, 0xc0, !PT ;  /* 0x0000000704027812 */ /* 0x000fc800078ec0ff */
[----:B------:R-:W-:-:S07]  /*0740*/  ISETP.NE.AND P1, PT, R2, RZ, PT ;  /* 0x000000ff0200720c */ /* 0x000fce0003f25270 */
[----:B------:R-:W-:Y:S06]  /*0750*/  @!P0 BRA `(.L_x_130) ;  /* 0x0000000000888947 */ /* 0x000fec0003800000 */
[----:B------:R-:W0:Y:S01]  /*0760*/  LDC.64 R22, c[0x0][0x380] ;  /* 0x0000e000ff167b82 */ /* 0x000e220000000a00 */
[----:B------:R-:W-:-:S04]  /*0770*/  VIADD R5, R19, UR4 ;  /* 0x0000000413057c36 */ /* 0x000fc80008000000 */
[C---:B------:R-:W-:Y:S02]  /*0780*/  VIADD R15, R5.reuse, 0x280 ;  /* 0x00000280050f7836 */ /* 0x040fe40000000000 */
[C---:B------:R-:W-:Y:S02]  /*0790*/  VIADD R13, R5.reuse, 0x500 ;  /* 0x00000500050d7836 */ /* 0x040fe40000000000 */
[----:B0-----:R-:W-:-:S04]  /*07a0*/  IMAD.WIDE.U32 R16, R5, 0x8, R22 ;  /* 0x0000000805107825 */ /* 0x001fc800078e0016 */
[--C-:B------:R-:W-:Y:S02]  /*07b0*/  IMAD.WIDE.U32 R14, R15, 0x8, R22.reuse ;  /* 0x000000080f0e7825 */ /* 0x100fe400078e0016 */
[----:B------:R-:W2:Y:S02]  /*07c0*/  LDG.E.64 R16, desc[UR10][R16.64] ;  /* 0x0000000a10107981 */ /* 0x000ea4000c1e1b00 */
[----:B------:R-:W-:Y:S02]  /*07d0*/  IMAD.WIDE.U32 R12, R13, 0x8, R22 ;  /* 0x000000080d0c7825 */ /* 0x000fe400078e0016 */
[----:B------:R-:W3:Y:S02]  /*07e0*/  LDG.E.64 R14, desc[UR10][R14.64] ;  /* 0x0000000a0e0e7981 */ /* 0x000ee4000c1e1b00 */
[C---:B------:R-:W-:Y:S02]  /*07f0*/  VIADD R11, R5.reuse, 0x780 ;  /* 0x00000780050b7836 */ /* 0x040fe40000000000 */
[----:B------:R-:W4:Y:S01]  /*0800*/  LDG.E.64 R12, desc[UR10][R12.64] ;  /* 0x0000000a0c0c7981 */ /* 0x000f22000c1e1b00 */
[----:B------:R-:W-:-:S02]  /*0810*/  VIADD R9, R5, 0xa00 ;  /* 0x00000a0005097836 */ /* 0x000fc40000000000 */
[----:B------:R-:W-:-:S04]  /*0820*/  IMAD.WIDE.U32 R10, R11, 0x8, R22 ;  /* 0x000000080b0a7825 */ /* 0x000fc800078e0016 */
[--C-:B------:R-:W-:Y:S02]  /*0830*/  IMAD.WIDE.U32 R8, R9, 0x8, R22.reuse ;  /* 0x0000000809087825 */ /* 0x100fe400078e0016 */
[----:B------:R-:W4:Y:S02]  /*0840*/  LDG.E.64 R10, desc[UR10][R10.64] ;  /* 0x0000000a0a0a7981 */ /* 0x000f24000c1e1b00 */
[C---:B------:R-:W-:Y:S02]  /*0850*/  VIADD R7, R5.reuse, 0xc80 ;  /* 0x00000c8005077836 */ /* 0x040fe40000000000 */
[----:B------:R-:W4:Y:S01]  /*0860*/  LDG.E.64 R8, desc[UR10][R8.64] ;  /* 0x0000000a08087981 */ /* 0x000f22000c1e1b00 */
[----:B------:R-:W-:Y:S02]  /*0870*/  VIADD R25, R5, 0xf00 ;  /* 0x00000f0005197836 */ /* 0x000fe40000000000 */
[----:B------:R-:W-:-:S04]  /*0880*/  IMAD.WIDE.U32 R6, R7, 0x8, R22 ;  /* 0x0000000807067825 */ /* 0x000fc800078e0016 */
[--C-:B------:R-:W-:Y:S02]  /*0890*/  IMAD.WIDE.U32 R24, R25, 0x8, R22.reuse ;  /* 0x0000000819187825 */ /* 0x100fe400078e0016 */
[----:B------:R-:W4:Y:S02]  /*08a0*/  LDG.E.64 R6, desc[UR10][R6.64] ;  /* 0x0000000a06067981 */ /* 0x000f24000c1e1b00 */
[----:B------:R-:W-:Y:S02]  /*08b0*/  VIADD R5, R5, 0x1180 ;  /* 0x0000118005057836 */ /* 0x000fe40000000000 */
[----:B------:R-:W4:Y:S02]  /*08c0*/  LDG.E.64 R24, desc[UR10][R24.64] ;  /* 0x0000000a18187981 */ /* 0x000f24000c1e1b00 */
[----:B------:R-:W-:-:S06]  /*08d0*/  IMAD.WIDE.U32 R22, R5, 0x8, R22 ;  /* 0x0000000805167825 */ /* 0x000fcc00078e0016 */
        /* <DEDUP_REMOVED lines=10> */
.L_x_130:
[----:B------:R-:W-:Y:S05]  /*0980*/  BSYNC.RECONVERGENT B2 ;  /* 0x0000000000027941 */ /* 0x000fea0003800200 */
.L_x_129:
        /* <DEDUP_REMOVED lines=13> */
[--C-:B------:R-:W-:Y:S02]  /*0a60*/  IMAD.WIDE.U32 R12, R13, 0x8, R8.reuse ;  /* 0x000000080d0c7825 */ /* 0x100fe400078e0008 */
[----:B------:R-:W3:Y:S02]  /*0a70*/  LDG.E.64 R10, desc[UR10][R10.64] ;  /* 0x0000000a0a0a7981 */ /* 0x000ee4000c1e1b00 */
        /* <DEDUP_REMOVED lines=8> */
[----:B------:R-:W-:-:S11]  /*0b00*/  DADD R20, R20, R8 ;  /* 0x0000000014147229 */ /* 0x000fd60000000008 */
.L_x_132:
[----:B------:R-:W-:Y:S05]  /*0b10*/  BSYNC.RECONVERGENT B2 ;  /* 0x0000000000027941 */ /* 0x000fea0003800200 */
.L_x_131:
[----:B------:R-:W-:Y:S05]  /*0b20*/  @!P1 BRA `(.L_x_124) ;  /* 0x0000000000289947 */ /* 0x000fea0003800000 */
[----:B------:R-:W0:Y:S01]  /*0b30*/  LDC.64 R6, c[0x0][0x380] ;  /* 0x0000e000ff067b82 */ /* 0x000e220000000a00 */
[----:B------:R-:W-:Y:S02]  /*0b40*/  VIADD R9, R19, UR4 ;  /* 0x0000000413097c36 */ /* 0x000fe40008000000 */
[----:B------:R-:W-:-:S07]  /*0b50*/  IMAD.MOV R2, RZ, RZ, -R4 ;  /* 0x000000ffff027224 */ /* 0x000fce00078e0a04 */
.L_x_133:
[----:B0-----:R-:W-:-:S06]  /*0b60*/  IMAD.WIDE.U32 R4, R9, 0x8, R6 ;  /* 0x0000000809047825 */ /* 0x001fcc00078e0006 */
[----:B------:R-:W2:Y:S01]  /*0b70*/  LDG.E.64 R4, desc[UR10][R4.64] ;  /* 0x0000000a04047981 */ /* 0x000ea2000c1e1b00 */
[----:B------:R-:W-:Y:S02]  /*0b80*/  VIADD R2, R2, 0x1 ;  /* 0x0000000102027836 */ /* 0x000fe40000000000 */
[----:B------:R-:W-:-:S03]  /*0b90*/  VIADD R9, R9, 0x280 ;  /* 0x0000028009097836 */ /* 0x000fc60000000000 */
[----:B------:R-:W-:Y:S01]  /*0ba0*/  ISETP.NE.AND P0, PT, R2, RZ, PT ;  /* 0x000000ff0200720c */ /* 0x000fe20003f05270 */
[----:B--2--5:R-:W-:-:S12]  /*0bb0*/  DADD R20, R4, R20 ;  /* 0x0000000004147229 */ /* 0x024fd80000000014 */
[----:B------:R-:W-:Y:S05]  /*0bc0*/  @P0 BRA `(.L_x_133) ;  /* 0xfffffffc00e40947 */ /* 0x000fea000383ffff */
.L_x_124:
[----:B------:R-:W-:Y:S05]  /*0bd0*/  BSYNC.RECONVERGENT B1 ;  /* 0x0000000000017941 */ /* 0x000fea0003800200 */
.L_x_123:
[----:B------:R-:W-:-:S13]  /*0be0*/  ISETP.GE.U32.AND P0, PT, R0, 0x280, PT ;  /* 0x000002800000780c */ /* 0x000fda0003f06070 */
        /* <DEDUP_REMOVED lines=50> */
[----:B------:R-:W1:Y:S05]  /*0f10*/  LDS.128 R4, [UR4+0x50] ;  /* 0x00005004ff047984 */ /* 0x000e6a0008000c00 */
[----:B------:R-:W-:-:S08]  /*0f20*/  DADD R16, R16, R18 ;  /* 0x0000000010107229 */ /* 0x000fd00000000012 */
[----:B--2---:R-:W-:-:S08]  /*0f30*/  DADD R12, R16, R12 ;  /* 0x00000000100c7229 */ /* 0x004fd0000000000c */
[----:B------:R-:W-:Y:S02]  /*0f40*/  DADD R2, R12, R14 ;  /* 0x000000000c027229 */ /* 0x000fe4000000000e */
[----:B------:R-:W2:Y:S06]  /*0f50*/  LDS.128 R12, [UR4+0x60] ;  /* 0x00006004ff0c7984 */ /* 0x000eac0008000c00 */
[----:B0-----:R-:W-:-:S08]  /*0f60*/  DADD R2, R2, R8 ;  /* 0x0000000002027229 */ /* 0x001fd00000000008 */
[----:B------:R-:W-:Y:S01]  /*0f70*/  DADD R2, R2, R10 ;  /* 0x0000000002027229 */ /* 0x000fe2000000000a */
[----:B------:R-:W0:Y:S07]  /*0f80*/  LDS.128 R8, [UR4+0x70] ;  /* 0x00007004ff087984 */ /* 0x000e2e0008000c00 */
        /* <DEDUP_REMOVED lines=16> */
[----:B-1----:R-:W-:Y:S01]  /*1090*/  DADD R4, R2, R4 ;  /* 0x0000000002047229 */ /* 0x002fe20000000004 */
[----:B------:R-:W-:Y:S10]  /*10a0*/  BRA `(.L_x_135) ;  /* 0x0000001c00307947 */ /* 0x000ff40003800000 */
.L_x_134:
[----:B------:R-:W-:-:S04]  /*10b0*/  LOP3.LUT R2, R3, 0x3e0, RZ, 0xc0, !PT ;  /* 0x000003e003027812 */ /* 0x000fc800078ec0ff */
[----:B------:R-:W-:Y:S01]  /*10c0*/  LOP3.LUT R7, RZ, R2, RZ, 0x33, !PT ;  /* 0x00000002ff077212 */ /* 0x000fe200078e33ff */
[----:B------:R-:W-:Y:S02]  /*10d0*/  VIADD R5, R2, 0x20 ;  /* 0x0000002002057836 */ /* 0x000fe40000000000 */
[----:B------:R-:W0:Y:S02]  /*10e0*/  S2R R2, SR_LANEID ;  /* 0x0000000000027919 */ /* 0x000e240000000000 */
[----:B------:R-:W-:Y:S01]  /*10f0*/  IMAD.IADD R7, R0, 0x1, R7 ;  /* 0x0000000100077824 */ /* 0x000fe200078e0207 */
[----:B------:R-:W-:-:S04]  /*1100*/  ISETP.GT.U32.AND P0, PT, R5, R0, PT ;  /* 0x000000000500720c */ /* 0x000fc80003f04070 */
[----:B------:R-:W-:-:S05]  /*1110*/  SEL R7, R7, 0x1f, P0 ;  /* 0x0000001f07077807 */ /* 0x000fca0000000000 */
[----:B-----5:R-:W-:Y:S04]  /*1120*/  SHFL.DOWN PT, R4, R20, 0x1, R7 ;  /* 0x0820000014047989 */ /* 0x020fe800000e0007 */
[----:B------:R-:W1:Y:S01]  /*1130*/  SHFL.DOWN PT, R5, R21, 0x1, R7 ;  /* 0x0820000015057989 */ /* 0x000e6200000e0007 */
[C---:B0-----:R-:W-:Y:S01]  /*1140*/  ISETP.GE.AND P0, PT, R2.reuse, R7, PT ;  /* 0x000000070200720c */ /* 0x041fe20003f06270 */
[----:B------:R-:W-:Y:S01]  /*1150*/  VIADD R6, R2, 0x2 ;  /* 0x0000000202067836 */ /* 0x000fe20000000000 */
[----:B-1----:R-:W-:-:S10]  /*1160*/  DADD R4, R4, R20 ;  /* 0x0000000004047229 */ /* 0x002fd40000000014 */
        /* <DEDUP_REMOVED lines=11> */
[----:B------:R-:W-:-:S03]  /*1220*/  VIADD R6, R2, 0x8 ;  /* 0x0000000802067836 */ /* 0x000fc60000000000 */
[----:B------:R-:W0:Y:S02]  /*1230*/  SHFL.DOWN PT, R5, R11, 0x4, R7 ;  /* 0x088000000b057989 */ /* 0x000e2400000e0007 */
[----:B------:R-:W-:Y:S01]  /*1240*/  ISETP.GT.AND P1, PT, R6, R7, PT ;  /* 0x000000070600720c */ /* 0x000fe20003f24270 */
[----:B0-----:R-:W-:-:S10]  /*1250*/  DADD R4, R4, R10 ;  /* 0x0000000004047229 */ /* 0x001fd4000000000a */
[----:B------:R-:W-:Y:S02]  /*1260*/  FSEL R8, R10, R4, P0 ;  /* 0x000000040a087208 */ /* 0x000fe40000000000 */
[----:B------:R-:W-:Y:S02]  /*1270*/  FSEL R9, R11, R5, P0 ;  /* 0x000000050b097208 */ /* 0x000fe40000000000 */
[C---:B------:R-:W-:Y:S01]  /*1280*/  ISETP.NE.AND P0, PT, R2.reuse, RZ, PT ;  /* 0x000000ff0200720c */ /* 0x040fe20003f05270 */
[----:B------:R-:W-:Y:S01]  /*1290*/  SHFL.DOWN PT, R4, R8, 0x8, R7 ;  /* 0x0900000008047989 */ /* 0x000fe200000e0007 */
[----:B------:R-:W-:-:S03]  /*12a0*/  VIADD R2, R2, 0x10 ;  /* 0x0000001002027836 */ /* 0x000fc60000000000 */
[----:B------:R-:W0:Y:S08]  /*12b0*/  SHFL.DOWN PT, R5, R9, 0x8, R7 ;  /* 0x0900000009057989 */ /* 0x000e3000000e0007 */
[----:B------:R-:W1:Y:S01]  /*12c0*/  @!P0 S2R R13, SR_CgaCtaId ;  /* 0x00000000000d8919 */ /* 0x000e620000008800 */
[----:B------:R-:W-:-:S04]  /*12d0*/  @!P0 SHF.R.U32.HI R6, RZ, 0x2, R3 ;  /* 0x00000002ff068819 */ /* 0x000fc80000011603 */
[----:B------:R-:W-:Y:S01]  /*12e0*/  @!P0 LOP3.LUT R6, R6, 0xf8, RZ, 0xc0, !PT ;  /* 0x000000f806068812 */ /* 0x000fe200078ec0ff */
        /* <DEDUP_REMOVED lines=18> */
[----:B------:R-:W-:Y:S01]  /*1410*/  ISETP.GT.U32.AND P1, PT, R0, 0x20, PT ;  /* 0x000000200000780c */ /* 0x000fe20003f24070 */
[----:B0-----:R-:W-:-:S09]  /*1420*/  ULEA UR4, UR5, UR4, 0x18 ;  /* 0x0000000405047291 */ /* 0x001fd2000f8ec0ff */
[----:B------:R-:W0:Y:S04]  /*1430*/  LDS.128 R12, [UR4+0x20] ;  /* 0x00002004ff0c7984 */ /* 0x000e280008000c00 */
[----:B------:R-:W1:Y:S01]  /*1440*/  LDS.128 R8, [UR4+0x30] ;  /* 0x00003004ff087984 */ /* 0x000e620008000c00 */
[----:B0-----:R-:W-:-:S10]  /*1450*/  DADD R12, R4, R12 ;  /* 0x00000000040c7229 */ /* 0x001fd4000000000c */
[----:B------:R-:W-:Y:S02]  /*1460*/  FSEL R2, R12, R4, P1 ;  /* 0x000000040c027208 */ /* 0x000fe40000800000 */
[----:B------:R-:W-:Y:S02]  /*1470*/  FSEL R3, R13, R5, P1 ;  /* 0x000000050d037208 */ /* 0x000fe40000800000 */
[----:B------:R-:W-:Y:S01]  /*1480*/  ISETP.GT.U32.AND P1, PT, R0, 0x40, PT ;  /* 0x000000400000780c */ /* 0x000fe20003f24070 */
[----:B------:R-:W0:Y:S03]  /*1490*/  LDS.128 R4, [UR4+0x40] ;  /* 0x00004004ff047984 */ /* 0x000e260008000c00 */
[----:B------:R-:W-:-:S10]  /*14a0*/  DADD R14, R2, R14 ;  /* 0x00000000020e7229 */ /* 0x000fd4000000000e */
[----:B------:R-:W-:Y:S02]  /*14b0*/  FSEL R2, R14, R2, P1 ;  /* 0x000000020e027208 */ /* 0x000fe40000800000 */
[----:B------:R-:W-:Y:S02]  /*14c0*/  FSEL R3, R15, R3, P1 ;  /* 0x000000030f037208 */ /* 0x000fe40000800000 */
[----:B------:R-:W-:-:S04]  /*14d0*/  ISETP.GT.U32.AND P1, PT, R0, 0x60, PT ;  /* 0x000000600000780c */ /* 0x000fc80003f24070 */
[----:B-1----:R-:W-:-:S10]  /*14e0*/  DADD R8, R8, R2 ;  /* 0x0000000008087229 */ /* 0x002fd40000000002 */
[----:B------:R-:W-:Y:S02]  /*14f0*/  FSEL R2, R8, R2, P1 ;  /* 0x0000000208027208 */ /* 0x000fe40000800000 */
[----:B------:R-:W-:Y:S02]  /*1500*/  FSEL R3, R9, R3, P1 ;  /* 0x0000000309037208 */ /* 0x000fe40000800000 */
[----:B------:R-:W-:-:S04]  /*1510*/  ISETP.GT.U32.AND P1, PT, R0, 0x80, PT ;  /* 0x000000800000780c */ /* 0x000fc80003f24070 */
[----:B------:R-:W-:-:S10]  /*1520*/  DADD R10, R2, R10 ;  /* 0x00000000020a7229 */ /* 0x000fd4000000000a */
[----:B------:R-:W-:Y:S02]  /*1530*/  FSEL R2, R10, R2, P1 ;  /* 0x000000020a027208 */ /* 0x000fe40000800000 */
[----:B------:R-:W-:Y:S02]  /*1540*/  FSEL R3, R11, R3, P1 ;  /* 0x000000030b037208 */ /* 0x000fe40000800000 */
[----:B------:R-:W1:Y:S01]  /*1550*/  LDS.128 R8, [UR4+0x50] ;  /* 0x00005004ff087984 */ /* 0x000e620008000c00 */
[----:B------:R-:W-:-:S03]  /*1560*/  ISETP.GT.U32.AND P1, PT, R0, 0xa0, PT ;  /* 0x000000a00000780c */ /* 0x000fc60003f24070 */
[----:B0-----:R-:W-:-:S10]  /*1570*/  DADD R4, R4, R2 ;  /* 0x0000000004047229 */ /* 0x001fd40000000002 */
[----:B------:R-:W-:Y:S02]  /*1580*/  FSEL R2, R4, R2, P1 ;  /* 0x0000000204027208 */ /* 0x000fe40000800000 */
[----:B------:R-:W-:Y:S02]  /*1590*/  FSEL R3, R5, R3, P1 ;  /* 0x0000000305037208 */ /* 0x000fe40000800000 */
[----:B------:R-:W-:-:S04]  /*15a0*/  ISETP.GT.U32.AND P1, PT, R0, 0xc0, PT ;  /* 0x000000c00000780c */ /* 0x000fc80003f24070 */
[----:B------:R-:W-:-:S10]  /*15b0*/  DADD R6, R2, R6 ;  /* 0x0000000002067229 */ /* 0x000fd40000000006 */
[----:B------:R-:W-:Y:S02]  /*15c0*/  FSEL R2, R6, R2, P1 ;  /* 0x0000000206027208 */ /* 0x000fe40000800000 */
[----:B------:R-:W-:Y:S02]  /*15d0*/  FSEL R3, R7, R3, P1 ;  /* 0x0000000307037208 */ /* 0x000fe40000800000 */
[----:B------:R-:W0:Y:S01]  /*15e0*/  LDS.128 R4, [UR4+0x60] ;  /* 0x00006004ff047984 */ /* 0x000e220008000c00 */
[----:B------:R-:W-:-:S03]  /*15f0*/  ISETP.GT.U32.AND P1, PT, R0, 0xe0, PT ;  /* 0x000000e00000780c */ /* 0x000fc60003f24070 */
        /* <DEDUP_REMOVED lines=43> */
[----:B------:R-:W1:Y:S01]  /*18b0*/  LDS.64 R2, [UR4+0xb0] ;  /* 0x0000b004ff027984 */ /* 0x000e620008000a00 */
        /* <DEDUP_REMOVED lines=8> */
[----:B------:R-:W-:-:S04]  /*1940*/  ISETP.GT.U32.AND P1, PT, R0, 0x260, PT ;  /* 0x000002600000780c */ /* 0x000fc80003f24070 */
[----:B-1----:R-:W-:-:S10]  /*1950*/  DADD R2, R2, R4 ;  /* 0x0000000002027229 */ /* 0x002fd40000000004 */
[----:B------:R-:W-:Y:S02]  /*1960*/  FSEL R4, R2, R4, P1 ;  /* 0x0000000402047208 */ /* 0x000fe40000800000 */
[----:B------:R-:W-:Y:S01]  /*1970*/  FSEL R5, R3, R5, P1 ;  /* 0x0000000503057208 */ /* 0x000fe20000800000 */
[----:B------:R-:W-:Y:S06]  /*1980*/  BRA `(.L_x_135) ;  /* 0x0000001000f87947 */ /* 0x000fec0003800000 */
.L_x_120:
[----:B------:R-:W0:Y:S01]  /*1990*/  S2R R5, SR_TID.X ;  /* 0x0000000000057919 */ /* 0x000e220000002100 */
[----:B------:R-:W1:Y:S02]  /*19a0*/  LDCU.64 UR6, c[0x0][0x380] ;  /* 0x00007000ff0677ac */ /* 0x000e640008000a00 */
[----:B-1----:R-:W-:Y:S02]  /*19b0*/  IMAD.U32 R6, RZ, RZ, UR6 ;  /* 0x00000006ff067e24 */ /* 0x002fe4000f8e00ff */
[----:B------:R-:W-:Y:S01]  /*19c0*/  IMAD.U32 R7, RZ, RZ, UR7 ;  /* 0x00000007ff077e24 */ /* 0x000fe2000f8e00ff */
[----:B0-----:R-:W-:-:S05]  /*19d0*/  IADD3 R21, PT, PT, R5, UR4, RZ ;  /* 0x0000000405157c10 */ /* 0x001fca000fffe0ff */
[----:B------:R-:W-:-:S05]  /*19e0*/  IMAD.WIDE.U32 R20, R21, 0x8, R6 ;  /* 0x0000000815147825 */ /* 0x000fca00078e0006 */
[----:B------:R-:W2:Y:S04]  /*19f0*/  LDG.E.64 R14, desc[UR10][R20.64] ;  /* 0x0000000a140e7981 */ /* 0x000ea8000c1e1b00 */
[----:B------:R-:W2:Y:S04]  /*1a00*/  LDG.E.64 R16, desc[UR10][R20.64+0x1400] ;  /* 0x0014000a14107981 */ /* 0x000ea8000c1e1b00 */
[----:B------:R-:W3:Y:S04]  /*1a10*/  LDG.E.64 R18, desc[UR10][R20.64+0x2800] ;  /* 0x0028000a14127981 */ /* 0x000ee8000c1e1b00 */
[----:B------:R-:W4:Y:S04]  /*1a20*/  LDG.E.64 R12, desc[UR10][R20.64+0x3c00] ;  /* 0x003c000a140c7981 */ /* 0x000f28000c1e1b00 */
[----:B------:R-:W5:Y:S04]  /*1a30*/  LDG.E.64 R10, desc[UR10][R20.64+0x5000] ;  /* 0x0050000a140a7981 */ /* 0x000f68000c1e1b00 */
[----:B------:R-:W5:Y:S04]  /*1a40*/  LDG.E.64 R8, desc[UR10][R20.64+0x6400] ;  /* 0x0064000a14087981 */ /* 0x000f68000c1e1b00 */
[----:B------:R-:W5:Y:S04]  /*1a50*/  LDG.E.64 R2, desc[UR10][R20.64+0x7800] ;  /* 0x0078000a14027981 */ /* 0x000f68000c1e1b00 */
[----:B------:R-:W5:Y:S01]  /*1a60*/  LDG.E.64 R28, desc[UR10][R20.64+0x8c00] ;  /* 0x008c000a141c7981 */ /* 0x000f62000c1e1b00 */
[----:B------:R-:W-:Y:S01]  /*1a70*/  ISETP.GE.U32.AND P0, PT, R0, UR8, PT ;  /* 0x0000000800007c0c */ /* 0x000fe2000bf06070 */
[----:B--2---:R-:W-:-:S08]  /*1a80*/  DADD R14, R14, R16 ;  /* 0x000000000e0e7229 */ /* 0x004fd00000000010 */
[----:B---3--:R-:W-:-:S08]  /*1a90*/  DADD R14, R18, R14 ;  /* 0x00000000120e7229 */ /* 0x008fd0000000000e */
[----:B----4-:R-:W-:-:S08]  /*1aa0*/  DADD R12, R12, R14 ;  /* 0x000000000c0c7229 */ /* 0x010fd0000000000e */
[----:B-----5:R-:W-:-:S08]  /*1ab0*/  DADD R10, R10, R12 ;  /* 0x000000000a0a7229 */ /* 0x020fd0000000000c */
[----:B------:R-:W-:-:S08]  /*1ac0*/  DADD R8, R8, R10 ;  /* 0x0000000008087229 */ /* 0x000fd0000000000a */
[----:B------:R-:W-:-:S08]  /*1ad0*/  DADD R2, R2, R8 ;  /* 0x0000000002027229 */ /* 0x000fd00000000008 */
[----:B------:R-:W-:Y:S01]  /*1ae0*/  DADD R28, R28, R2 ;  /* 0x000000001c1c7229 */ /* 0x000fe20000000002 */
[----:B------:R-:W-:Y:S10]  /*1af0*/  @!P0 BRA `(.L_x_136) ;  /* 0x0000000c00708947 */ /* 0x000ff40003800000 */
[----:B------:R-:W-:Y:S01]  /*1b00*/  UIMAD UR12, UR13, 0x1400, UR4 ;  /* 0x000014000d0c78a4 */ /* 0x000fe2000f8e0204 */
[----:B------:R-:W-:Y:S01]  /*1b10*/  VIADD R0, R4, 0xffffec00 ;  /* 0xffffec0004007836 */ /* 0x000fe20000000000 */
[----:B------:R-:W-:Y:S01]  /*1b20*/  UIADD3 UR5, UPT, UPT, UR9, UR13, URZ ;  /* 0x0000000d09057290 */ /* 0x000fe2000fffe0ff */
[----:B------:R-:W-:-:S03]  /*1b30*/  LOP3.LUT R3, RZ, R5, RZ, 0x33, !PT ;  /* 0x00000005ff037212 */ /* 0x000fc600078e33ff */
[----:B------:R-:W-:Y:S01]  /*1b40*/  ISETP.LT.U32.AND P0, PT, R0, UR12, PT ;  /* 0x0000000c00007c0c */ /* 0x000fe2000bf01070 */
[----:B------:R-:W-:Y:S01]  /*1b50*/  UIMAD UR5, UR5, 0x1400, URZ ;  /* 0x00001400050578a4 */ /* 0x000fe2000f8e02ff */
[----:B------:R-:W-:-:S05]  /*1b60*/  IADD3 R3, PT, PT, R4, -UR8, R3 ;  /* 0x8000000804037c10 */ /* 0x000fca000fffe003 */
[----:B------:R-:W-:Y:S01]  /*1b70*/  IMAD.U32 R8, RZ, RZ, UR5 ;  /* 0x00000005ff087e24 */ /* 0x000fe2000f8e00ff */
[----:B------:R-:W-:Y:S01]  /*1b80*/  UMOV UR6, UR5 ;  /* 0x0000000500067c82 */ /* 0x000fe20008000000 */
[----:B------:R-:W-:Y:S01]  /*1b90*/  VIADD R2, R3, -UR4 ;  /* 0x8000000403027c36 */ /* 0x000fe20008000000 */
[----:B------:R-:W-:Y:S02]  /*1ba0*/  UMOV UR4, URZ ;  /* 0x000000ff00047c82 */ /* 0x000fe40008000000 */
[----:B------:R-:W-:Y:S01]  /*1bb0*/  IADD3 R5, PT, PT, R8, 0x1400, R5 ;  /* 0x0000140008057810 */ /* 0x000fe20007ffe005 */
[----:B------:R-:W-:Y:S06]  /*1bc0*/  @P0 BRA `(.L_x_137) ;  /* 0x0000000000840947 */ /* 0x000fec0003800000 */
[----:B------:R-:W0:Y:S01]  /*1bd0*/  LDC R4, c[0x0][0x3a8] ;  /* 0x0000ea00ff047b82 */ /* 0x000e220000000800 */
[----:B------:R-:W1:Y:S07]  /*1be0*/  LDCU UR7, c[0x0][0x3ac] ;  /* 0x00007580ff0777ac */ /* 0x000e6e0008000800 */
[----:B------:R-:W2:Y:S02]  /*1bf0*/  LDC.64 R6, c[0x0][0x380] ;  /* 0x0000e000ff067b82 */ /* 0x000ea40000000a00 */
.L_x_138:
[----:B------:R-:W3:Y:S02]  /*1c00*/  S2R R25, SR_TID.X ;  /* 0x0000000000197919 */ /* 0x000ee40000002100 */
[----:B---3--:R-:W-:-:S04]  /*1c10*/  VIADD R25, R25, UR12 ;  /* 0x0000000c19197c36 */ /* 0x008fc80008000000 */
[----:B--2---:R-:W-:-:S05]  /*1c20*/  IMAD.WIDE.U32 R24, R25, 0x8, R6 ;  /* 0x0000000819187825 */ /* 0x004fca00078e0006 */
        /* <DEDUP_REMOVED lines=8> */
[----:B0-----:R-:W-:-:S05]  /*1cb0*/  VIADD R3, R4, -UR12 ;  /* 0x8000000c04037c36 */ /* 0x001fca0008000000 */
[----:B------:R-:W-:Y:S01]  /*1cc0*/  ISETP.GE.U32.AND P0, PT, R3, UR8, PT ;  /* 0x0000000803007c0c */ /* 0x000fe2000bf06070 */
        /* <DEDUP_REMOVED lines=8> */
[----:B------:R-:W-:Y:S10]  /*1d50*/  @!P0 BRA `(.L_x_136) ;  /* 0x0000000800d88947 */ /* 0x000ff40003800000 */
[----:B-1----:R-:W-:Y:S01]  /*1d60*/  UMOV UR13, UR7 ;  /* 0x00000007000d7c82 */ /* 0x002fe20008000000 */
[----:B------:R-:W-:Y:S01]  /*1d70*/  UIADD3 UR4, UPT, UPT, UR4, 0x1, URZ ;  /* 0x0000000104047890 */ /* 0x000fe2000fffe0ff */
[----:B------:R-:W-:Y:S01]  /*1d80*/  VIADD R2, R2, -UR8 ;  /* 0x8000000802027c36 */ /* 0x000fe20008000000 */
[----:B------:R-:W-:Y:S01]  /*1d90*/  UIMAD UR12, UR13, 0x1400, UR12 ;  /* 0x000014000d0c78a4 */ /* 0x000fe2000f8e020c */
[----:B------:R-:W-:Y:S01]  /*1da0*/  VIADD R5, R5, UR8 ;  /* 0x0000000805057c36 */ /* 0x000fe20008000000 */
[----:B------:R-:W-:-:S04]  /*1db0*/  UIADD3 UR6, UPT, UPT, UR8, UR6, URZ ;  /* 0x0000000608067290 */ /* 0x000fc8000fffe0ff */
[----:B------:R-:W-:-:S13]  /*1dc0*/  ISETP.LT.U32.AND P0, PT, R0, UR12, PT ;  /* 0x0000000c00007c0c */ /* 0x000fda000bf01070 */
[----:B------:R-:W-:Y:S05]  /*1dd0*/  @!P0 BRA `(.L_x_138) ;  /* 0xfffffffc00888947 */ /* 0x000fea000383ffff */
.L_x_137:
[----:B------:R-:W0:Y:S01]  /*1de0*/  S2R R9, SR_TID.X ;  /* 0x0000000000097919 */ /* 0x000e220000002100 */
[----:B------:R-:W-:Y:S01]  /*1df0*/  VIADD R0, R4, -UR12 ;  /* 0x8000000c04007c36 */ /* 0x000fe20008000000 */
[----:B------:R-:W-:Y:S04]  /*1e00*/  BSSY.RECONVERGENT B1, `(.L_x_136) ;  /* 0x00000ab000017945 */ /* 0x000fe80003800200 */
[----:B0-----:R-:W-:-:S04]  /*1e10*/  ISETP.GE.AND P0, PT, R9, R0, PT ;  /* 0x000000000900720c */ /* 0x001fc80003f06270 */
[----:B------:R-:W-:-:S13]  /*1e20*/  ISETP.LE.U32.OR P0, PT, R4, UR12, P0 ;  /* 0x0000000c04007c0c */ /* 0x000fda0008703470 */
[----:B------:R-:W-:Y:S05]  /*1e30*/  @P0 BRA `(.L_x_139) ;  /* 0x00000008009c0947 */ /* 0x000fea0003800000 */
[----:B------:R-:W-:Y:S01]  /*1e40*/  UIMAD UR7, UR4, UR13, URZ ;  /* 0x0000000d040772a4 */ /* 0x000fe2000f8e02ff */
[----:B------:R-:W-:Y:S01]  /*1e50*/  LOP3.LUT R3, RZ, R9, RZ, 0x33, !PT ;  /* 0x00000009ff037212 */ /* 0x000fe200078e33ff */
[----:B------:R-:W-:Y:S01]  /*1e60*/  BSSY.RECONVERGENT B2, `(.L_x_140) ;  /* 0x0000056000027945 */ /* 0x000fe20003800200 */
[----:B------:R-:W-:Y:S02]  /*1e70*/  IMAD.MOV.U32 R0, RZ, RZ, R9 ;  /* 0x000000ffff007224 */ /* 0x000fe400078e0009 */
[----:B------:R-:W-:Y:S01]  /*1e80*/  IADD3 R4, PT, PT, R4, -UR5, R3 ;  /* 0x8000000504047c10 */ /* 0x000fe2000fffe003 */
[----:B------:R-:W-:-:S04]  /*1e90*/  IMAD.U32 R3, RZ, RZ, UR7 ;  /* 0x00000007ff037e24 */ /* 0x000fc8000f8e00ff */
[----:B------:R-:W-:-:S04]  /*1ea0*/  IMAD R4, R3, -0x1400, R4 ;  /* 0xffffec0003047824 */ /* 0x000fc800078e0204 */
[C---:B------:R-:W-:Y:S01]  /*1eb0*/  IMAD.HI.U32 R3, R4.reuse, -0x33333333, RZ ;  /* 0xcccccccd04037827 */ /* 0x040fe200078e00ff */
[----:B------:R-:W-:-:S04]  /*1ec0*/  ISETP.GE.U32.AND P0, PT, R4, 0x2580, PT ;  /* 0x000025800400780c */ /* 0x000fc80003f06070 */
[----:B------:R-:W-:-:S04]  /*1ed0*/  LEA.HI R3, R3, 0x1, RZ, 0x17 ;  /* 0x0000000103037811 */ /* 0x000fc800078fb8ff */
[----:B------:R-:W-:-:S05]  /*1ee0*/  LOP3.LUT R4, R3, 0xf, RZ, 0xc0, !PT ;  /* 0x0000000f03047812 */ /* 0x000fca00078ec0ff */
[----:B------:R-:W-:Y:S05]  /*1ef0*/  @!P0 BRA `(.L_x_141) ;  /* 0x0000000400308947 */ /* 0x000fea0003800000 */
[----:B------:R-:W-:Y:S01]  /*1f00*/  IMAD.HI.U32 R0, R2, -0x33333333, RZ ;  /* 0xcccccccd02007827 */ /* 0x000fe200078e00ff */
[----:B------:R-:W-:Y:S04]  /*1f10*/  BSSY.RECONVERGENT B3, `(.L_x_142) ;  /* 0x0000049000037945 */ /* 0x000fe80003800200 */
[----:B------:R-:W-:-:S04]  /*1f20*/  LEA.HI R0, R0, 0x1, RZ, 0x17 ;  /* 0x0000000100007811 */ /* 0x000fc800078fb8ff */
[----:B------:R-:W-:Y:S02]  /*1f30*/  LOP3.LUT R26, R0, 0xfffff0, RZ, 0xc0, !PT ;  /* 0x00fffff0001a7812 */ /* 0x000fe400078ec0ff */
[----:B------:R-:W-:-:S03]  /*1f40*/  LOP3.LUT R0, R9, 0x1400, RZ, 0xfc, !PT ;  /* 0x0000140009007812 */ /* 0x000fc600078efcff */
[----:B------:R-:W-:-:S07]  /*1f50*/  IMAD.MOV R26, RZ, RZ, -R26 ;  /* 0x000000ffff1a7224 */ /* 0x000fce00078e0a1a */
.L_x_143:
[C---:B------:R-:W-:Y:S02]  /*1f60*/  VIADD R23, R5.reuse, 0xffffec00 ;  /* 0xffffec0005177836 */ /* 0x040fe40000000000 */
[----:B------:R-:W-:Y:S02]  /*1f70*/  VIADD R19, R5, 0xffffee80 ;  /* 0xffffee8005137836 */ /* 0x000fe40000000000 */
[----:B------:R-:W-:-:S04]  /*1f80*/  IMAD.WIDE.U32 R22, R23, 0x8, R6 ;  /* 0x0000000817167825 */ /* 0x000fc800078e0006 */
[--C-:B------:R-:W-:Y:S02]  /*1f90*/  IMAD.WIDE.U32 R18, R19, 0x8, R6.reuse ;  /* 0x0000000813127825 */ /* 0x100fe400078e0006 */
[----:B------:R-:W2:Y:S02]  /*1fa0*/  LDG.E.64 R22, desc[UR10][R22.64] ;  /* 0x0000000a16167981 */ /* 0x000ea4000c1e1b00 */
[C---:B------:R-:W-:Y:S02]  /*1fb0*/  VIADD R17, R5.reuse, 0xfffff100 ;  /* 0xfffff10005117836 */ /* 0x040fe40000000000 */
[----:B------:R-:W3:Y:S01]  /*1fc0*/  LDG.E.64 R18, desc[UR10][R18.64] ;  /* 0x0000000a12127981 */ /* 0x000ee2000c1e1b00 */
[----:B------:R-:W-:Y:S02]  /*1fd0*/  VIADD R15, R5, 0xfffff380 ;  /* 0xfffff380050f7836 */ /* 0x000fe40000000000 */
[----:B------:R-:W-:-:S04]  /*1fe0*/  IMAD.WIDE.U32 R16, R17, 0x8, R6 ;  /* 0x0000000811107825 */ /* 0x000fc800078e0006 */
[--C-:B------:R-:W-:Y:S02]  /*1ff0*/  IMAD.WIDE.U32 R14, R15, 0x8, R6.reuse ;  /* 0x000000080f0e7825 */ /* 0x100fe400078e0006 */
[----:B------:R-:W4:Y:S02]  /*2000*/  LDG.E.64 R16, desc[UR10][R16.64] ;  /* 0x0000000a10107981 */ /* 0x000f24000c1e1b00 */
[C---:B------:R-:W-:Y:S02]  /*2010*/  VIADD R13, R5.reuse, 0xfffff600 ;  /* 0xfffff600050d7836 */ /* 0x040fe40000000000 */
[----:B------:R-:W5:Y:S01]  /*2020*/  LDG.E.64 R14, desc[UR10][R14.64] ;  /* 0x0000000a0e0e7981 */ /* 0x000f62000c1e1b00 */
[----:B------:R-:W-:Y:S02]  /*2030*/  VIADD R11, R5, 0xfffff880 ;  /* 0xfffff880050b7836 */ /* 0x000fe40000000000 */
[----:B------:R-:W-:-:S04]  /*2040*/  IMAD.WIDE.U32 R12, R13, 0x8, R6 ;  /* 0x000000080d0c7825 */ /* 0x000fc800078e0006 */
[--C-:B------:R-:W-:Y:S02]  /*2050*/  IMAD.WIDE.U32 R10, R11, 0x8, R6.reuse ;  /* 0x000000080b0a7825 */ /* 0x100fe400078e0006 */
[----:B------:R-:W5:Y:S02]  /*2060*/  LDG.E.64 R12, desc[UR10][R12.64] ;  /* 0x0000000a0c0c7981 */ /* 0x000f64000c1e1b00 */
[C---:B------:R-:W-:Y:S02]  /*2070*/  VIADD R9, R5.reuse, 0xfffffb00 ;  /* 0xfffffb0005097836 */ /* 0x040fe40000000000 */
[----:B------:R-:W5:Y:S01]  /*2080*/  LDG.E.64 R10, desc[UR10][R10.64] ;  /* 0x0000000a0a0a7981 */ /* 0x000f62000c1e1b00 */
[----:B------:R-:W-:Y:S02]  /*2090*/  VIADD R21, R5, 0xfffffd80 ;  /* 0xfffffd8005157836 */ /* 0x000fe40000000000 */
[----:B------:R-:W-:-:S04]  /*20a0*/  IMAD.WIDE.U32 R8, R9, 0x8, R6 ;  /* 0x0000000809087825 */ /* 0x000fc800078e0006 */
[----:B------:R-:W-:Y:S02]  /*20b0*/  IMAD.WIDE.U32 R20, R21, 0x8, R6 ;  /* 0x0000000815147825 */ /* 0x000fe400078e0006 */
[----:B------:R-:W5:Y:S04]  /*20c0*/  LDG.E.64 R8, desc[UR10][R8.64] ;  /* 0x0000000a08087981 */ /* 0x000f68000c1e1b00 */
[----:B------:R-:W5:Y:S01]  /*20d0*/  LDG.E.64 R20, desc[UR10][R20.64] ;  /* 0x0000000a14147981 */ /* 0x000f62000c1e1b00 */
[----:B------:R-:W-:Y:S01]  /*20e0*/  VIADD R25, R5, 0x280 ;  /* 0x0000028005197836 */ /* 0x000fe20000000000 */
[----:B--2---:R-:W-:-:S08]  /*20f0*/  DADD R22, R22, R28 ;  /* 0x0000000016167229 */ /* 0x004fd0000000001c */
[----:B---3--:R-:W-:Y:S01]  /*2100*/  DADD R18, R22, R18 ;  /* 0x0000000016127229 */ /* 0x008fe20000000012 */
[----:B------:R-:W-:-:S06]  /*2110*/  IMAD.WIDE.U32 R22, R5, 0x8, R6 ;  /* 0x0000000805167825 */ /* 0x000fcc00078e0006 */
[----:B------:R-:W2:Y:S01]  /*2120*/  LDG.E.64 R22, desc[UR10][R22.64] ;  /* 0x0000000a16167981 */ /* 0x000ea2000c1e1b00 */
[----:B----4-:R-:W-:Y:S01]  /*2130*/  DADD R16, R18, R16 ;  /* 0x0000000012107229 */ /* 0x010fe20000000010 */
[----:B------:R-:W-:-:S04]  /*2140*/  IMAD.WIDE.U32 R18, R25, 0x8, R6 ;  /* 0x0000000819127825 */ /* 0x000fc800078e0006 */
[----:B------:R-:W-:Y:S02]  /*2150*/  VIADD R25, R5, 0x500 ;  /* 0x0000050005197836 */ /* 0x000fe40000000000 */
[----:B------:R-:W3:Y:S01]  /*2160*/  LDG.E.64 R18, desc[UR10][R18.64] ;  /* 0x0000000a12127981 */ /* 0x000ee2000c1e1b00 */
[----:B-----5:R-:W-:Y:S01]  /*2170*/  DADD R14, R16, R14 ;  /* 0x00000000100e7229 */ /* 0x020fe2000000000e */
[----:B------:R-:W-:-:S04]  /*2180*/  IMAD.WIDE.U32 R16, R25, 0x8, R6 ;  /* 0x0000000819107825 */ /* 0x000fc800078e0006 */
[----:B------:R-:W-:Y:S02]  /*2190*/  VIADD R25, R5, 0x780 ;  /* 0x0000078005197836 */ /* 0x000fe40000000000 */
[----:B------:R-:W4:Y:S01]  /*21a0*/  LDG.E.64 R16, desc[UR10][R16.64] ;  /* 0x0000000a10107981 */ /* 0x000f22000c1e1b00 */
[----:B------:R-:W-:Y:S01]  /*21b0*/  DADD R12, R14, R12 ;  /* 0x000000000e0c7229 */ /* 0x000fe2000000000c */
[----:B------:R-:W-:-:S04]  /*21c0*/  IMAD.WIDE.U32 R14, R25, 0x8, R6 ;  /* 0x00000008190e7825 */ /* 0x000fc800078e0006 */
[----:B------:R-:W-:Y:S02]  /*21d0*/  VIADD R25, R5, 0xa00 ;  /* 0x00000a0005197836 */ /* 0x000fe40000000000 */
[----:B------:R-:W5:Y:S01]  /*21e0*/  LDG.E.64 R14, desc[UR10][R14.64] ;  /* 0x0000000a0e0e7981 */ /* 0x000f62000c1e1b00 */
        /* <DEDUP_REMOVED lines=9> */
[----:B------:R-:W-:Y:S01]  /*2280*/  IMAD.WIDE.U32 R8, R25, 0x8, R6 ;  /* 0x0000000819087825 */ /* 0x000fe200078e0006 */
[----:B------:R-:W-:-:S05]  /*2290*/  IADD3 R25, PT, PT, R5, 0x1180, RZ ;  /* 0x0000118005197810 */ /* 0x000fca0007ffe0ff */
[----:B------:R-:W5:Y:S01]  /*22a0*/  LDG.E.64 R8, desc[UR10][R8.64] ;  /* 0x0000000a08087981 */ /* 0x000f62000c1e1b00 */
[----:B------:R-:W-:-:S06]  /*22b0*/  IMAD.WIDE.U32 R24, R25, 0x8, R6 ;  /* 0x0000000819187825 */ /* 0x000fcc00078e0006 */
[----:B------:R-:W5:Y:S01]  /*22c0*/  LDG.E.64 R24, desc[UR10][R24.64] ;  /* 0x0000000a18187981 */ /* 0x000f62000c1e1b00 */
[----:B------:R-:W-:Y:S02]  /*22d0*/  VIADD R26, R26, 0x10 ;  /* 0x000000101a1a7836 */ /* 0x000fe40000000000 */
[----:B------:R-:W-:Y:S02]  /*22e0*/  VIADD R0, R0, 0x2800 ;  /* 0x0000280000007836 */ /* 0x000fe40000000000 */
[----:B------:R-:W-:Y:S01]  /*22f0*/  VIADD R5, R5, 0x2800 ;  /* 0x0000280005057836 */ /* 0x000fe20000000000 */
[----:B------:R-:W-:Y:S01]  /*2300*/  ISETP.NE.AND P0, PT, R26, RZ, PT ;  /* 0x000000ff1a00720c */ /* 0x000fe20003f05270 */
        /* <DEDUP_REMOVED lines=9> */
[----:B------:R-:W-:Y:S05]  /*23a0*/  BSYNC.RECONVERGENT B3 ;  /* 0x0000000000037941 */ /* 0x000fea0003800200 */
.L_x_142:
[----:B------:R-:W-:-:S07]  /*23b0*/  VIADD R0, R0, 0xffffec00 ;  /* 0xffffec0000007836 */ /* 0x000fce0000000000 */
.L_x_141:
[----:B------:R-:W-:Y:S05]  /*23c0*/  BSYNC.RECONVERGENT B2 ;  /* 0x0000000000027941 */ /* 0x000fea0003800200 */
.L_x_140:
[----:B------:R-:W-:-:S13]  /*23d0*/  ISETP.NE.AND P0, PT, R4, RZ, PT ;  /* 0x000000ff0400720c */ /* 0x000fda0003f05270 */
[----:B------:R-:W-:Y:S05]  /*23e0*/  @!P0 BRA `(.L_x_139) ;  /* 0x0000000400308947 */ /* 0x000fea0003800000 */
[----:B------:R-:W-:Y:S01]  /*23f0*/  ISETP.GE.U32.AND P0, PT, R4, 0x8, PT ;  /* 0x000000080400780c */ /* 0x000fe20003f06070 */
[----:B------:R-:W-:Y:S01]  /*2400*/  BSSY.RECONVERGENT B2, `(.L_x_144) ;  /* 0x0000025000027945 */ /* 0x000fe20003800200 */
[----:B------:R-:W-:-:S04]  /*2410*/  LOP3.LUT R22, R3, 0x7, RZ, 0xc0, !PT ;  /* 0x0000000703167812 */ /* 0x000fc800078ec0ff */
[----:B------:R-:W-:-:S07]  /*2420*/  ISETP.NE.AND P1, PT, R22, RZ, PT ;  /* 0x000000ff1600720c */ /* 0x000fce0003f25270 */
[----:B------:R-:W-:Y:S06]  /*2430*/  @!P0 BRA `(.L_x_145) ;  /* 0x0000000000848947 */ /* 0x000fec0003800000 */
[----:B------:R-:W-:-:S04]  /*2440*/  VIADD R19, R0, UR12 ;  /* 0x0000000c00137c36 */ /* 0x000fc80008000000 */
[----:B------:R-:W-:-:S04]  /*2450*/  IMAD.WIDE.U32 R4, R19, 0x8, R6 ;  /* 0x0000000813047825 */ /* 0x000fc800078e0006 */
[C---:B------:R-:W-:Y:S02]  /*2460*/  VIADD R17, R19.reuse, 0x280 ;  /* 0x0000028013117836 */ /* 0x040fe40000000000 */
[----:B------:R-:W2:Y:S01]  /*2470*/  LDG.E.64 R4, desc[UR10][R4.64] ;  /* 0x0000000a04047981 */ /* 0x000ea2000c1e1b00 */
        /* <DEDUP_REMOVED lines=14> */
[--C-:B------:R-:W-:Y:S02]  /*2560*/  IMAD.WIDE.U32 R20, R21, 0x8, R6.reuse ;  /* 0x0000000815147825 */ /* 0x100fe400078e0006 */
[----:B------:R-:W5:Y:S02]  /*2570*/  LDG.E.64 R8, desc[UR10][R8.64] ;  /* 0x0000000a08087981 */ /* 0x000f64000c1e1b00 */
[----:B------:R-:W-:Y:S02]  /*2580*/  VIADD R19, R19, 0x1180 ;  /* 0x0000118013137836 */ /* 0x000fe40000000000 */
[----:B------:R-:W5:Y:S02]  /*2590*/  LDG.E.64 R20, desc[UR10][R20.64] ;  /* 0x0000000a14147981 */ /* 0x000f64000c1e1b00 */
[----:B------:R-:W-:-:S06]  /*25a0*/  IMAD.WIDE.U32 R18, R19, 0x8, R6 ;  /* 0x0000000813127825 */ /* 0x000fcc00078e0006 */
        /* <DEDUP_REMOVED lines=10> */
.L_x_145:
[----:B------:R-:W-:Y:S05]  /*2650*/  BSYNC.RECONVERGENT B2 ;  /* 0x0000000000027941 */ /* 0x000fea0003800200 */
.L_x_144:
[----:B------:R-:W-:Y:S05]  /*2660*/  @!P1 BRA `(.L_x_139) ;  /* 0x0000000000909947 */ /* 0x000fea0003800000 */
[----:B------:R-:W-:Y:S01]  /*2670*/  ISETP.GE.U32.AND P0, PT, R22, 0x4, PT ;  /* 0x000000041600780c */ /* 0x000fe20003f06070 */
[----:B------:R-:W-:Y:S01]  /*2680*/  BSSY.RECONVERGENT B2, `(.L_x_146) ;  /* 0x0000014000027945 */ /* 0x000fe20003800200 */
[----:B------:R-:W-:-:S11]  /*2690*/  LOP3.LUT P1, RZ, R3, 0x3, RZ, 0xc0, !PT ;  /* 0x0000000303ff7812 */ /* 0x000fd6000782c0ff */
[----:B------:R-:W-:Y:S05]  /*26a0*/  @!P0 BRA `(.L_x_147) ;  /* 0x0000000000448947 */ /* 0x000fea0003800000 */
        /* <DEDUP_REMOVED lines=8> */
[----:B------:R-:W-:Y:S02]  /*2730*/  VIADD R13, R3, 0x780 ;  /* 0x00000780030d7836 */ /* 0x000fe40000000000 */
[----:B------:R-:W4:Y:S02]  /*2740*/  LDG.E.64 R10, desc[UR10][R10.64] ;  /* 0x0000000a0a0a7981 */ /* 0x000f24000c1e1b00 */
[----:B------:R-:W-:-:S06]  /*2750*/  IMAD.WIDE.U32 R12, R13, 0x8, R6 ;  /* 0x000000080d0c7825 */ /* 0x000fcc00078e0006 */
[----:B------:R-:W5:Y:S01]  /*2760*/  LDG.E.64 R12, desc[UR10][R12.64] ;  /* 0x0000000a0c0c7981 */ /* 0x000f62000c1e1b00 */
[----:B------:R-:W-:Y:S01]  /*2770*/  VIADD R0, R0, 0xa00 ;  /* 0x00000a0000007836 */ /* 0x000fe20000000000 */
[----:B--2---:R-:W-:-:S08]  /*2780*/  DADD R28, R28, R4 ;  /* 0x000000001c1c7229 */ /* 0x004fd00000000004 */
[----:B---3--:R-:W-:-:S08]  /*2790*/  DADD R28, R28, R8 ;  /* 0x000000001c1c7229 */ /* 0x008fd00000000008 */
[----:B----4-:R-:W-:-:S08]  /*27a0*/  DADD R28, R28, R10 ;  /* 0x000000001c1c7229 */ /* 0x010fd0000000000a */
[----:B-----5:R-:W-:-:S11]  /*27b0*/  DADD R28, R28, R12 ;  /* 0x000000001c1c7229 */ /* 0x020fd6000000000c */
.L_x_147:
[----:B------:R-:W-:Y:S05]  /*27c0*/  BSYNC.RECONVERGENT B2 ;  /* 0x0000000000027941 */ /* 0x000fea0003800200 */
.L_x_146:
[----:B------:R-:W-:Y:S05]  /*27d0*/  @!P1 BRA `(.L_x_139) ;  /* 0x0000000000349947 */ /* 0x000fea0003800000 */
[----:B------:R-:W-:-:S04]  /*27e0*/  IMAD.HI.U32 R2, R2, -0x33333333, RZ ;  /* 0xcccccccd02027827 */ /* 0x000fc800078e00ff */
[----:B------:R-:W-:Y:S01]  /*27f0*/  VIADD R5, R0, UR6 ;  /* 0x0000000600057c36 */ /* 0x000fe20008000000 */
[----:B------:R-:W-:-:S04]  /*2800*/  LOP3.LUT R2, R2, 0xffff, RZ, 0xc0, !PT ;  /* 0x0000ffff02027812 */ /* 0x000fc800078ec0ff */
[----:B------:R-:W-:-:S04]  /*2810*/  LEA.HI R2, R2, 0x1, RZ, 0x17 ;  /* 0x0000000102027811 */ /* 0x000fc800078fb8ff */
[----:B------:R-:W-:-:S05]  /*2820*/  LOP3.LUT R2, R2, 0x3, RZ, 0xc0, !PT ;  /* 0x0000000302027812 */ /* 0x000fca00078ec0ff */
[----:B------:R-:W-:-:S07]  /*2830*/  IMAD.MOV R0, RZ, RZ, -R2 ;  /* 0x000000ffff007224 */ /* 0x000fce00078e0a02 */
.L_x_148:
[----:B------:R-:W-:-:S06]  /*2840*/  IMAD.WIDE.U32 R2, R5, 0x8, R6 ;  /* 0x0000000805027825 */ /* 0x000fcc00078e0006 */
[----:B------:R-:W2:Y:S01]  /*2850*/  LDG.E.64 R2, desc[UR10][R2.64] ;  /* 0x0000000a02027981 */ /* 0x000ea2000c1e1b00 */
[----:B------:R-:W-:Y:S02]  /*2860*/  VIADD R0, R0, 0x1 ;  /* 0x0000000100007836 */ /* 0x000fe40000000000 */
[----:B------:R-:W-:-:S03]  /*2870*/  VIADD R5, R5, 0x280 ;  /* 0x0000028005057836 */ /* 0x000fc60000000000 */
[----:B------:R-:W-:Y:S01]  /*2880*/  ISETP.NE.AND P0, PT, R0, RZ, PT ;  /* 0x000000ff0000720c */ /* 0x000fe20003f05270 */
[----:B--2---:R-:W-:-:S12]  /*2890*/  DADD R28, R2, R28 ;  /* 0x00000000021c7229 */ /* 0x004fd8000000001c */
[----:B------:R-:W-:Y:S05]  /*28a0*/  @P0 BRA `(.L_x_148) ;  /* 0xfffffffc00e40947 */ /* 0x000fea000383ffff */
.L_x_139:
[----:B------:R-:W-:Y:S05]  /*28b0*/  BSYNC.RECONVERGENT B1 ;  /* 0x0000000000017941 */ /* 0x000fea0003800200 */
.L_x_136:
[----:B------:R-:W0:Y:S01]  /*28c0*/  S2R R0, SR_LANEID ;  /* 0x0000000000007919 */ /* 0x000e220000000000 */
[----:B------:R-:W-:Y:S04]  /*28d0*/  SHFL.DOWN PT, R2, R28, 0x1, 0x1f ;  /* 0x08201f001c027f89 */ /* 0x000fe800000e0000 */
[----:B------:R-:W2:Y:S01]  /*28e0*/  SHFL.DOWN PT, R3, R29, 0x1, 0x1f ;  /* 0x08201f001d037f89 */ /* 0x000ea200000e0000 */
[----:B------:R-:W3:Y:S01]  /*28f0*/  S2R R11, SR_TID.X ;  /* 0x00000000000b7919 */ /* 0x000ee20000002100 */
[----:B--2---:R-:W-:Y:S01]  /*2900*/  DADD R2, R2, R28 ;  /* 0x0000000002027229 */ /* 0x004fe2000000001c */
[C---:B0-----:R-:W-:Y:S02]  /*2910*/  ISETP.GT.AND P0, PT, R0.reuse, 0x1e, PT ;  /* 0x0000001e0000780c */ /* 0x041fe40003f04270 */
[----:B------:R-:W-:-:S07]  /*2920*/  ISETP.NE.AND P1, PT, R0, RZ, PT ;  /* 0x000000ff0000720c */ /* 0x000fce0003f25270 */
[----:B------:R-:W-:Y:S02]  /*2930*/  FSEL R4, R28, R2, P0 ;  /* 0x000000021c047208 */ /* 0x000fe40000000000 */
[----:B------:R-:W-:Y:S02]  /*2940*/  FSEL R5, R29, R3, P0 ;  /* 0x000000031d057208 */ /* 0x000fe40000000000 */
[----:B------:R-:W-:Y:S01]  /*2950*/  ISETP.GT.AND P0, PT, R0, 0x1d, PT ;  /* 0x0000001d0000780c */ /* 0x000fe20003f04270 */
[----:B------:R-:W-:Y:S04]  /*2960*/  SHFL.DOWN PT, R2, R4, 0x2, 0x1f ;  /* 0x08401f0004027f89 */ /* 0x000fe800000e0000 */
[----:B------:R-:W0:Y:S01]  /*2970*/  SHFL.DOWN PT, R3, R5, 0x2, 0x1f ;  /* 0x08401f0005037f89 */ /* 0x000e2200000e0000 */
[----:B------:R-:W2:Y:S01]  /*2980*/  @!P1 S2R R10, SR_CgaCtaId ;  /* 0x00000000000a9919 */ /* 0x000ea20000008800 */
        /* <DEDUP_REMOVED lines=12> */
[----:B---3--:R-:W-:Y:S01]  /*2a50*/  @!P1 SHF.R.U32.HI R6, RZ, 0x2, R11 ;  /* 0x00000002ff069819 */ /* 0x008fe2000001160b */
[----:B------:R-:W0:Y:S01]  /*2a60*/  SHFL.DOWN PT, R3, R9, 0x8, 0x1f ;  /* 0x09001f0009037f89 */ /* 0x000e2200000e0000 */
[----:B--2---:R-:W-:-:S02]  /*2a70*/  @!P1 LEA R7, R10, R7, 0x18 ;  /* 0x000000070a079211 */ /* 0x004fc400078ec0ff */
        /* <DEDUP_REMOVED lines=19> */
[----:B------:R-:W3:Y:S04]  /*2bb0*/  LDS.128 R12, [UR4+0x30] ;  /* 0x00003004ff0c7984 */ /* 0x000ee80008000c00 */
[----:B------:R-:W4:Y:S01]  /*2bc0*/  LDS.128 R8, [UR4+0x40] ;  /* 0x00004004ff087984 */ /* 0x000f220008000c00 */
[----:B0-----:R-:W-:-:S03]  /*2bd0*/  DADD R16, R4, R16 ;  /* 0x0000000004107229 */ /* 0x001fc60000000010 */
[----:B--2---:R-:W0:Y:S05]  /*2be0*/  LDS.128 R4, [UR4+0x50] ;  /* 0x00005004ff047984 */ /* 0x004e2a0008000c00 */
[----:B------:R-:W-:-:S08]  /*2bf0*/  DADD R16, R16, R18 ;  /* 0x0000000010107229 */ /* 0x000fd00000000012 */
[----:B---3--:R-:W-:-:S08]  /*2c00*/  DADD R12, R16, R12 ;  /* 0x00000000100c7229 */ /* 0x008fd0000000000c */
[----:B------:R-:W-:Y:S02]  /*2c10*/  DADD R2, R12, R14 ;  /* 0x000000000c027229 */ /* 0x000fe4000000000e */
[----:B------:R-:W2:Y:S06]  /*2c20*/  LDS.128 R12, [UR4+0x60] ;  /* 0x00006004ff0c7984 */ /* 0x000eac0008000c00 */
[----:B----4-:R-:W-:-:S08]  /*2c30*/  DADD R2, R2, R8 ;  /* 0x0000000002027229 */ /* 0x010fd00000000008 */
[----:B------:R-:W-:Y:S01]  /*2c40*/  DADD R2, R2, R10 ;  /* 0x0000000002027229 */ /* 0x000fe2000000000a */
[----:B------:R-:W3:Y:S07]  /*2c50*/  LDS.128 R8, [UR4+0x70] ;  /* 0x00007004ff087984 */ /* 0x000eee0008000c00 */
[----:B0-----:R-:W-:-:S08]  /*2c60*/  DADD R2, R2, R4 ;  /* 0x0000000002027229 */ /* 0x001fd00000000004 */
[----:B------:R-:W-:Y:S01]  /*2c70*/  DADD R2, R2, R6 ;  /* 0x0000000002027229 */ /* 0x000fe20000000006 */
[----:B------:R-:W0:Y:S07]  /*2c80*/  LDS.128 R4, [UR4+0x80] ;  /* 0x00008004ff047984 */ /* 0x000e2e0008000c00 */
[----:B--2---:R-:W-:-:S08]  /*2c90*/  DADD R2, R2, R12 ;  /* 0x0000000002027229 */ /* 0x004fd0000000000c */
[----:B------:R-:W-:Y:S01]  /*2ca0*/  DADD R2, R2, R14 ;  /* 0x0000000002027229 */ /* 0x000fe2000000000e */
[----:B------:R-:W2:Y:S07]  /*2cb0*/  LDS.128 R12, [UR4+0x90] ;  /* 0x00009004ff0c7984 */ /* 0x000eae0008000c00 */
[----:B---3--:R-:W-:-:S08]  /*2cc0*/  DADD R2, R2, R8 ;  /* 0x0000000002027229 */ /* 0x008fd00000000008 */
[----:B------:R-:W-:Y:S01]  /*2cd0*/  DADD R2, R2, R10 ;  /* 0x0000000002027229 */ /* 0x000fe2000000000a */
[----:B------:R-:W3:Y:S07]  /*2ce0*/  LDS.128 R8, [UR4+0xa0] ;  /* 0x0000a004ff087984 */ /* 0x000eee0008000c00 */
[----:B0-----:R-:W-:Y:S01]  /*2cf0*/  DADD R2, R2, R4 ;  /* 0x0000000002027229 */ /* 0x001fe20000000004 */
[----:B------:R-:W0:Y:S07]  /*2d00*/  LDS.64 R4, [UR4+0xb0] ;  /* 0x0000b004ff047984 */ /* 0x000e2e0008000a00 */
[----:B------:R-:W-:-:S08]  /*2d10*/  DADD R2, R2, R6 ;  /* 0x0000000002027229 */ /* 0x000fd00000000006 */
[----:B--2---:R-:W-:-:S08]  /*2d20*/  DADD R2, R2, R12 ;  /* 0x0000000002027229 */ /* 0x004fd0000000000c */
[----:B------:R-:W-:-:S08]  /*2d30*/  DADD R2, R2, R14 ;  /* 0x0000000002027229 */ /* 0x000fd0000000000e */
[----:B---3--:R-:W-:-:S08]  /*2d40*/  DADD R2, R2, R8 ;  /* 0x0000000002027229 */ /* 0x008fd00000000008 */
[----:B------:R-:W-:-:S08]  /*2d50*/  DADD R2, R2, R10 ;  /* 0x0000000002027229 */ /* 0x000fd0000000000a */
[----:B0-----:R-:W-:-:S11]  /*2d60*/  DADD R4, R2, R4 ;  /* 0x0000000002047229 */ /* 0x001fd60000000004 */
.L_x_135:
[----:B-1----:R-:W-:Y:S05]  /*2d70*/  BSYNC.RECONVERGENT B0 ;  /* 0x0000000000007941 */ /* 0x002fea0003800200 */
.L_x_119:
[----:B------:R-:W-:Y:S05]  /*2d80*/  @P0 EXIT ;  /* 0x000000000000094d */ /* 0x000fea0003800000 */
[----:B------:R-:W1:Y:S02]  /*2d90*/  LDCU.64 UR4, c[0x0][0x388] ;  /* 0x00007100ff0477ac */ /* 0x000e640008000a00 */
[----:B-1----:R-:W-:-:S06]  /*2da0*/  UIMAD.WIDE.U32 UR4, UR9, 0x8, UR4 ;  /* 0x00000008090478a5 */ /* 0x002fcc000f8e0004 */
[----:B--2---:R-:W-:Y:S02]  /*2db0*/  IMAD.U32 R2, RZ, RZ, UR4 ;  /* 0x00000004ff027e24 */ /* 0x004fe4000f8e00ff */
[----:B------:R-:W-:-:S05]  /*2dc0*/  IMAD.U32 R3, RZ, RZ, UR5 ;  /* 0x00000005ff037e24 */ /* 0x000fca000f8e00ff */
[----:B------:R-:W-:Y:S01]  /*2dd0*/  STG.E.64 desc[UR10][R2.64], R4 ;  /* 0x0000000402007986 */ /* 0x000fe2000c101b0a */
[----:B------:R-:W-:Y:S05]  /*2de0*/  EXIT ;  /* 0x000000000000794d */ /* 0x000fea0003800000 */
.L_x_149:
        /* <DEDUP_REMOVED lines=9> */
.L_x_458:


//--------------------- .text._ZN3cub18CUB_300001_SM_10006detail6reduce28DeviceReduceSingleTileKernelINS2_10policy_hubIdjN4cuda3std3__44plusIdEEE10Policy1000EN6thrust24THRUST_300001_SM_1000_NS6detail15normal_iteratorINSD_10device_ptrIdEEEEPdjS9_ddNS7_10__identityEEEvT0_T1_T2_T3_T4_T6_ --------------------------
	.section	.text._ZN3cub18CUB_300001_SM_10006detail6reduce28DeviceReduceSingleTileKernelINS2_10policy_hubIdjN4cuda3std3__44plusIdEEE10Policy1000EN6thrust24THRUST_300001_SM_1000_NS6detail15normal_iteratorINSD_10device_ptrIdEEEEPdjS9_ddNS7_10__identityEEEvT0_T1_T2_T3_T4_T6_,"ax",@progbits
	.align	128
        .global         _ZN3cub18CUB_300001_SM_10006detail6reduce28DeviceReduceSingleTileKernelINS2_10policy_hubIdjN4cuda3std3__44plusIdEEE10Policy1000EN6thrust24THRUST_300001_SM_1000_NS6detail15normal_iteratorINSD_10device_ptrIdEEEEPdjS9_ddNS7_10__identityEEEvT0_T1_T2_T3_T4_T6_
        .type           _ZN3cub18CUB_300001_SM_10006detail6reduce28DeviceReduceSingleTileKernelINS2_10policy_hubIdjN4cuda3std3__44plusIdEEE10Policy1000EN6thrust24THRUST_300001_SM_1000_NS6detail15normal_iteratorINSD_10device_ptrIdEEEEPdjS9_ddNS7_10__identityEEEvT0_T1_T2_T3_T4_T6_,@function
        .size           _ZN3cub18CUB_300001_SM_10006detail6reduce28DeviceReduceSingleTileKernelINS2_10policy_hubIdjN4cuda3std3__44plusIdEEE10Policy1000EN6thrust24THRUST_300001_SM_1000_NS6detail15normal_iteratorINSD_10device_ptrIdEEEEPdjS9_ddNS7_10__identityEEEvT0_T1_T2_T3_T4_T6_,(.L_x_459 - _ZN3cub18CUB_300001_SM_10006detail6reduce28DeviceReduceSingleTileKernelINS2_10policy_hubIdjN4cuda3std3__44plusIdEEE10Policy1000EN6thrust24THRUST_300001_SM_1000_NS6detail15normal_iteratorINSD_10device_ptrIdEEEEPdjS9_ddNS7_10__identityEEEvT0_T1_T2_T3_T4_T6_)
        .other          _ZN3cub18CUB_300001_SM_10006detail6reduce28DeviceReduceSingleTileKernelINS2_10policy_hubIdjN4cuda3std3__44plusIdEEE10Policy1000EN6thrust24THRUST_300001_SM_1000_NS6detail15normal_iteratorINSD_10device_ptrIdEEEEPdjS9_ddNS7_10__identityEEEvT0_T1_T2_T3_T4_T6_,@"STO_CUDA_ENTRY STV_DEFAULT"
_ZN3cub18CUB_300001_SM_10006detail6reduce28DeviceReduceSingleTileKernelINS2_10policy_hubIdjN4cuda3std3__44plusIdEEE10Policy1000EN6thrust24THRUST_300001_SM_1000_NS6detail15normal_iteratorINSD_10device_ptrIdEEEEPdjS9_ddNS7_10__identityEEEvT0_T1_T2_T3_T4_T6_:
.text._ZN3cub18CUB_300001_SM_10006detail6reduce28DeviceReduceSingleTileKernelINS2_10policy_hubIdjN4cuda3std3__44plusIdEEE10Policy1000EN6thrust24THRUST_300001_SM_1000_NS6detail15normal_iteratorINSD_10device_ptrIdEEEEPdjS9_ddNS7_10__identityEEEvT0_T1_T2_T3_T4_T6_:
        /* <DEDUP_REMOVED lines=13> */
.L_x_150:
[----:B------:R-:W-:Y:S01]  /*00d0*/  ISETP.GT.U32.AND P0, PT, R2, 0x13ff, PT ;  /* 0x000013ff0200780c */ /* 0x000fe20003f04070 */
[----:B------:R-:W-:-:S12]  /*00e0*/  BSSY.RECONVERGENT B0, `(.L_x_151) ;  /* 0x0000280000007945 */ /* 0x000fd80003800200 */
        /* <DEDUP_REMOVED lines=11> */
.L_x_154:
[----:B------:R-:W-:Y:S05]  /*01a0*/  BSYNC.RECONVERGENT B1 ;  /* 0x0000000000017941 */ /* 0x000fea0003800200 */
.L_x_153:
[----:B------:R-:W-:Y:S01]  /*01b0*/  ISETP.GE.U32.AND P0, PT, R41, R2, PT ;  /* 0x000000022900720c */ /* 0x000fe20003f06070 */
[----:B------:R-:W-:-:S12]  /*01c0*/  BSSY.RECONVERGENT B1, `(.L_x_155) ;  /* 0x0000073000017945 */ /* 0x000fd80003800200 */
[----:B------:R-:W-:Y:S05]  /*01d0*/  @P0 BRA `(.L_x_156) ;  /* 0x0000000400c40947 */ /* 0x000fea0003800000 */
[----:B------:R-:W-:Y:S01]  /*01e0*/  LOP3.LUT R5, RZ, R41, RZ, 0x33, !PT ;  /* 0x00000029ff057212 */ /* 0x000fe200078e33ff */
[----:B------:R-:W-:Y:S04]  /*01f0*/  BSSY.RECONVERGENT B2, `(.L_x_157) ;  /* 0x0000034000027945 */ /* 0x000fe80003800200 */
[----:B------:R-:W-:-:S04]  /*0200*/  IMAD.IADD R5, R5, 0x1, R2 ;  /* 0x0000000105057824 */ /* 0x000fc800078e0202 */
[C---:B------:R-:W-:Y:S01]  /*0210*/  IMAD.HI.U32 R40, R5.reuse, -0x33333333, RZ ;  /* 0xcccccccd05287827 */ /* 0x040fe200078e00ff */
[----:B------:R-:W-:-:S04]  /*0220*/  ISETP.GE.U32.AND P1, PT, R5, 0x2580, PT ;  /* 0x000025800500780c */ /* 0x000fc80003f26070 */
[----:B------:R-:W-:-:S04]  /*0230*/  LEA.HI R40, R40, 0x1, RZ, 0x17 ;  /* 0x0000000128287811 */ /* 0x000fc800078fb8ff */
[----:B------:R-:W-:-:S04]  /*0240*/  LOP3.LUT R42, R40, 0xf, RZ, 0xc0, !PT ;  /* 0x0000000f282a7812 */ /* 0x000fc800078ec0ff */
[----:B------:R-:W-:Y:S01]  /*0250*/  ISETP.NE.AND P0, PT, R42, RZ, PT ;  /* 0x000000ff2a00720c */ /* 0x000fe20003f05270 */
[----:B------:R-:W-:-:S12]  /*0260*/  @!P1 BRA `(.L_x_158) ;  /* 0x0000000000b09947 */ /* 0x000fd80003800000 */
[----:B------:R-:W0:Y:S01]  /*0270*/  LDC.64 R4, c[0x0][0x380] ;  /* 0x0000e000ff047b82 */ /* 0x000e220000000a00 */
[----:B------:R-:W-:-:S05]  /*0280*/  LOP3.LUT R0, R40, 0xfffff0, RZ, 0xc0, !PT ;  /* 0x00fffff028007812 */ /* 0x000fca00078ec0ff */
[----:B------:R-:W-:Y:S02]  /*0290*/  IMAD.MOV R0, RZ, RZ, -R0 ;  /* 0x000000ffff007224 */ /* 0x000fe400078e0a00 */
[----:B0-----:R-:W-:-:S03]  /*02a0*/  IMAD.WIDE.U32 R4, R41, 0x8, R4 ;  /* 0x0000000829047825 */ /* 0x001fc600078e0004 */
[----:B------:R-:W-:-:S05]  /*02b0*/  IADD3 R4, P1, PT, R4, 0xa000, RZ ;  /* 0x0000a00004047810 */ /* 0x000fca0007f3e0ff */
[----:B------:R-:W-:-:S08]  /*02c0*/  IMAD.X R5, RZ, RZ, R5, P1 ;  /* 0x000000ffff057224 */ /* 0x000fd000008e0605 */
.L_x_159:
        /* <DEDUP_REMOVED lines=38> */
.L_x_158:
[----:B------:R-:W-:Y:S05]  /*0530*/  BSYNC.RECONVERGENT B2 ;  /* 0x0000000000027941 */ /* 0x000fea0003800200 */
.L_x_157:
[----:B------:R-:W-:Y:S05]  /*0540*/  @!P0 BRA `(.L_x_156) ;  /* 0x0000000000e88947 */ /* 0x000fea0003800000 */
[----:B------:R-:W-:Y:S01]  /*0550*/  ISETP.GE.U32.AND P0, PT, R42, 0x8, PT ;  /* 0x000000082a00780c */ /* 0x000fe20003f06070 */
[----:B------:R-:W-:Y:S01]  /*0560*/  BSSY.RECONVERGENT B2, `(.L_x_160) ;  /* 0x0000017000027945 */ /* 0x000fe20003800200 */
[----:B------:R-:W-:-:S04]  /*0570*/  LOP3.LUT R22, R40, 0x7, RZ, 0xc0, !PT ;  /* 0x0000000728167812 */ /* 0x000fc800078ec0ff */
[----:B------:R-:W-:-:S07]  /*0580*/  ISETP.NE.AND P1, PT, R22, RZ, PT ;  /* 0x000000ff1600720c */ /* 0x000fce0003f25270 */
[----:B------:R-:W-:Y:S06]  /*0590*/  @!P0 BRA `(.L_x_161) ;  /* 0x00000000004c8947 */ /* 0x000fec0003800000 */
[----:B------:R-:W0:Y:S02]  /*05a0*/  LDC.64 R4, c[0x0][0x380] ;  /* 0x0000e000ff047b82 */ /* 0x000e240000000a00 */
[----:B0-----:R-:W-:-:S05]  /*05b0*/  IMAD.WIDE.U32 R20, R41, 0x8, R4 ;  /* 0x0000000829147825 */ /* 0x001fca00078e0004 */
        /* <DEDUP_REMOVED lines=17> */
.L_x_161:
[----:B------:R-:W-:Y:S05]  /*06d0*/  BSYNC.RECONVERGENT B2 ;  /* 0x0000000000027941 */ /* 0x000fea0003800200 */
.L_x_160:
        /* <DEDUP_REMOVED lines=17> */
.L_x_163:
[----:B------:R-:W-:Y:S05]  /*07f0*/  BSYNC.RECONVERGENT B2 ;  /* 0x0000000000027941 */ /* 0x000fea0003800200 */
.L_x_162:
[----:B------:R-:W-:Y:S05]  /*0800*/  @!P1 BRA `(.L_x_156) ;  /* 0x0000000000389947 */ /* 0x000fea0003800000 */
[----:B------:R-:W0:Y:S01]  /*0810*/  LDC.64 R4, c[0x0][0x380] ;  /* 0x0000e000ff047b82 */ /* 0x000e220000000a00 */
[----:B------:R-:W-:Y:S02]  /*0820*/  IMAD.MOV R0, RZ, RZ, -R0 ;  /* 0x000000ffff007224 */ /* 0x000fe400078e0a00 */
[----:B0-----:R-:W-:-:S04]  /*0830*/  IMAD.WIDE.U32 R4, R41, 0x8, R4 ;  /* 0x0000000829047825 */ /* 0x001fc800078e0004 */
[----:B------:R-:W-:Y:S02]  /*0840*/  IMAD.MOV.U32 R6, RZ, RZ, R4 ;  /* 0x000000ffff067224 */ /* 0x000fe400078e0004 */
[----:B------:R-:W-:-:S07]  /*0850*/  IMAD.MOV.U32 R7, RZ, RZ, R5 ;  /* 0x000000ffff077224 */ /* 0x000fce00078e0005 */
.L_x_164:
[----:B------:R-:W-:Y:S02]  /*0860*/  IMAD.MOV.U32 R4, RZ, RZ, R6 ;  /* 0x000000ffff047224 */ /* 0x000fe400078e0006 */
[----:B------:R-:W-:-:S06]  /*0870*/  IMAD.MOV.U32 R5, RZ, RZ, R7 ;  /* 0x000000ffff057224 */ /* 0x000fcc00078e0007 */
[----:B------:R-:W2:Y:S01]  /*0880*/  LDG.E.64 R4, desc[UR6][R4.64] ;  /* 0x0000000604047981 */ /* 0x000ea2000c1e1b00 */
[----:B------:R-:W-:Y:S01]  /*0890*/  VIADD R0, R0, 0x1 ;  /* 0x0000000100007836 */ /* 0x000fe20000000000 */
[----:B------:R-:W-:-:S04]  /*08a0*/  IADD3 R6, P1, PT, R6, 0x1400, RZ ;  /* 0x0000140006067810 */ /* 0x000fc80007f3e0ff */
[----:B------:R-:W-:Y:S01]  /*08b0*/  ISETP.NE.AND P0, PT, R0, RZ, PT ;  /* 0x000000ff0000720c */ /* 0x000fe20003f05270 */
[----:B------:R-:W-:Y:S01]  /*08c0*/  IMAD.X R7, RZ, RZ, R7, P1 ;  /* 0x000000ffff077224 */ /* 0x000fe200008e0607 */
[----:B--2--5:R-:W-:-:S11]  /*08d0*/  DADD R36, R4, R36 ;  /* 0x0000000004247229 */ /* 0x024fd60000000024 */
[----:B------:R-:W-:Y:S05]  /*08e0*/  @P0 BRA `(.L_x_164) ;  /* 0xfffffffc00dc0947 */ /* 0x000fea000383ffff */
.L_x_156:
[----:B------:R-:W-:Y:S05]  /*08f0*/  BSYNC.RECONVERGENT B1 ;  /* 0x0000000000017941 */ /* 0x000fea0003800200 */
.L_x_155:
        /* <DEDUP_REMOVED lines=28> */
[----:B-1----:R-:W-:-:S03]  /*0ac0*/  @!P1 LEA R9, R13, R2, 0x18 ;  /* 0x000000020d099211 */ /* 0x002fc600078ec0ff */
[----:B------:R-:W0:Y:S02]  /*0ad0*/  SHFL.DOWN PT, R5, R11, 0x8, 0x1f ;  /* 0x09001f000b057f89 */ /* 0x000e2400000e0000 */
[----:B0-----:R-:W-:-:S10]  /*0ae0*/  DADD R4, R4, R10 ;  /* 0x0000000004047229 */ /* 0x001fd4000000000a */
[----:B------:R-:W-:Y:S02]  /*0af0*/  FSEL R6, R10, R4, P0 ;  /* 0x000000040a067208 */ /* 0x000fe40000000000 */
[----:B------:R-:W-:Y:S01]  /*0b00*/  FSEL R7, R11, R5, P0 ;  /* 0x000000050b077208 */ /* 0x000fe20000000000 */
[----:B------:R-:W-:Y:S01]  /*0b10*/  @!P1 IMAD.IADD R11, R0, 0x1, R9 ;  /* 0x00000001000b9824 */ /* 0x000fe200078e0209 */
        /* <DEDUP_REMOVED lines=14> */
[----:B------:R-:W2:Y:S04]  /*0c00*/  LDS.128 R16, [UR4+0x30] ;  /* 0x00003004ff107984 */ /* 0x000ea80008000c00 */
[----:B-1----:R-:W1:Y:S01]  /*0c10*/  LDS.128 R4, [UR4+0x40] ;  /* 0x00004004ff047984 */ /* 0x002e620008000c00 */
[----:B0-----:R-:W-:-:S03]  /*0c20*/  DADD R12, R8, R12 ;  /* 0x00000000080c7229 */ /* 0x001fc6000000000c */
[----:B------:R-:W0:Y:S05]  /*0c30*/  LDS.128 R8, [UR4+0x50] ;  /* 0x00005004ff087984 */ /* 0x000e2a0008000c00 */
[----:B------:R-:W-:-:S08]  /*0c40*/  DADD R12, R12, R14 ;  /* 0x000000000c0c7229 */ /* 0x000fd0000000000e */
[----:B--2---:R-:W-:-:S08]  /*0c50*/  DADD R12, R12, R16 ;  /* 0x000000000c0c7229 */ /* 0x004fd00000000010 */
[----:B------:R-:W-:Y:S02]  /*0c60*/  DADD R18, R12, R18 ;  /* 0x000000000c127229 */ /* 0x000fe40000000012 */
[----:B------:R-:W2:Y:S06]  /*0c70*/  LDS.128 R12, [UR4+0x60] ;  /* 0x00006004ff0c7984 */ /* 0x000eac0008000c00 */
[----:B-1----:R-:W-:-:S08]  /*0c80*/  DADD R4, R18, R4 ;  /* 0x0000000012047229 */ /* 0x002fd00000000004 */
[----:B------:R-:W-:Y:S02]  /*0c90*/  DADD R2, R4, R6 ;  /* 0x0000000004027229 */ /* 0x000fe40000000006 */
[----:B------:R-:W1:Y:S06]  /*0ca0*/  LDS.128 R4, [UR4+0x70] ;  /* 0x00007004ff047984 */ /* 0x000e6c0008000c00 */
[----:B0-----:R-:W-:-:S08]  /*0cb0*/  DADD R2, R2, R8 ;  /* 0x0000000002027229 */ /* 0x001fd00000000008 */
[----:B------:R-:W-:Y:S01]  /*0cc0*/  DADD R2, R2, R10 ;  /* 0x0000000002027229 */ /* 0x000fe2000000000a */
[----:B------:R-:W0:Y:S07]  /*0cd0*/  LDS.128 R8, [UR4+0x80] ;  /* 0x00008004ff087984 */ /* 0x000e2e0008000c00 */
[----:B--2---:R-:W-:-:S08]  /*0ce0*/  DADD R2, R2, R12 ;  /* 0x0000000002027229 */ /* 0x004fd0000000000c */
        /* <DEDUP_REMOVED lines=14> */
.L_x_165:
        /* <DEDUP_REMOVED lines=26> */
[----:B0-----:R-:W-:-:S10]  /*0f70*/  DADD R4, R4, R8 ;  /* 0x0000000004047229 */ /* 0x001fd40000000008 */
[----:B------:R-:W-:Y:S02]  /*0f80*/  FSEL R6, R8, R4, P0 ;  /* 0x0000000408067208 */ /* 0x000fe40000000000 */
[----:B------:R-:W-:Y:S01]  /*0f90*/  FSEL R7, R9, R5, P0 ;  /* 0x0000000509077208 */ /* 0x000fe20000000000 */
[----:B------:R-:W0:Y:S01]  /*0fa0*/  @!P1 S2R R8, SR_CgaCtaId ;  /* 0x0000000000089919 */ /* 0x000e220000008800 */
[----:B------:R-:W-:Y:S01]  /*0fb0*/  ISETP.GT.AND P0, PT, R0, R13, PT ;  /* 0x0000000d0000720c */ /* 0x000fe20003f04270 */
[----:B------:R-:W-:Y:S01]  /*0fc0*/  VIADD R0, R12, 0x10 ;  /* 0x000000100c007836 */ /* 0x000fe20000000000 */
[----:B------:R-:W-:Y:S04]  /*0fd0*/  SHFL.DOWN PT, R4, R6, 0x8, R13 ;  /* 0x0900000006047989 */ /* 0x000fe800000e000d */
[----:B------:R-:W1:Y:S02]  /*0fe0*/  SHFL.DOWN PT, R5, R7, 0x8, R13 ;  /* 0x0900000007057989 */ /* 0x000e6400000e000d */
[----:B-1----:R-:W-:-:S10]  /*0ff0*/  DADD R4, R4, R6 ;  /* 0x0000000004047229 */ /* 0x002fd40000000006 */
[----:B------:R-:W-:Y:S02]  /*1000*/  FSEL R10, R6, R4, P0 ;  /* 0x00000004060a7208 */ /* 0x000fe40000000000 */
[----:B------:R-:W-:Y:S02]  /*1010*/  FSEL R11, R7, R5, P0 ;  /* 0x00000005070b7208 */ /* 0x000fe40000000000 */
[----:B------:R-:W-:Y:S01]  /*1020*/  @!P1 MOV R7, 0x400 ;  /* 0x0000040000079802 */ /* 0x000fe20000000f00 */
[----:B------:R-:W-:Y:S01]  /*1030*/  SHFL.DOWN PT, R4, R10, 0x10, R13 ;  /* 0x0a0000000a047989 */ /* 0x000fe200000e000d */
[----:B------:R-:W-:Y:S02]  /*1040*/  ISETP.GT.AND P0, PT, R0, R13, PT ;  /* 0x0000000d0000720c */ /* 0x000fe40003f04270 */
        /* <DEDUP_REMOVED lines=14> */
[----:B------:R-:W-:Y:S01]  /*1130*/  ISETP.GT.U32.AND P1, PT, R2, 0x20, PT ;  /* 0x000000200200780c */ /* 0x000fe20003f24070 */
[----:B-1----:R-:W-:-:S09]  /*1140*/  ULEA UR4, UR5, UR4, 0x18 ;  /* 0x0000000405047291 */ /* 0x002fd2000f8ec0ff */
[----:B------:R-:W1:Y:S04]  /*1150*/  LDS.128 R12, [UR4+0x20] ;  /* 0x00002004ff0c7984 */ /* 0x000e680008000c00 */
[----:B0-----:R-:W0:Y:S01]  /*1160*/  LDS.128 R4, [UR4+0x30] ;  /* 0x00003004ff047984 */ /* 0x001e220008000c00 */
        /* <DEDUP_REMOVED lines=70> */
[----:B------:R-:W0:Y:S01]  /*15d0*/  LDS.64 R4, [UR4+0xb0] ;  /* 0x0000b004ff047984 */ /* 0x000e220008000a00 */
        /* <DEDUP_REMOVED lines=8> */
[----:B------:R-:W-:-:S04]  /*1660*/  ISETP.GT.U32.AND P1, PT, R2, 0x260, PT ;  /* 0x000002600200780c */ /* 0x000fc80003f24070 */
[----:B0-----:R-:W-:-:S10]  /*1670*/  DADD R4, R4, R6 ;  /* 0x0000000004047229 */ /* 0x001fd40000000006 */
[----:B------:R-:W-:Y:S02]  /*1680*/  FSEL R8, R4, R6, P1 ;  /* 0x0000000604087208 */ /* 0x000fe40000800000 */
[----:B------:R-:W-:Y:S01]  /*1690*/  FSEL R9, R5, R7, P1 ;  /* 0x0000000705097208 */ /* 0x000fe20000800000 */
[----:B------:R-:W-:Y:S06]  /*16a0*/  BRA `(.L_x_166) ;  /* 0x00000010008c7947 */ /* 0x000fec0003800000 */
.L_x_152:
[----:B------:R-:W0:Y:S01]  /*16b0*/  S2R R0, SR_TID.X ;  /* 0x0000000000007919 */ /* 0x000e220000002100 */
[----:B------:R-:W1:Y:S02]  /*16c0*/  LDCU.64 UR4, c[0x0][0x380] ;  /* 0x00007000ff0477ac */ /* 0x000e640008000a00 */
[----:B-1----:R-:W-:Y:S02]  /*16d0*/  IMAD.U32 R6, RZ, RZ, UR4 ;  /* 0x00000004ff067e24 */ /* 0x002fe4000f8e00ff */
[----:B------:R-:W-:Y:S02]  /*16e0*/  IMAD.U32 R7, RZ, RZ, UR5 ;  /* 0x00000005ff077e24 */ /* 0x000fe4000f8e00ff */
[----:B0-----:R-:W-:-:S05]  /*16f0*/  IMAD.WIDE.U32 R20, R0, 0x8, R6 ;  /* 0x0000000800147825 */ /* 0x001fca00078e0006 */
        /* <DEDUP_REMOVED lines=8> */
[----:B------:R-:W-:Y:S01]  /*1780*/  VIADD R3, R2, 0xffffec00 ;  /* 0xffffec0002037836 */ /* 0x000fe20000000000 */
[----:B------:R-:W-:-:S04]  /*1790*/  UMOV UR4, 0x1400 ;  /* 0x0000140000047882 */ /* 0x000fc80000000000 */
[----:B------:R-:W-:Y:S01]  /*17a0*/  ISETP.GE.U32.AND P0, PT, R3, 0x1400, PT ;  /* 0x000014000300780c */ /* 0x000fe20003f06070 */
        /* <DEDUP_REMOVED lines=8> */
[----:B------:R-:W0:Y:S01]  /*1830*/  LDC R2, c[0x0][0x390] ;  /* 0x0000e400ff027b82 */ /* 0x000e220000000800 */
[----:B------:R-:W-:-:S07]  /*1840*/  UMOV UR4, 0x1400 ;  /* 0x0000140000047882 */ /* 0x000fce0000000000 */
[----:B------:R-:W1:Y:S02]  /*1850*/  LDC.64 R6, c[0x0][0x380] ;  /* 0x0000e000ff067b82 */ /* 0x000e640000000a00 */
.L_x_169:
[----:B------:R-:W-:-:S04]  /*1860*/  VIADD R9, R0, UR4 ;  /* 0x0000000400097c36 */ /* 0x000fc80008000000 */
[----:B-1----:R-:W-:-:S05]  /*1870*/  IMAD.WIDE.U32 R8, R9, 0x8, R6 ;  /* 0x0000000809087825 */ /* 0x002fca00078e0006 */
        /* <DEDUP_REMOVED lines=8> */
[----:B--2---:R-:W-:-:S08]  /*1900*/  DADD R10, R10, R38 ;  /* 0x000000000a0a7229 */ /* 0x004fd00000000026 */
[----:B---3--:R-:W-:Y:S01]  /*1910*/  DADD R10, R12, R10 ;  /* 0x000000000c0a7229 */ /* 0x008fe2000000000a */
[----:B0-----:R-:W-:-:S05]  /*1920*/  VIADD R12, R2, -UR4 ;  /* 0x80000004020c7c36 */ /* 0x001fca0008000000 */
[----:B------:R-:W-:Y:S02]  /*1930*/  ISETP.GE.U32.AND P0, PT, R12, 0x1400, PT ;  /* 0x000014000c00780c */ /* 0x000fe40003f06070 */
[----:B----4-:R-:W-:-:S08]  /*1940*/  DADD R10, R14, R10 ;  /* 0x000000000e0a7229 */ /* 0x010fd0000000000a */
[----:B-----5:R-:W-:-:S08]  /*1950*/  DADD R10, R16, R10 ;  /* 0x00000000100a7229 */ /* 0x020fd0000000000a */
[----:B------:R-:W-:-:S08]  /*1960*/  DADD R10, R18, R10 ;  /* 0x00000000120a7229 */ /* 0x000fd0000000000a */
[----:B------:R-:W-:-:S08]  /*1970*/  DADD R10, R20, R10 ;  /* 0x00000000140a7229 */ /* 0x000fd0000000000a */
[----:B------:R-:W-:-:S08]  /*1980*/  DADD R10, R22, R10 ;  /* 0x00000000160a7229 */ /* 0x000fd0000000000a */
[----:B------:R-:W-:Y:S01]  /*1990*/  DADD R38, R4, R10 ;  /* 0x0000000004267229 */ /* 0x000fe2000000000a */
[----:B------:R-:W-:Y:S10]  /*19a0*/  @!P0 BRA `(.L_x_168) ;  /* 0x0000000800a48947 */ /* 0x000ff40003800000 */
[----:B------:R-:W-:-:S06]  /*19b0*/  UIADD3 UR4, UPT, UPT, UR4, 0x1400, URZ ;  /* 0x0000140004047890 */ /* 0x000fcc000fffe0ff */
[----:B------:R-:W-:-:S13]  /*19c0*/  ISETP.LT.U32.AND P0, PT, R3, UR4, PT ;  /* 0x0000000403007c0c */ /* 0x000fda000bf01070 */
[----:B------:R-:W-:Y:S05]  /*19d0*/  @!P0 BRA `(.L_x_169) ;  /* 0xfffffffc00a08947 */ /* 0x000fea000383ffff */
.L_x_167:
[----:B------:R-:W-:Y:S01]  /*19e0*/  VIADD R3, R2, -UR4 ;  /* 0x8000000402037c36 */ /* 0x000fe20008000000 */
[----:B------:R-:W-:Y:S04]  /*19f0*/  BSSY.RECONVERGENT B1, `(.L_x_168) ;  /* 0x00000a4000017945 */ /* 0x000fe80003800200 */
[----:B------:R-:W-:-:S04]  /*1a00*/  ISETP.GE.AND P0, PT, R0, R3, PT ;  /* 0x000000030000720c */ /* 0x000fc80003f06270 */
[----:B------:R-:W-:-:S13]  /*1a10*/  ISETP.LE.U32.OR P0, PT, R2, UR4, P0 ;  /* 0x0000000402007c0c */ /* 0x000fda0008703470 */
[----:B------:R-:W-:Y:S05]  /*1a20*/  @P0 BRA `(.L_x_170) ;  /* 0x0000000800800947 */ /* 0x000fea0003800000 */
[----:B------:R-:W-:Y:S01]  /*1a30*/  LOP3.LUT R3, RZ, R0, RZ, 0x33, !PT ;  /* 0x00000000ff037212 */ /* 0x000fe200078e33ff */
[----:B------:R-:W-:Y:S03]  /*1a40*/  BSSY.RECONVERGENT B2, `(.L_x_171) ;  /* 0x0000053000027945 */ /* 0x000fe60003800200 */
[----:B------:R-:W-:-:S04]  /*1a50*/  IADD3 R3, PT, PT, R2, -UR4, R3 ;  /* 0x8000000402037c10 */ /* 0x000fc8000fffe003 */
[C---:B------:R-:W-:Y:S01]  /*1a60*/  ISETP.GE.U32.AND P0, PT, R3.reuse, 0x2580, PT ;  /* 0x000025800300780c */ /* 0x040fe20003f06070 */
[----:B------:R-:W-:-:S05]  /*1a70*/  IMAD.HI.U32 R2, R3, -0x33333333, RZ ;  /* 0xcccccccd03027827 */ /* 0x000fca00078e00ff */
[----:B------:R-:W-:Y:S01]  /*1a80*/  LEA.HI R3, R2, 0x1, RZ, 0x17 ;  /* 0x0000000102037811 */ /* 0x000fe200078fb8ff */
[----:B------:R-:W-:-:S03]  /*1a90*/  IMAD.MOV.U32 R2, RZ, RZ, R0 ;  /* 0x000000ffff027224 */ /* 0x000fc600078e0000 */
[----:B------:R-:W-:-:S03]  /*1aa0*/  LOP3.LUT R4, R3, 0xf, RZ, 0xc0, !PT ;  /* 0x0000000f03047812 */ /* 0x000fc600078ec0ff */
[----:B------:R-:W-:Y:S05]  /*1ab0*/  @!P0 BRA `(.L_x_172) ;  /* 0x00000004002c8947 */ /* 0x000fea0003800000 */
[----:B------:R-:W-:Y:S01]  /*1ac0*/  LOP3.LUT R42, R3, 0xfffff0, RZ, 0xc0, !PT ;  /* 0x00fffff0032a7812 */ /* 0x000fe200078ec0ff */
[----:B------:R-:W-:Y:S01]  /*1ad0*/  BSSY.RECONVERGENT B3, `(.L_x_173) ;  /* 0x0000048000037945 */ /* 0x000fe20003800200 */
[C---:B------:R-:W-:Y:S01]  /*1ae0*/  LOP3.LUT R2, R0.reuse, 0x1400, RZ, 0xfc, !PT ;  /* 0x0000140000027812 */ /* 0x040fe200078efcff */
[----:B------:R-:W-:Y:S02]  /*1af0*/  VIADD R5, R0, UR4 ;  /* 0x0000000400057c36 */ /* 0x000fe40008000000 */
[----:B------:R-:W-:-:S07]  /*1b00*/  IMAD.MOV R42, RZ, RZ, -R42 ;  /* 0x000000ffff2a7224 */ /* 0x000fce00078e0a2a */
.L_x_174:
        /* <DEDUP_REMOVED lines=68> */
[----:B------:R-:W-:Y:S05]  /*1f50*/  BSYNC.RECONVERGENT B3 ;  /* 0x0000000000037941 */ /* 0x000fea0003800200 */
.L_x_173:
[----:B------:R-:W-:-:S07]  /*1f60*/  VIADD R2, R2, 0xffffec00 ;  /* 0xffffec0002027836 */ /* 0x000fce0000000000 */
.L_x_172:
[----:B------:R-:W-:Y:S05]  /*1f70*/  BSYNC.RECONVERGENT B2 ;  /* 0x0000000000027941 */ /* 0x000fea0003800200 */
.L_x_171:
        /* <DEDUP_REMOVED lines=40> */
.L_x_176:
[----:B------:R-:W-:Y:S05]  /*2200*/  BSYNC.RECONVERGENT B2 ;  /* 0x0000000000027941 */ /* 0x000fea0003800200 */
.L_x_175:
        /* <DEDUP_REMOVED lines=23> */
.L_x_178:
[----:B------:R-:W-:Y:S05]  /*2380*/  BSYNC.RECONVERGENT B2 ;  /* 0x0000000000027941 */ /* 0x000fea0003800200 */
.L_x_177:
[----:B------:R-:W-:Y:S05]  /*2390*/  @!P1 BRA `(.L_x_170) ;  /* 0x0000000000249947 */ /* 0x000fea0003800000 */
[----:B------:R-:W-:Y:S02]  /*23a0*/  VIADD R5, R2, UR4 ;  /* 0x0000000402057c36 */ /* 0x000fe40008000000 */
[----:B------:R-:W-:-:S07]  /*23b0*/  IMAD.MOV R4, RZ, RZ, -R3 ;  /* 0x000000ffff047224 */ /* 0x000fce00078e0a03 */
.L_x_179:
[----:B------:R-:W-:-:S06]  /*23c0*/  IMAD.WIDE.U32 R2, R5, 0x8, R6 ;  /* 0x0000000805027825 */ /* 0x000fcc00078e0006 */
[----:B------:R-:W2:Y:S01]  /*23d0*/  LDG.E.64 R2, desc[UR6][R2.64] ;  /* 0x0000000602027981 */ /* 0x000ea2000c1e1b00 */
[----:B------:R-:W-:Y:S02]  /*23e0*/  VIADD R4, R4, 0x1 ;  /* 0x0000000104047836 */ /* 0x000fe40000000000 */
[----:B------:R-:W-:-:S03]  /*23f0*/  VIADD R5, R5, 0x280 ;  /* 0x0000028005057836 */ /* 0x000fc60000000000 */
[----:B------:R-:W-:Y:S01]  /*2400*/  ISETP.NE.AND P0, PT, R4, RZ, PT ;  /* 0x000000ff0400720c */ /* 0x000fe20003f05270 */
[----:B--2---:R-:W-:-:S12]  /*2410*/  DADD R38, R2, R38 ;  /* 0x0000000002267229 */ /* 0x004fd80000000026 */
[----:B------:R-:W-:Y:S05]  /*2420*/  @P0 BRA `(.L_x_179) ;  /* 0xfffffffc00e40947 */ /* 0x000fea000383ffff */
.L_x_170:
[----:B------:R-:W-:Y:S05]  /*2430*/  BSYNC.RECONVERGENT B1 ;  /* 0x0000000000017941 */ /* 0x000fea0003800200 */
.L_x_168:
        /* <DEDUP_REMOVED lines=49> */
[----:B------:R-:W0:Y:S05]  /*2750*/  LDS.128 R8, [UR4+0x50] ;  /* 0x00005004ff087984 */ /* 0x000e2a0008000c00 */
[----:B------:R-:W-:-:S08]  /*2760*/  DADD R12, R12, R14 ;  /* 0x000000000c0c7229 */ /* 0x000fd0000000000e */
[----:B-1----:R-:W-:-:S08]  /*2770*/  DADD R12, R12, R16 ;  /* 0x000000000c0c7229 */ /* 0x002fd00000000010 */
[----:B------:R-:W-:Y:S02]  /*2780*/  DADD R18, R12, R18 ;  /* 0x000000000c127229 */ /* 0x000fe40000000012 */
[----:B------:R-:W1:Y:S06]  /*2790*/  LDS.128 R12, [UR4+0x60] ;  /* 0x00006004ff0c7984 */ /* 0x000e6c0008000c00 */
        /* <DEDUP_REMOVED lines=12> */
[----:B0-----:R-:W-:Y:S01]  /*2860*/  DADD R2, R2, R8 ;  /* 0x0000000002027229 */ /* 0x001fe20000000008 */
[----:B------:R-:W0:Y:S07]  /*2870*/  LDS.64 R8, [UR4+0xb0] ;  /* 0x0000b004ff087984 */ /* 0x000e2e0008000a00 */
[----:B------:R-:W-:-:S08]  /*2880*/  DADD R2, R2, R10 ;  /* 0x0000000002027229 */ /* 0x000fd0000000000a */
[----:B-1----:R-:W-:-:S08]  /*2890*/  DADD R2, R2, R12 ;  /* 0x0000000002027229 */ /* 0x002fd0000000000c */
[----:B------:R-:W-:-:S08]  /*28a0*/  DADD R2, R2, R14 ;  /* 0x0000000002027229 */ /* 0x000fd0000000000e */
[----:B--2---:R-:W-:-:S08]  /*28b0*/  DADD R2, R2, R4 ;  /* 0x0000000002027229 */ /* 0x004fd00000000004 */
[----:B------:R-:W-:-:S08]  /*28c0*/  DADD R2, R2, R6 ;  /* 0x0000000002027229 */ /* 0x000fd00000000006 */
[----:B0-----:R-:W-:-:S11]  /*28d0*/  DADD R8, R2, R8 ;  /* 0x0000000002087229 */ /* 0x001fd60000000008 */
.L_x_166:
[----:B------:R-:W-:Y:S05]  /*28e0*/  BSYNC.RECONVERGENT B0 ;  /* 0x0000000000007941 */ /* 0x000fea0003800200 */
.L_x_151:
[----:B------:R-:W-:Y:S05]  /*28f0*/  @P0 EXIT ;  /* 0x000000000000094d */ /* 0x000fea0003800000 */
[----:B------:R-:W0:Y:S01]  /*2900*/  LDCU.64 UR4, c[0x0][0x398] ;  /* 0x00007300ff0477ac */ /* 0x000e220008000a00 */
[----:B--2---:R-:W2:Y:S01]  /*2910*/  LDC.64 R2, c[0x0][0x388] ;  /* 0x0000e200ff027b82 */ /* 0x004ea20000000a00 */
[----:B0-----:R-:W-:-:S07]  /*2920*/  DADD R8, R8, UR4 ;  /* 0x0000000408087e29 */ /* 0x001fce0008000000 */
[----:B--2---:R-:W-:Y:S01]  /*2930*/  STG.E.64 desc[UR6][R2.64], R8 ;  /* 0x0000000802007986 */ /* 0x004fe2000c101b06 */
[----:B------:R-:W-:Y:S05]  /*2940*/  EXIT ;  /* 0x000000000000794d */ /* 0x000fea0003800000 */
.L_x_180:
        /* <DEDUP_REMOVED lines=11> */
.L_x_459:


//--------------------- .text._ZN3cub18CUB_300001_SM_10006detail9transform16transform_kernelINS2_10policy_hubILb1EN4cuda3std3__45tupleIJN6thrust24THRUST_300001_SM_1000_NS6detail15normal_iteratorINSA_10device_ptrIdEEEEEEEE10policy1000El8varianceSF_JPdEEEvT0_iT1_T2_DpNS2_10kernel_argIT3_EE --------------------------
	.section	.text._ZN3cub18CUB_300001_SM_10006detail9transform16transform_kernelINS2_10policy_hubILb1EN4cuda3std3__45tupleIJN6thrust24THRUST_300001_SM_1000_NS6detail15normal_iteratorINSA_10device_ptrIdEEEEEEEE10policy1000El8varianceSF_JPdEEEvT0_iT1_T2_DpNS2_10kernel_argIT3_EE,"ax",@progbits
	.align	128
        .global         _ZN3cub18CUB_300001_SM_10006detail9transform16transform_kernelINS2_10policy_hubILb1EN4cuda3std3__45tupleIJN6thrust24THRUST_300001_SM_1000_NS6detail15normal_iteratorINSA_10device_ptrIdEEEEEEEE10policy1000El8varianceSF_JPdEEEvT0_iT1_T2_DpNS2_10kernel_argIT3_EE
        .type           _ZN3cub18CUB_300001_SM_10006detail9transform16transform_kernelINS2_10policy_hubILb1EN4cuda3std3__45tupleIJN6thrust24THRUST_300001_SM_1000_NS6detail15normal_iteratorINSA_10device_ptrIdEEEEEEEE10policy1000El8varianceSF_JPdEEEvT0_iT1_T2_DpNS2_10kernel_argIT3_EE,@function
        .size           _ZN3cub18CUB_300001_SM_10006detail9transform16transform_kernelINS2_10policy_hubILb1EN4cuda3std3__45tupleIJN6thrust24THRUST_300001_SM_1000_NS6detail15normal_iteratorINSA_10device_ptrIdEEEEEEEE10policy1000El8varianceSF_JPdEEEvT0_iT1_T2_DpNS2_10kernel_argIT3_EE,(.L_x_450 - _ZN3cub18CUB_300001_SM_10006detail9transform16transform_kernelINS2_10policy_hubILb1EN4cuda3std3__45tupleIJN6thrust24THRUST_300001_SM_1000_NS6detail15normal_iteratorINSA_10device_ptrIdEEEEEEEE10policy1000El8varianceSF_JPdEEEvT0_iT1_T2_DpNS2_10kernel_argIT3_EE)
        .other          _ZN3cub18CUB_300001_SM_10006detail9transform16transform_kernelINS2_10policy_hubILb1EN4cuda3std3__45tupleIJN6thrust24THRUST_300001_SM_1000_NS6detail15normal_iteratorINSA_10device_ptrIdEEEEEEEE10policy1000El8varianceSF_JPdEEEvT0_iT1_T2_DpNS2_10kernel_argIT3_EE,@"STO_CUDA_ENTRY STV_DEFAULT"
_ZN3cub18CUB_300001_SM_10006detail9transform16transform_kernelINS2_10policy_hubILb1EN4cuda3std3__45tupleIJN6thrust24THRUST_300001_SM_1000_NS6detail15normal_iteratorINSA_10device_ptrIdEEEEEEEE10policy1000El8varianceSF_JPdEEEvT0_iT1_T2_DpNS2_10kernel_argIT3_EE:
.text._ZN3cub18CUB_300001_SM_10006detail9transform16transform_kernelINS2_10policy_hubILb1EN4cuda3std3__45tupleIJN6thrust24THRUST_300001_SM_1000_NS6detail15normal_iteratorINSA_10device_ptrIdEEEEEEEE10policy1000El8varianceSF_JPdEEEvT0_iT1_T2_DpNS2_10kernel_argIT3_EE:
[----:B------:R-:W-:Y:S01]  /*0000*/  LDC R1, c[0x0][0x37c] ;  /* 0x0000df00ff017b82 */ /* 0x000fe20000000800 */
[----:B------:R-:W0:Y:S07]  /*0010*/  LDCU UR18, c[0x0][0x388] ;  /* 0x00007100ff1277ac */ /* 0x000e2e0008000800 */
[----:B------:R-:W1:Y:S01]  /*0020*/  S2UR UR6, SR_CTAID.X ;  /* 0x00000000000679c3 */ /* 0x000e620000002500 */
[----:B------:R-:W2:Y:S01]  /*0030*/  S2R R2, SR_TID.X ;  /* 0x0000000000027919 */ /* 0x000ea20000002100 */
[----:B------:R-:W-:Y:S01]  /*0040*/  BSSY.RECONVERGENT B0, `(.L_x_181) ;  /* 0x000001c000007945 */ /* 0x000fe20003800200 */
[----:B------:R-:W3:Y:S01]  /*0050*/  LDCU.64 UR10, c[0x0][0x380] ;  /* 0x00007000ff0a77ac */ /* 0x000ee20008000a00 */
[----:B0-----:R-:W-:-:S04]  /*0060*/  USHF.L.U32 UR16, UR18, 0x7, URZ ;  /* 0x0000000712107899 */ /* 0x001fc800080006ff */
[----:B------:R-:W-:Y:S02]  /*0070*/  USHF.R.S32.HI UR7, URZ, 0x1f, UR16 ;  /* 0x0000001fff077899 */ /* 0x000fe40008011410 */
[----:B-1----:R-:W-:Y:S02]  /*0080*/  UIMAD.WIDE.U32 UR4, UR16, UR6, URZ ;  /* 0x00000006100472a5 */ /* 0x002fe4000f8e00ff */
[----:B------:R-:W-:Y:S02]  /*0090*/  UIMAD UR9, UR7, UR6, URZ ;  /* 0x00000006070972a4 */ /* 0x000fe4000f8e02ff */
[----:B---3--:R-:W-:Y:S02]  /*00a0*/  UIADD3 UR8, UP1, UPT, -UR4, UR10, URZ ;  /* 0x0000000a04087290 */ /* 0x008fe4000ff3e1ff */
[----:B------:R-:W-:Y:S02]  /*00b0*/  UIADD3 UR9, UPT, UPT, UR5, UR9, URZ ;  /* 0x0000000905097290 */ /* 0x000fe4000fffe0ff */
[----:B------:R-:W-:Y:S01]  /*00c0*/  UISETP.LT.U32.AND UP0, UPT, UR8, UR16, UPT ;  /* 0x000000100800728c */ /* 0x000fe2000bf01070 */
[----:B--2---:R-:W-:Y:S01]  /*00d0*/  IMAD.SHL.U32 R0, R2, 0x80, RZ ;  /* 0x0000008002007824 */ /* 0x004fe200078e00ff */
[----:B------:R-:W-:-:S04]  /*00e0*/  UIADD3.X UR6, UPT, UPT, ~UR9, UR11, URZ, UP1, !UPT ;  /* 0x0000000b09067290 */ /* 0x000fc80008ffe5ff */
[----:B------:R-:W-:-:S04]  /*00f0*/  UISETP.LT.AND.EX UP0, UPT, UR6, UR7, UPT, UP0 ;  /* 0x000000070600728c */ /* 0x000fc8000bf01300 */
[----:B------:R-:W-:-:S04]  /*0100*/  USEL UR8, UR8, UR16, UP0 ;  /* 0x0000001008087287 */ /* 0x000fc80008000000 */
[----:B------:R-:W-:-:S06]  /*0110*/  USHF.L.U32 UR10, UR8, 0x3, URZ ;  /* 0x00000003080a7899 */ /* 0x000fcc00080006ff */
[----:B------:R-:W-:-:S13]  /*0120*/  ISETP.GE.AND P0, PT, R0, UR10, PT ;  /* 0x0000000a00007c0c */ /* 0x000fda000bf06270 */
[----:B------:R-:W-:Y:S05]  /*0130*/  @P0 BRA `(.L_x_182) ;  /* 0x0000000000300947 */ /* 0x000fea0003800000 */
[----:B------:R-:W0:Y:S02]  /*0140*/  LDCU.64 UR6, c[0x0][0x3a8] ;  /* 0x00007500ff0677ac */ /* 0x000e240008000a00 */
[----:B0-----:R-:W-:-:S04]  /*0150*/  ULEA UR6, UP0, UR4, UR6, 0x3 ;  /* 0x0000000604067291 */ /* 0x001fc8000f8018ff */
[----:B------:R-:W-:Y:S02]  /*0160*/  ULEA.HI.X UR7, UR4, UR7, UR9, 0x3, UP0 ;  /* 0x0000000704077291 */ /* 0x000fe400080f1c09 */
[----:B------:R-:W-:-:S04]  /*0170*/  IMAD.U32 R4, RZ, RZ, UR6 ;  /* 0x00000006ff047e24 */ /* 0x000fc8000f8e00ff */
[----:B------:R-:W-:Y:S02]  /*0180*/  IMAD.U32 R5, RZ, RZ, UR7 ;  /* 0x00000007ff057e24 */ /* 0x000fe4000f8e00ff */
[----:B------:R-:W-:-:S07]  /*0190*/  IMAD.WIDE.U32 R4, R2, 0x80, R4 ;  /* 0x0000008002047825 */ /* 0x000fce00078e0004 */
.L_x_183:
[----:B------:R-:W-:Y:S01]  /*01a0*/  VIADD R0, R0, 0x4000 ;  /* 0x0000400000007836 */ /* 0x000fe20000000000 */
[----:B------:R0:W-:Y:S04]  /*01b0*/  CCTL.E.PF2 [R4] ;  /* 0x000000000400798f */ /* 0x0001e80000800100 */
[----:B------:R-:W-:Y:S02]  /*01c0*/  ISETP.GE.AND P0, PT, R0, UR10, PT ;  /* 0x0000000a00007c0c */ /* 0x000fe4000bf06270 */
[----:B0-----:R-:W-:-:S05]  /*01d0*/  IADD3 R4, P1, PT, R4, 0x4000, RZ ;  /* 0x0000400004047810 */ /* 0x001fca0007f3e0ff */
[----:B------:R-:W-:-:S06]  /*01e0*/  IMAD.X R5, RZ, RZ, R5, P1 ;  /* 0x000000ffff057224 */ /* 0x000fcc00008e0605 */
[----:B------:R-:W-:Y:S05]  /*01f0*/  @!P0 BRA `(.L_x_183) ;  /* 0xfffffffc00e88947 */ /* 0x000fea000383ffff */
.L_x_182:
[----:B------:R-:W-:Y:S05]  /*0200*/  BSYNC.RECONVERGENT B0 ;  /* 0x0000000000007941 */ /* 0x000fea0003800200 */
.L_x_181:
[----:B------:R-:W0:Y:S01]  /*0210*/  LDCU.128 UR12, c[0x0][0x3a0] ;  /* 0x00007400ff0c77ac */ /* 0x000e220008000c00 */
[----:B------:R-:W-:Y:S02]  /*0220*/  USHF.L.U32 UR17, UR4, 0x3, URZ ;  /* 0x0000000304117899 */ /* 0x000fe400080006ff */
[----:B------:R-:W-:Y:S01]  /*0230*/  USHF.L.U64.HI UR6, UR4, 0x3, UR9 ;  /* 0x0000000304067899 */ /* 0x000fe20008010209 */
[----:B------:R-:W1:Y:S01]  /*0240*/  LDCU.64 UR10, c[0x0][0x358] ;  /* 0x00006b00ff0a77ac */ /* 0x000e620008000a00 */
[----:B0-----:R-:W-:Y:S02]  /*0250*/  UIADD3 UR7, UP0, UPT, UR17, UR14, URZ ;  /* 0x0000000e11077290 */ /* 0x001fe4000ff1e0ff */
[----:B------:R-:W-:Y:S02]  /*0260*/  UIADD3 UR4, UP1, UPT, UR17, UR12, URZ ;  /* 0x0000000c11047290 */ /* 0x000fe4000ff3e0ff */
[----:B------:R-:W-:Y:S02]  /*0270*/  UIADD3.X UR9, UPT, UPT, UR6, UR15, URZ, UP0, !UPT ;  /* 0x0000000f06097290 */ /* 0x000fe400087fe4ff */
[----:B------:R-:W-:Y:S01]  /*0280*/  UISETP.NE.AND UP0, UPT, UR16, UR8, UPT ;  /* 0x000000081000728c */ /* 0x000fe2000bf05270 */
[----:B------:R-:W-:Y:S01]  /*0290*/  MOV R12, UR7 ;  /* 0x00000007000c7c02 */ /* 0x000fe20008000f00 */
[----:B------:R-:W-:-:S02]  /*02a0*/  UIADD3.X UR5, UPT, UPT, UR6, UR13, URZ, UP1, !UPT ;  /* 0x0000000d06057290 */ /* 0x000fc40008ffe4ff */
[----:B------:R-:W-:-:S05]  /*02b0*/  IMAD.U32 R13, RZ, RZ, UR9 ;  /* 0x00000009ff0d7e24 */ /* 0x000fca000f8e00ff */
[----:B-1----:R-:W-:Y:S05]  /*02c0*/  BRA.U !UP0, `(.L_x_184) ;  /* 0x0000001d08d87547 */ /* 0x002fea000b800000 */
[----:B------:R-:W-:-:S06]  /*02d0*/  UISETP.GE.AND UP0, UPT, UR18, 0x1, UPT ;  /* 0x000000011200788c */ /* 0x000fcc000bf06270 */
[----:B------:R-:W-:-:S13]  /*02e0*/  PLOP3.LUT P0, PT, PT, PT, UP0, 0x80, 0x8 ;  /* 0x000000000008781c */ /* 0x000fda0003f0f008 */
[----:B------:R-:W-:Y:S05]  /*02f0*/  @!P0 EXIT ;  /* 0x000000000000894d */ /* 0x000fea0003800000 */
[----:B------:R-:W0:Y:S01]  /*0300*/  LDCU UR6, c[0x0][0x398] ;  /* 0x00007300ff0677ac */ /* 0x000e220008000800 */
[----:B------:R-:W-:Y:S01]  /*0310*/  IMAD.MOV.U32 R5, RZ, RZ, RZ ;  /* 0x000000ffff057224 */ /* 0x000fe200078e00ff */
[----:B------:R-:W-:Y:S02]  /*0320*/  UISETP.GE.U32.AND UP0, UPT, UR18, 0x8, UPT ;  /* 0x000000081200788c */ /* 0x000fe4000bf06070 */
[----:B------:R-:W-:Y:S01]  /*0330*/  ULOP3.LUT UR7, UR18, 0x7, URZ, 0xc0, !UPT ;  /* 0x0000000712077892 */ /* 0x000fe2000f8ec0ff */
[----:B0-----:R-:W0:Y:S06]  /*0340*/  I2F.F64 R6, UR6 ;  /* 0x0000000600067d12 */ /* 0x001e2c0008201c00 */
[----:B------:R-:W-:Y:S05]  /*0350*/  BRA.U !UP0, `(.L_x_185) ;  /* 0x0000000d08dc7547 */ /* 0x000fea000b800000 */
[----:B------:R-:W-:Y:S01]  /*0360*/  ULOP3.LUT UR6, UR18, 0x7ffffff8, URZ, 0xc0, !UPT ;  /* 0x7ffffff812067892 */ /* 0x000fe2000f8ec0ff */
[----:B------:R-:W-:Y:S01]  /*0370*/  IMAD.MOV.U32 R8, RZ, RZ, RZ ;  /* 0x000000ffff087224 */ /* 0x000fe200078e00ff */
[----:B------:R-:W1:Y:S04]  /*0380*/  LDCU.64 UR12, c[0x0][0x390] ;  /* 0x00007200ff0c77ac */ /* 0x000e680008000a00 */
[----:B------:R-:W-:-:S07]  /*0390*/  IMAD.U32 R5, RZ, RZ, UR6 ;  /* 0x00000006ff057e24 */ /* 0x000fce000f8e00ff */
.L_x_218:
[C---:B------:R-:W-:Y:S01]  /*03a0*/  IMAD R11, R8.reuse, 0x80, R2 ;  /* 0x00000080080b7824 */ /* 0x040fe200078e0202 */
[----:B------:R-:W-:Y:S01]  /*03b0*/  IADD3 R8, PT, PT, R8, 0x8, RZ ;  /* 0x0000000808087810 */ /* 0x000fe20007ffe0ff */
[----:B------:R-:W-:Y:S03]  /*03c0*/  BSSY.RECONVERGENT B1, `(.L_x_186) ;  /* 0x0000021000017945 */ /* 0x000fe60003800200 */
[----:B------:R-:W-:Y:S02]  /*03d0*/  ISETP.GE.AND P0, PT, R11, UR8, PT ;  /* 0x000000080b007c0c */ /* 0x000fe4000bf06270 */
[----:B------:R-:W-:-:S11]  /*03e0*/  ISETP.NE.AND P1, PT, R8, R5, PT ;  /* 0x000000050800720c */ /* 0x000fd60003f25270 */
[----:B01234-:R-:W-:Y:S05]  /*03f0*/  @P0 BRA `(.L_x_187) ;  /* 0x0000000000740947 */ /* 0x01ffea0003800000 */
[----:B------:R-:W-:-:S06]  /*0400*/  IMAD.WIDE.U32 R14, R11, 0x8, R12 ;  /* 0x000000080b0e7825 */ /* 0x000fcc00078e000c */
[----:B------:R-:W1:Y:S01]  /*0410*/  LDG.E.64 R14, desc[UR10][R14.64] ;  /* 0x0000000a0e0e7981 */ /* 0x000e62000c1e1b00 */
[----:B0-----:R-:W0:Y:S01]  /*0420*/  MUFU.RCP64H R17, R7 ;  /* 0x0000000700117308 */ /* 0x001e220000001800 */
[----:B------:R-:W-:Y:S01]  /*0430*/  IMAD.MOV.U32 R16, RZ, RZ, 0x1 ;  /* 0x00000001ff107424 */ /* 0x000fe200078e00ff */
[----:B------:R-:W-:Y:S05]  /*0440*/  BSSY.RECONVERGENT B2, `(.L_x_188) ;  /* 0x0000015000027945 */ /* 0x000fea0003800200 */
[----:B0-----:R-:W-:-:S08]  /*0450*/  DFMA R18, -R6, R16, 1 ;  /* 0x3ff000000612742b */ /* 0x001fd00000000110 */
[----:B------:R-:W-:-:S08]  /*0460*/  DFMA R18, R18, R18, R18 ;  /* 0x000000121212722b */ /* 0x000fd00000000012 */
[----:B------:R-:W-:-:S08]  /*0470*/  DFMA R18, R16, R18, R16 ;  /* 0x000000121012722b */ /* 0x000fd00000000010 */
[----:B------:R-:W-:-:S08]  /*0480*/  DFMA R20, -R6, R18, 1 ;  /* 0x3ff000000614742b */ /* 0x000fd00000000112 */
[----:B------:R-:W-:Y:S02]  /*0490*/  DFMA R20, R18, R20, R18 ;  /* 0x000000141214722b */ /* 0x000fe40000000012 */
[----:B-1----:R-:W-:-:S08]  /*04a0*/  DADD R16, R14, -UR12 ;  /* 0x8000000c0e107e29 */ /* 0x002fd00008000000 */
[----:B------:R-:W-:-:S08]  /*04b0*/  DMUL R16, R16, R16 ;  /* 0x0000001010107228 */ /* 0x000fd00000000000 */
[----:B------:R-:W-:Y:S02]  /*04c0*/  DMUL R30, R16, R20 ;  /* 0x00000014101e7228 */ /* 0x000fe40000000000 */
[----:B------:R-:W-:-:S06]  /*04d0*/  FSETP.GEU.AND P2, PT, |R17|, 6.5827683646048100446e-37, PT ;  /* 0x036000001100780b */ /* 0x000fcc0003f4e200 */
[----:B------:R-:W-:-:S08]  /*04e0*/  DFMA R14, -R6, R30, R16 ;  /* 0x0000001e060e722b */ /* 0x000fd00000000110 */
[----:B------:R-:W-:-:S10]  /*04f0*/  DFMA R30, R20, R14, R30 ;  /* 0x0000000e141e722b */ /* 0x000fd4000000001e */
[----:B------:R-:W-:-:S05]  /*0500*/  FFMA R0, RZ, R7, R31 ;  /* 0x00000007ff007223 */ /* 0x000fca000000001f */
[----:B------:R-:W-:-:S13]  /*0510*/  FSETP.GT.AND P0, PT, |R0|, 1.469367938527859385e-39, PT ;  /* 0x001000000000780b */ /* 0x000fda0003f04200 */
[----:B------:R-:W-:Y:S05]  /*0520*/  @P0 BRA P2, `(.L_x_189) ;  /* 0x0000000000180947 */ /* 0x000fea0001000000 */
[----:B------:R-:W-:Y:S01]  /*0530*/  IMAD.MOV.U32 R20, RZ, RZ, R16 ;  /* 0x000000ffff147224 */ /* 0x000fe200078e0010 */
[----:B------:R-:W-:Y:S01]  /*0540*/  MOV R0, 0x590 ;  /* 0x0000059000007802 */ /* 0x000fe20000000f00 */
[----:B------:R-:W-:Y:S02]  /*0550*/  IMAD.MOV.U32 R21, RZ, RZ, R17 ;  /* 0x000000ffff157224 */ /* 0x000fe400078e0011 */
[----:B------:R-:W-:Y:S02]  /*0560*/  IMAD.MOV.U32 R18, RZ, RZ, R6 ;  /* 0x000000ffff127224 */ /* 0x000fe400078e0006 */
[----:B------:R-:W-:-:S07]  /*0570*/  IMAD.MOV.U32 R19, RZ, RZ, R7 ;  /* 0x000000ffff137224 */ /* 0x000fce00078e0007 */
[----:B------:R-:W-:Y:S05]  /*0580*/  CALL.REL.NOINC `($__internal_0_$__cuda_sm20_div_rn_f64_full) ;  /* 0x0000003400ec7944 */ /* 0x000fea0003c00000 */
.L_x_189:
[----:B------:R-:W-:Y:S05]  /*0590*/  BSYNC.RECONVERGENT B2 ;  /* 0x0000000000027941 */ /* 0x000fea0003800200 */
.L_x_188:
[----:B------:R-:W-:-:S05]  /*05a0*/  MOV R14, 0x8 ;  /* 0x00000008000e7802 */ /* 0x000fca0000000f00 */
[----:B------:R-:W-:-:S05]  /*05b0*/  IMAD.WIDE.U32 R14, R11, R14, UR4 ;  /* 0x000000040b0e7e25 */ /* 0x000fca000f8e000e */
[----:B------:R2:W-:Y:S02]  /*05c0*/  STG.E.64 desc[UR10][R14.64], R30 ;  /* 0x0000001e0e007986 */ /* 0x0005e4000c101b0a */
.L_x_187:
[----:B-1----:R-:W-:Y:S05]  /*05d0*/  BSYNC.RECONVERGENT B1 ;  /* 0x0000000000017941 */ /* 0x002fea0003800200 */
.L_x_186:
[----:B------:R-:W-:Y:S01]  /*05e0*/  VIADD R27, R11, 0x80 ;  /* 0x000000800b1b7836 */ /* 0x000fe20000000000 */
[----:B------:R-:W-:Y:S01]  /*05f0*/  BSSY.RECONVERGENT B1, `(.L_x_190) ;  /* 0x000001e000017945 */ /* 0x000fe20003800200 */
[----:B--2---:R-:W-:-:S03]  /*0600*/  IMAD.MOV.U32 R14, RZ, RZ, 0x8 ;  /* 0x00000008ff0e7424 */ /* 0x004fc600078e00ff */
[C---:B------:R-:W-:Y:S01]  /*0610*/  ISETP.GE.AND P0, PT, R27.reuse, UR8, PT ;  /* 0x000000081b007c0c */ /* 0x040fe2000bf06270 */
[----:B------:R-:W-:-:S04]  /*0620*/  IMAD.WIDE R14, R27, R14, UR4 ;  /* 0x000000041b0e7e25 */ /* 0x000fc8000f8e020e */
[----:B------:R-:W-:-:S08]  /*0630*/  IMAD.WIDE R26, R27, 0x8, R12 ;  /* 0x000000081b1a7825 */ /* 0x000fd000078e020c */
[----:B------:R-:W-:Y:S05]  /*0640*/  @P0 BRA `(.L_x_191) ;  /* 0x0000000000600947 */ /* 0x000fea0003800000 */
[----:B------:R-:W2:Y:S01]  /*0650*/  LDG.E.64 R16, desc[UR10][R26.64] ;  /* 0x0000000a1a107981 */ /* 0x000ea2000c1e1b00 */
        /* <DEDUP_REMOVED lines=8> */
[----:B--2---:R-:W-:-:S08]  /*06e0*/  DADD R16, R16, -UR12 ;  /* 0x8000000c10107e29 */ /* 0x004fd00008000000 */
        /* <DEDUP_REMOVED lines=10> */
[----:B------:R-:W-:-:S07]  /*0790*/  IMAD.MOV.U32 R19, RZ, RZ, R7 ;  /* 0x000000ffff137224 */ /* 0x000fce00078e0007 */
[----:B------:R-:W-:Y:S05]  /*07a0*/  CALL.REL.NOINC `($__internal_0_$__cuda_sm20_div_rn_f64_full) ;  /* 0x0000003400647944 */ /* 0x000fea0003c00000 */
.L_x_193:
[----:B------:R-:W-:Y:S05]  /*07b0*/  BSYNC.RECONVERGENT B2 ;  /* 0x0000000000027941 */ /* 0x000fea0003800200 */
.L_x_192:
[----:B------:R1:W-:Y:S02]  /*07c0*/  STG.E.64 desc[UR10][R14.64], R30 ;  /* 0x0000001e0e007986 */ /* 0x0003e4000c101b0a */
.L_x_191:
[----:B------:R-:W-:Y:S05]  /*07d0*/  BSYNC.RECONVERGENT B1 ;  /* 0x0000000000017941 */ /* 0x000fea0003800200 */
.L_x_190:
[----:B------:R-:W-:Y:S01]  /*07e0*/  IADD3 R0, PT, PT, R11, 0x100, RZ ;  /* 0x000001000b007810 */ /* 0x000fe20007ffe0ff */
[----:B------:R-:W-:Y:S03]  /*07f0*/  BSSY.RECONVERGENT B1, `(.L_x_194) ;  /* 0x000001b000017945 */ /* 0x000fe60003800200 */
[----:B------:R-:W-:-:S13]  /*0800*/  ISETP.GE.AND P0, PT, R0, UR8, PT ;  /* 0x0000000800007c0c */ /* 0x000fda000bf06270 */
        /* <DEDUP_REMOVED lines=12> */
[----:B-1----:R-:W-:Y:S02]  /*08d0*/  DMUL R30, R22, R20 ;  /* 0x00000014161e7228 */ /* 0x002fe40000000000 */
        /* <DEDUP_REMOVED lines=10> */
.L_x_197:
[----:B------:R-:W-:Y:S05]  /*0980*/  BSYNC.RECONVERGENT B2 ;  /* 0x0000000000027941 */ /* 0x000fea0003800200 */
.L_x_196:
[----:B------:R2:W-:Y:S02]  /*0990*/  STG.E.64 desc[UR10][R14.64+0x400], R30 ;  /* 0x0004001e0e007986 */ /* 0x0005e4000c101b0a */
.L_x_195:
[----:B------:R-:W-:Y:S05]  /*09a0*/  BSYNC.RECONVERGENT B1 ;  /* 0x0000000000017941 */ /* 0x000fea0003800200 */
.L_x_194:
[----:B------:R-:W-:Y:S01]  /*09b0*/  VIADD R0, R11, 0x180 ;  /* 0x000001800b007836 */ /* 0x000fe20000000000 */
[----:B------:R-:W-:Y:S04]  /*09c0*/  BSSY.RECONVERGENT B1, `(.L_x_198) ;  /* 0x000001b000017945 */ /* 0x000fe80003800200 */
[----:B------:R-:W-:-:S13]  /*09d0*/  ISETP.GE.AND P0, PT, R0, UR8, PT ;  /* 0x0000000800007c0c */ /* 0x000fda000bf06270 */
[----:B------:R-:W-:Y:S05]  /*09e0*/  @P0 BRA `(.L_x_199) ;  /* 0x0000000000600947 */ /* 0x000fea0003800000 */
[----:B------:R-:W3:Y:S01]  /*09f0*/  LDG.E.64 R16, desc[UR10][R26.64+0x800] ;  /* 0x0008000a1a107981 */ /* 0x000ee2000c1e1b00 */
        /* <DEDUP_REMOVED lines=8> */
[----:B---3--:R-:W-:-:S08]  /*0a80*/  DADD R16, R16, -UR12 ;  /* 0x8000000c10107e29 */ /* 0x008fd00008000000 */
[----:B------:R-:W-:-:S08]  /*0a90*/  DMUL R20, R16, R16 ;  /* 0x0000001010147228 */ /* 0x000fd00000000000 */
[----:B-12---:R-:W-:Y:S02]  /*0aa0*/  DMUL R30, R22, R20 ;  /* 0x00000014161e7228 */ /* 0x006fe40000000000 */
[----:B------:R-:W-:-:S06]  /*0ab0*/  FSETP.GEU.AND P2, PT, |R21|, 6.5827683646048100446e-37, PT ;  /* 0x036000001500780b */ /* 0x000fcc0003f4e200 */
[----:B------:R-:W-:-:S08]  /*0ac0*/  DFMA R16, -R6, R30, R20 ;  /* 0x0000001e0610722b */ /* 0x000fd00000000114 */
[----:B------:R-:W-:-:S10]  /*0ad0*/  DFMA R30, R22, R16, R30 ;  /* 0x00000010161e722b */ /* 0x000fd4000000001e */
[----:B------:R-:W-:-:S05]  /*0ae0*/  FFMA R0, RZ, R7, R31 ;  /* 0x00000007ff007223 */ /* 0x000fca000000001f */
[----:B------:R-:W-:-:S13]  /*0af0*/  FSETP.GT.AND P0, PT, |R0|, 1.469367938527859385e-39, PT ;  /* 0x001000000000780b */ /* 0x000fda0003f04200 */
[----:B------:R-:W-:Y:S05]  /*0b00*/  @P0 BRA P2, `(.L_x_201) ;  /* 0x0000000000100947 */ /* 0x000fea0001000000 */
[----:B------:R-:W-:Y:S01]  /*0b10*/  MOV R18, R6 ;  /* 0x0000000600127202 */ /* 0x000fe20000000f00 */
[----:B------:R-:W-:Y:S01]  /*0b20*/  IMAD.MOV.U32 R19, RZ, RZ, R7 ;  /* 0x000000ffff137224 */ /* 0x000fe200078e0007 */
[----:B------:R-:W-:-:S07]  /*0b30*/  MOV R0, 0xb50 ;  /* 0x00000b5000007802 */ /* 0x000fce0000000f00 */
[----:B------:R-:W-:Y:S05]  /*0b40*/  CALL.REL.NOINC `($__internal_0_$__cuda_sm20_div_rn_f64_full) ;  /* 0x00000030007c7944 */ /* 0x000fea0003c00000 */
.L_x_201:
[----:B------:R-:W-:Y:S05]  /*0b50*/  BSYNC.RECONVERGENT B2 ;  /* 0x0000000000027941 */ /* 0x000fea0003800200 */
.L_x_200:
[----:B------:R3:W-:Y:S02]  /*0b60*/  STG.E.64 desc[UR10][R14.64+0x800], R30 ;  /* 0x0008001e0e007986 */ /* 0x0007e4000c101b0a */
.L_x_199:
[----:B------:R-:W-:Y:S05]  /*0b70*/  BSYNC.RECONVERGENT B1 ;  /* 0x0000000000017941 */ /* 0x000fea0003800200 */
.L_x_198:
[----:B------:R-:W-:Y:S01]  /*0b80*/  VIADD R0, R11, 0x200 ;  /* 0x000002000b007836 */ /* 0x000fe20000000000 */
[----:B------:R-:W-:Y:S04]  /*0b90*/  BSSY.RECONVERGENT B1, `(.L_x_202) ;  /* 0x000001b000017945 */ /* 0x000fe80003800200 */
[----:B------:R-:W-:-:S13]  /*0ba0*/  ISETP.GE.AND P0, PT, R0, UR8, PT ;  /* 0x0000000800007c0c */ /* 0x000fda000bf06270 */
[----:B------:R-:W-:Y:S05]  /*0bb0*/  @P0 BRA `(.L_x_203) ;  /* 0x0000000000600947 */ /* 0x000fea0003800000 */
[----:B------:R-:W4:Y:S01]  /*0bc0*/  LDG.E.64 R16, desc[UR10][R26.64+0xc00] ;  /* 0x000c000a1a107981 */ /* 0x000f22000c1e1b00 */
        /* <DEDUP_REMOVED lines=8> */
[----:B----4-:R-:W-:-:S08]  /*0c50*/  DADD R16, R16, -UR12 ;  /* 0x8000000c10107e29 */ /* 0x010fd00008000000 */
[----:B------:R-:W-:-:S08]  /*0c60*/  DMUL R20, R16, R16 ;  /* 0x0000001010147228 */ /* 0x000fd00000000000 */
[----:B-123--:R-:W-:Y:S02]  /*0c70*/  DMUL R30, R22, R20 ;  /* 0x00000014161e7228 */ /* 0x00efe40000000000 */
        /* <DEDUP_REMOVED lines=10> */
.L_x_205:
[----:B------:R-:W-:Y:S05]  /*0d20*/  BSYNC.RECONVERGENT B2 ;  /* 0x0000000000027941 */ /* 0x000fea0003800200 */
.L_x_204:
[----:B------:R4:W-:Y:S02]  /*0d30*/  STG.E.64 desc[UR10][R14.64+0xc00], R30 ;  /* 0x000c001e0e007986 */ /* 0x0009e4000c101b0a */
.L_x_203:
[----:B------:R-:W-:Y:S05]  /*0d40*/  BSYNC.RECONVERGENT B1 ;  /* 0x0000000000017941 */ /* 0x000fea0003800200 */
.L_x_202:
[----:B------:R-:W-:Y:S01]  /*0d50*/  IADD3 R0, PT, PT, R11, 0x280, RZ ;  /* 0x000002800b007810 */ /* 0x000fe20007ffe0ff */
[----:B------:R-:W-:Y:S03]  /*0d60*/  BSSY.RECONVERGENT B1, `(.L_x_206) ;  /* 0x000001b000017945 */ /* 0x000fe60003800200 */
[----:B------:R-:W-:-:S13]  /*0d70*/  ISETP.GE.AND P0, PT, R0, UR8, PT ;  /* 0x0000000800007c0c */ /* 0x000fda000bf06270 */
[----:B------:R-:W-:Y:S05]  /*0d80*/  @P0 BRA `(.L_x_207) ;  /* 0x0000000000600947 */ /* 0x000fea0003800000 */
[----:B------:R-:W5:Y:S01]  /*0d90*/  LDG.E.64 R16, desc[UR10][R26.64+0x1000] ;  /* 0x0010000a1a107981 */ /* 0x000f62000c1e1b00 */
        /* <DEDUP_REMOVED lines=8> */
[----:B-----5:R-:W-:-:S08]  /*0e20*/  DADD R16, R16, -UR12 ;  /* 0x8000000c10107e29 */ /* 0x020fd00008000000 */
[----:B------:R-:W-:-:S08]  /*0e30*/  DMUL R20, R16, R16 ;  /* 0x0000001010147228 */ /* 0x000fd00000000000 */
[----:B-1234-:R-:W-:Y:S02]  /*0e40*/  DMUL R30, R22, R20 ;  /* 0x00000014161e7228 */ /* 0x01efe40000000000 */
        /* <DEDUP_REMOVED lines=10> */
.L_x_209:
[----:B------:R-:W-:Y:S05]  /*0ef0*/  BSYNC.RECONVERGENT B2 ;  /* 0x0000000000027941 */ /* 0x000fea0003800200 */
.L_x_208:
[----:B------:R0:W-:Y:S02]  /*0f00*/  STG.E.64 desc[UR10][R14.64+0x1000], R30 ;  /* 0x0010001e0e007986 */ /* 0x0001e4000c101b0a */
.L_x_207:
[----:B------:R-:W-:Y:S05]  /*0f10*/  BSYNC.RECONVERGENT B1 ;  /* 0x0000000000017941 */ /* 0x000fea0003800200 */
.L_x_206:
[----:B------:R-:W-:Y:S01]  /*0f20*/  VIADD R0, R11, 0x300 ;  /* 0x000003000b007836 */ /* 0x000fe20000000000 */
[----:B------:R-:W-:Y:S04]  /*0f30*/  BSSY.RECONVERGENT B1, `(.L_x_210) ;  /* 0x000001b000017945 */ /* 0x000fe80003800200 */
        /* <DEDUP_REMOVED lines=24> */
.L_x_213:
[----:B------:R-:W-:Y:S05]  /*10c0*/  BSYNC.RECONVERGENT B2 ;  /* 0x0000000000027941 */ /* 0x000fea0003800200 */
.L_x_212:
[----:B------:R0:W-:Y:S02]  /*10d0*/  STG.E.64 desc[UR10][R14.64+0x1400], R30 ;  /* 0x0014001e0e007986 */ /* 0x0001e4000c101b0a */
.L_x_211:
[----:B------:R-:W-:Y:S05]  /*10e0*/  BSYNC.RECONVERGENT B1 ;  /* 0x0000000000017941 */ /* 0x000fea0003800200 */
.L_x_210:
        /* <DEDUP_REMOVED lines=26> */
.L_x_217:
[----:B------:R-:W-:Y:S05]  /*1290*/  BSYNC.RECONVERGENT B2 ;  /* 0x0000000000027941 */ /* 0x000fea0003800200 */
.L_x_216:
[----:B------:R0:W-:Y:S02]  /*12a0*/  STG.E.64 desc[UR10][R14.64+0x1800], R30 ;  /* 0x0018001e0e007986 */ /* 0x0001e4000c101b0a */
.L_x_215:
[----:B------:R-:W-:Y:S05]  /*12b0*/  BSYNC.RECONVERGENT B1 ;  /* 0x0000000000017941 */ /* 0x000fea0003800200 */
.L_x_214:
[----:B------:R-:W-:Y:S05]  /*12c0*/  @P1 BRA `(.L_x_218) ;  /* 0xfffffff000341947 */ /* 0x000fea000383ffff */
.L_x_185:
[----:B------:R-:W-:-:S13]  /*12d0*/  ISETP.NE.AND P0, PT, RZ, UR7, PT ;  /* 0x00000007ff007c0c */ /* 0x000fda000bf05270 */
[----:B------:R-:W-:Y:S05]  /*12e0*/  @!P0 EXIT ;  /* 0x000000000000894d */ /* 0x000fea0003800000 */
[----:B------:R-:W5:Y:S01]  /*12f0*/  LDCU UR6, c[0x0][0x388] ;  /* 0x00007100ff0677ac */ /* 0x000f620008000800 */
[----:B------:R-:W-:Y:S02]  /*1300*/  UISETP.GE.U32.AND UP0, UPT, UR7, 0x4, UPT ;  /* 0x000000040700788c */ /* 0x000fe4000bf06070 */
[----:B-----5:R-:W-:-:S07]  /*1310*/  ULOP3.LUT UR6, UR6, 0x3, URZ, 0xc0, !UPT ;  /* 0x0000000306067892 */ /* 0x020fce000f8ec0ff */
[----:B------:R-:W-:Y:S05]  /*1320*/  BRA.U !UP0, `(.L_x_219) ;  /* 0x0000000908147547 */ /* 0x000fea000b800000 */
[----:B------:R-:W-:Y:S01]  /*1330*/  LEA R11, R5, R2, 0x7 ;  /* 0x00000002050b7211 */ /* 0x000fe200078e38ff */
[----:B------:R-:W-:Y:S03]  /*1340*/  BSSY.RECONVERGENT B1, `(.L_x_220) ;  /* 0x000001f000017945 */ /* 0x000fe60003800200 */
[----:B------:R-:W-:-:S13]  /*1350*/  ISETP.GE.AND P0, PT, R11, UR8, PT ;  /* 0x000000080b007c0c */ /* 0x000fda000bf06270 */
[----:B------:R-:W-:Y:S05]  /*1360*/  @P0 BRA `(.L_x_221) ;  /* 0x0000000000700947 */ /* 0x000fea0003800000 */
[----:B------:R-:W-:Y:S01]  /*1370*/  IMAD.WIDE R8, R11, 0x8, R12 ;  /* 0x000000080b087825 */ /* 0x000fe200078e020c */
[----:B01234-:R-:W0:Y:S01]  /*1380*/  MUFU.RCP64H R15, R7 ;  /* 0x00000007000f7308 */ /* 0x01fe220000001800 */
[----:B------:R-:W1:Y:S04]  /*1390*/  LDCU.64 UR12, c[0x0][0x390] ;  /* 0x00007200ff0c77ac */ /* 0x000e680008000a00 */
[----:B------:R-:W1:Y:S01]  /*13a0*/  LDG.E.64 R8, desc[UR10][R8.64] ;  /* 0x0000000a08087981 */ /* 0x000e62000c1e1b00 */
        /* <DEDUP_REMOVED lines=20> */
.L_x_223:
[----:B------:R-:W-:Y:S05]  /*14f0*/  BSYNC.RECONVERGENT B2 ;  /* 0x0000000000027941 */ /* 0x000fea0003800200 */
.L_x_222:
[----:B------:R-:W-:-:S04]  /*1500*/  IMAD.MOV.U32 R8, RZ, RZ, 0x8 ;  /* 0x00000008ff087424 */ /* 0x000fc800078e00ff */
[----:B------:R-:W-:-:S05]  /*1510*/  IMAD.WIDE R8, R11, R8, UR4 ;  /* 0x000000040b087e25 */ /* 0x000fca000f8e0208 */
[----:B------:R0:W-:Y:S02]  /*1520*/  STG.E.64 desc[UR10][R8.64], R30 ;  /* 0x0000001e08007986 */ /* 0x0001e4000c101b0a */
.L_x_221:
[----:B------:R-:W-:Y:S05]  /*1530*/  BSYNC.RECONVERGENT B1 ;  /* 0x0000000000017941 */ /* 0x000fea0003800200 */
.L_x_220:
[----:B01234-:R-:W-:Y:S01]  /*1540*/  VIADD R15, R11, 0x80 ;  /* 0x000000800b0f7836 */ /* 0x01ffe20000000000 */
[----:B------:R-:W-:Y:S04]  /*1550*/  BSSY.RECONVERGENT B1, `(.L_x_224) ;  /* 0x000001f000017945 */ /* 0x000fe80003800200 */
[----:B------:R-:W-:-:S13]  /*1560*/  ISETP.GE.AND P0, PT, R15, UR8, PT ;  /* 0x000000080f007c0c */ /* 0x000fda000bf06270 */
[----:B------:R-:W-:Y:S05]  /*1570*/  @P0 BRA `(.L_x_225) ;  /* 0x0000000000700947 */ /* 0x000fea0003800000 */
[----:B------:R-:W-:Y:S01]  /*1580*/  IMAD.WIDE R8, R15, 0x8, R12 ;  /* 0x000000080f087825 */ /* 0x000fe200078e020c */
[----:B------:R-:W0:Y:S01]  /*1590*/  MUFU.RCP64H R17, R7 ;  /* 0x0000000700117308 */ /* 0x000e220000001800 */
[----:B------:R-:W-:Y:S01]  /*15a0*/  MOV R16, 0x1 ;  /* 0x0000000100107802 */ /* 0x000fe20000000f00 */
[----:B------:R-:W1:Y:S03]  /*15b0*/  LDCU.64 UR12, c[0x0][0x390] ;  /* 0x00007200ff0c77ac */ /* 0x000e660008000a00 */
[----:B------:R-:W1:Y:S01]  /*15c0*/  LDG.E.64 R8, desc[UR10][R8.64] ;  /* 0x0000000a08087981 */ /* 0x000e62000c1e1b00 */
[----:B------:R-:W-:Y:S01]  /*15d0*/  BSSY.RECONVERGENT B2, `(.L_x_226) ;  /* 0x0000013000027945 */ /* 0x000fe20003800200 */
        /* <DEDUP_REMOVED lines=18> */
.L_x_227:
[----:B------:R-:W-:Y:S05]  /*1700*/  BSYNC.RECONVERGENT B2 ;  /* 0x0000000000027941 */ /* 0x000fea0003800200 */
.L_x_226:
[----:B------:R-:W-:-:S04]  /*1710*/  IMAD.MOV.U32 R8, RZ, RZ, 0x8 ;  /* 0x00000008ff087424 */ /* 0x000fc800078e00ff */
[----:B------:R-:W-:-:S05]  /*1720*/  IMAD.WIDE R8, R15, R8, UR4 ;  /* 0x000000040f087e25 */ /* 0x000fca000f8e0208 */
[----:B------:R0:W-:Y:S02]  /*1730*/  STG.E.64 desc[UR10][R8.64], R30 ;  /* 0x0000001e08007986 */ /* 0x0001e4000c101b0a */
.L_x_225:
[----:B------:R-:W-:Y:S05]  /*1740*/  BSYNC.RECONVERGENT B1 ;  /* 0x0000000000017941 */ /* 0x000fea0003800200 */
.L_x_224:
[----:B------:R-:W-:Y:S01]  /*1750*/  VIADD R15, R11, 0x100 ;  /* 0x000001000b0f7836 */ /* 0x000fe20000000000 */
[----:B------:R-:W-:Y:S04]  /*1760*/  BSSY.RECONVERGENT B1, `(.L_x_228) ;  /* 0x000001f000017945 */ /* 0x000fe80003800200 */
[----:B------:R-:W-:-:S13]  /*1770*/  ISETP.GE.AND P0, PT, R15, UR8, PT ;  /* 0x000000080f007c0c */ /* 0x000fda000bf06270 */
[----:B------:R-:W-:Y:S05]  /*1780*/  @P0 BRA `(.L_x_229) ;  /* 0x0000000000700947 */ /* 0x000fea0003800000 */
[----:B0-----:R-:W-:Y:S01]  /*1790*/  IMAD.WIDE R8, R15, 0x8, R12 ;  /* 0x000000080f087825 */ /* 0x001fe200078e020c */
[----:B------:R-:W0:Y:S01]  /*17a0*/  MUFU.RCP64H R17, R7 ;  /* 0x0000000700117308 */ /* 0x000e220000001800 */
        /* <DEDUP_REMOVED lines=22> */
.L_x_231:
[----:B------:R-:W-:Y:S05]  /*1910*/  BSYNC.RECONVERGENT B2 ;  /* 0x0000000000027941 */ /* 0x000fea0003800200 */
.L_x_230:
[----:B------:R-:W-:-:S04]  /*1920*/  IMAD.MOV.U32 R8, RZ, RZ, 0x8 ;  /* 0x00000008ff087424 */ /* 0x000fc800078e00ff */
[----:B------:R-:W-:-:S05]  /*1930*/  IMAD.WIDE R8, R15, R8, UR4 ;  /* 0x000000040f087e25 */ /* 0x000fca000f8e0208 */
[----:B------:R1:W-:Y:S02]  /*1940*/  STG.E.64 desc[UR10][R8.64], R30 ;  /* 0x0000001e08007986 */ /* 0x0003e4000c101b0a */
.L_x_229:
[----:B------:R-:W-:Y:S05]  /*1950*/  BSYNC.RECONVERGENT B1 ;  /* 0x0000000000017941 */ /* 0x000fea0003800200 */
.L_x_228:
[----:B------:R-:W-:Y:S01]  /*1960*/  VIADD R11, R11, 0x180 ;  /* 0x000001800b0b7836 */ /* 0x000fe20000000000 */
[----:B------:R-:W-:Y:S04]  /*1970*/  BSSY.RECONVERGENT B1, `(.L_x_232) ;  /* 0x000001f000017945 */ /* 0x000fe80003800200 */
[----:B------:R-:W-:-:S13]  /*1980*/  ISETP.GE.AND P0, PT, R11, UR8, PT ;  /* 0x000000080b007c0c */ /* 0x000fda000bf06270 */
[----:B------:R-:W-:Y:S05]  /*1990*/  @P0 BRA `(.L_x_233) ;  /* 0x0000000000700947 */ /* 0x000fea0003800000 */
[----:B01----:R-:W-:Y:S01]  /*19a0*/  IMAD.WIDE R8, R11, 0x8, R12 ;  /* 0x000000080b087825 */ /* 0x003fe200078e020c */
        /* <DEDUP_REMOVED lines=20> */
[----:B------:R-:W-:Y:S02]  /*1af0*/  MOV R19, R7 ;  /* 0x0000000700137202 */ /* 0x000fe40000000f00 */
[----:B------:R-:W-:-:S07]  /*1b00*/  MOV R0, 0x1b20 ;  /* 0x00001b2000007802 */ /* 0x000fce0000000f00 */
[----:B------:R-:W-:Y:S05]  /*1b10*/  CALL.REL.NOINC `($__internal_0_$__cuda_sm20_div_rn_f64_full) ;  /* 0x0000002000887944 */ /* 0x000fea0003c00000 */
.L_x_235:
[----:B------:R-:W-:Y:S05]  /*1b20*/  BSYNC.RECONVERGENT B2 ;  /* 0x0000000000027941 */ /* 0x000fea0003800200 */
.L_x_234:
[----:B------:R-:W-:-:S04]  /*1b30*/  IMAD.MOV.U32 R8, RZ, RZ, 0x8 ;  /* 0x00000008ff087424 */ /* 0x000fc800078e00ff */
[----:B------:R-:W-:-:S05]  /*1b40*/  IMAD.WIDE R8, R11, R8, UR4 ;  /* 0x000000040b087e25 */ /* 0x000fca000f8e0208 */
[----:B------:R2:W-:Y:S02]  /*1b50*/  STG.E.64 desc[UR10][R8.64], R30 ;  /* 0x0000001e08007986 */ /* 0x0005e4000c101b0a */
.L_x_233:
[----:B------:R-:W-:Y:S05]  /*1b60*/  BSYNC.RECONVERGENT B1 ;  /* 0x0000000000017941 */ /* 0x000fea0003800200 */
.L_x_232:
[----:B------:R-:W-:-:S07]  /*1b70*/  VIADD R5, R5, 0x4 ;  /* 0x0000000405057836 */ /* 0x000fce0000000000 */
.L_x_219:
[----:B------:R-:W-:-:S13]  /*1b80*/  ISETP.NE.AND P0, PT, RZ, UR6, PT ;  /* 0x00000006ff007c0c */ /* 0x000fda000bf05270 */
[----:B------:R-:W-:Y:S05]  /*1b90*/  @!P0 EXIT ;  /* 0x000000000000894d */ /* 0x000fea0003800000 */
[----:B------:R-:W-:-:S09]  /*1ba0*/  UISETP.NE.AND UP0, UPT, UR6, 0x1, UPT ;  /* 0x000000010600788c */ /* 0x000fd2000bf05270 */
[----:B------:R-:W-:Y:S05]  /*1bb0*/  BRA.U !UP0, `(.L_x_236) ;  /* 0x00000005080c7547 */ /* 0x000fea000b800000 */
[----:B------:R-:W-:Y:S01]  /*1bc0*/  IMAD R11, R5, 0x80, R2 ;  /* 0x00000080050b7824 */ /* 0x000fe200078e0202 */
[----:B------:R-:W-:Y:S04]  /*1bd0*/  BSSY.RECONVERGENT B1, `(.L_x_237) ;  /* 0x000001f000017945 */ /* 0x000fe80003800200 */
[----:B------:R-:W-:-:S13]  /*1be0*/  ISETP.GE.AND P0, PT, R11, UR8, PT ;  /* 0x000000080b007c0c */ /* 0x000fda000bf06270 */
[----:B------:R-:W-:Y:S05]  /*1bf0*/  @P0 BRA `(.L_x_238) ;  /* 0x0000000000700947 */ /* 0x000fea0003800000 */
[----:B012---:R-:W-:Y:S01]  /*1c00*/  IMAD.WIDE R8, R11, 0x8, R12 ;  /* 0x000000080b087825 */ /* 0x007fe200078e020c */
[----:B---34-:R-:W0:Y:S01]  /*1c10*/  MUFU.RCP64H R15, R7 ;  /* 0x00000007000f7308 */ /* 0x018e220000001800 */
        /* <DEDUP_REMOVED lines=22> */
.L_x_240:
[----:B------:R-:W-:Y:S05]  /*1d80*/  BSYNC.RECONVERGENT B2 ;  /* 0x0000000000027941 */ /* 0x000fea0003800200 */
.L_x_239:
[----:B------:R-:W-:-:S04]  /*1d90*/  IMAD.MOV.U32 R8, RZ, RZ, 0x8 ;  /* 0x00000008ff087424 */ /* 0x000fc800078e00ff */
[----:B------:R-:W-:-:S05]  /*1da0*/  IMAD.WIDE R8, R11, R8, UR4 ;  /* 0x000000040b087e25 */ /* 0x000fca000f8e0208 */
[----:B------:R0:W-:Y:S02]  /*1db0*/  STG.E.64 desc[UR10][R8.64], R30 ;  /* 0x0000001e08007986 */ /* 0x0001e4000c101b0a */
.L_x_238:
[----:B------:R-:W-:Y:S05]  /*1dc0*/  BSYNC.RECONVERGENT B1 ;  /* 0x0000000000017941 */ /* 0x000fea0003800200 */
.L_x_237:
[----:B------:R-:W-:Y:S01]  /*1dd0*/  VIADD R11, R11, 0x80 ;  /* 0x000000800b0b7836 */ /* 0x000fe20000000000 */
        /* <DEDUP_REMOVED lines=27> */
.L_x_244:
[----:B------:R-:W-:Y:S05]  /*1f90*/  BSYNC.RECONVERGENT B2 ;  /* 0x0000000000027941 */ /* 0x000fea0003800200 */
.L_x_243:
[----:B------:R-:W-:-:S04]  /*1fa0*/  IMAD.MOV.U32 R8, RZ, RZ, 0x8 ;  /* 0x00000008ff087424 */ /* 0x000fc800078e00ff */
[----:B------:R-:W-:-:S05]  /*1fb0*/  IMAD.WIDE R8, R11, R8, UR4 ;  /* 0x000000040b087e25 */ /* 0x000fca000f8e0208 */
[----:B------:R0:W-:Y:S02]  /*1fc0*/  STG.E.64 desc[UR10][R8.64], R30 ;  /* 0x0000001e08007986 */ /* 0x0001e4000c101b0a */
.L_x_242:
[----:B------:R-:W-:Y:S05]  /*1fd0*/  BSYNC.RECONVERGENT B1 ;  /* 0x0000000000017941 */ /* 0x000fea0003800200 */
.L_x_241:
[----:B------:R-:W-:-:S07]  /*1fe0*/  VIADD R5, R5, 0x2 ;  /* 0x0000000205057836 */ /* 0x000fce0000000000 */
.L_x_236:
[----:B------:R-:W5:Y:S02]  /*1ff0*/  LDC R0, c[0x0][0x388] ;  /* 0x0000e200ff007b82 */ /* 0x000f640000000800 */
[----:B-----5:R-:W-:-:S04]  /*2000*/  LOP3.LUT R0, R0, 0x1, RZ, 0xc0, !PT ;  /* 0x0000000100007812 */ /* 0x020fc800078ec0ff */
[----:B------:R-:W-:-:S13]  /*2010*/  ISETP.NE.U32.AND P0, PT, R0, 0x1, PT ;  /* 0x000000010000780c */ /* 0x000fda0003f05070 */
[----:B------:R-:W-:Y:S05]  /*2020*/  @P0 EXIT ;  /* 0x000000000000094d */ /* 0x000fea0003800000 */
[----:B------:R-:W-:-:S05]  /*2030*/  IMAD R5, R5, 0x80, R2 ;  /* 0x0000008005057824 */ /* 0x000fca00078e0202 */
[----:B------:R-:W-:-:S13]  /*2040*/  ISETP.GE.AND P0, PT, R5, UR8, PT ;  /* 0x0000000805007c0c */ /* 0x000fda000bf06270 */
[----:B------:R-:W-:Y:S05]  /*2050*/  @P0 EXIT ;  /* 0x000000000000094d */ /* 0x000fea0003800000 */
[----:B------:R-:W-:Y:S01]  /*2060*/  IMAD.WIDE R12, R5, 0x8, R12 ;  /* 0x00000008050c7825 */ /* 0x000fe200078e020c */
[----:B0-----:R-:W1:Y:S01]  /*2070*/  MUFU.RCP64H R3, R7 ;  /* 0x0000000700037308 */ /* 0x001e620000001800 */
[----:B------:R-:W0:Y:S04]  /*2080*/  LDCU.64 UR6, c[0x0][0x390] ;  /* 0x00007200ff0677ac */ /* 0x000e280008000a00 */
[----:B------:R-:W0:Y:S01]  /*2090*/  LDG.E.64 R12, desc[UR10][R12.64] ;  /* 0x0000000a0c0c7981 */ /* 0x000e22000c1e1b00 */
[----:B------:R-:W-:Y:S01]  /*20a0*/  IMAD.MOV.U32 R2, RZ, RZ, 0x1 ;  /* 0x00000001ff027424 */ /* 0x000fe200078e00ff */
[----:B------:R-:W-:Y:S05]  /*20b0*/  BSSY.RECONVERGENT B1, `(.L_x_245) ;  /* 0x0000013000017945 */ /* 0x000fea0003800200 */
[----:B-12---:R-:W-:-:S08]  /*20c0*/  DFMA R8, -R6, R2, 1 ;  /* 0x3ff000000608742b */ /* 0x006fd00000000102 */
[----:B------:R-:W-:-:S08]  /*20d0*/  DFMA R8, R8, R8, R8 ;  /* 0x000000080808722b */ /* 0x000fd00000000008 */
[----:B------:R-:W-:-:S08]  /*20e0*/  DFMA R8, R2, R8, R2 ;  /* 0x000000080208722b */ /* 0x000fd00000000002 */
[----:B------:R-:W-:-:S08]  /*20f0*/  DFMA R10, -R6, R8, 1 ;  /* 0x3ff00000060a742b */ /* 0x000fd00000000108 */
[----:B------:R-:W-:Y:S02]  /*2100*/  DFMA R10, R8, R10, R8 ;  /* 0x0000000a080a722b */ /* 0x000fe40000000008 */
[----:B0-----:R-:W-:-:S08]  /*2110*/  DADD R2, R12, -UR6 ;  /* 0x800000060c027e29 */ /* 0x001fd00008000000 */
[----:B------:R-:W-:-:S08]  /*2120*/  DMUL R20, R2, R2 ;  /* 0x0000000202147228 */ /* 0x000fd00000000000 */
[----:B---34-:R-:W-:Y:S02]  /*2130*/  DMUL R30, R10, R20 ;  /* 0x000000140a1e7228 */ /* 0x018fe40000000000 */
        /* <DEDUP_REMOVED lines=10> */
.L_x_246:
[----:B------:R-:W-:Y:S05]  /*21e0*/  BSYNC.RECONVERGENT B1 ;  /* 0x0000000000017941 */ /* 0x000fea0003800200 */
.L_x_245:
[----:B------:R-:W-:-:S04]  /*21f0*/  IMAD.MOV.U32 R2, RZ, RZ, 0x8 ;  /* 0x00000008ff027424 */ /* 0x000fc800078e00ff */
[----:B------:R-:W-:-:S05]  /*2200*/  IMAD.WIDE R2, R5, R2, UR4 ;  /* 0x0000000405027e25 */ /* 0x000fca000f8e0202 */
[----:B------:R-:W-:Y:S01]  /*2210*/  STG.E.64 desc[UR10][R2.64], R30 ;  /* 0x0000001e02007986 */ /* 0x000fe2000c101b0a */
[----:B------:R-:W-:Y:S05]  /*2220*/  EXIT ;  /* 0x000000000000794d */ /* 0x000fea0003800000 */
.L_x_184:
        /* <DEDUP_REMOVED lines=10> */
[----:B------:R-:W-:Y:S01]  /*22d0*/  MOV R7, UR6 ;  /* 0x0000000600077c02 */ /* 0x000fe20008000f00 */
[----:B------:R-:W-:Y:S01]  /*22e0*/  IMAD.U32 R6, RZ, RZ, UR17 ;  /* 0x00000011ff067e24 */ /* 0x000fe2000f8e00ff */
[----:B------:R-:W1:Y:S01]  /*22f0*/  LDCU.64 UR14, c[0x0][0x390] ;  /* 0x00007200ff0e77ac */ /* 0x000e620008000a00 */
[C---:B------:R-:W-:Y:S02]  /*2300*/  VIADD R8, R2.reuse, 0x80 ;  /* 0x0000008002087836 */ /* 0x040fe40000000000 */
[----:B------:R-:W-:Y:S01]  /*2310*/  IMAD.WIDE.U32 R6, R2, 0x8, R6 ;  /* 0x0000000802067825 */ /* 0x000fe200078e0006 */
[----:B------:R-:W2:Y:S03]  /*2320*/  LDCU.64 UR12, c[0x0][0x3a8] ;  /* 0x00007500ff0c77ac */ /* 0x000ea60008000a00 */
[----:B------:R-:W-:Y:S01]  /*2330*/  IMAD.U32 R5, RZ, RZ, UR9 ;  /* 0x00000009ff057e24 */ /* 0x000fe2000f8e00ff */
[----:B------:R-:W3:Y:S01]  /*2340*/  LDCU.64 UR24, c[0x0][0x3a0] ;  /* 0x00007400ff1877ac */ /* 0x000ee20008000a00 */
[----:B------:R-:W4:Y:S01]  /*2350*/  LDCU.128 UR20, c[0x0][0x3a0] ;  /* 0x00007400ff1477ac */ /* 0x000f220008000c00 */
[----:B------:R-:W-:-:S12]  /*2360*/  UIADD3 UR7, UPT, UPT, -UR9, URZ, URZ ;  /* 0x000000ff09077290 */ /* 0x000fd8000fffe1ff */
.L_x_264:
[----:B--2---:R-:W-:-:S04]  /*2370*/  IADD3 R16, P0, PT, R6, UR12, RZ ;  /* 0x0000000c06107c10 */ /* 0x004fc8000ff1e0ff */
[----:B------:R-:W-:-:S05]  /*2380*/  IADD3.X R17, PT, PT, R7, UR13, RZ, P0, !PT ;  /* 0x0000000d07117c10 */ /* 0x000fca00087fe4ff */
[----:B------:R-:W1:Y:S01]  /*2390*/  LDG.E.64 R14, desc[UR10][R16.64] ;  /* 0x0000000a100e7981 */ /* 0x000e62000c1e1b00 */
[----:B0-----:R-:W0:Y:S01]  /*23a0*/  MUFU.RCP64H R19, R11 ;  /* 0x0000000b00137308 */ /* 0x001e220000001800 */
[----:B------:R-:W-:Y:S01]  /*23b0*/  IMAD.MOV.U32 R18, RZ, RZ, 0x1 ;  /* 0x00000001ff127424 */ /* 0x000fe200078e00ff */
[----:B------:R-:W-:Y:S01]  /*23c0*/  UIADD3 UR7, UPT, UPT, UR7, 0x8, URZ ;  /* 0x0000000807077890 */ /* 0x000fe2000fffe0ff */
[----:B------:R-:W-:Y:S01]  /*23d0*/  MOV R27, UR6 ;  /* 0x00000006001b7c02 */ /* 0x000fe20008000f00 */
[----:B------:R-:W-:Y:S01]  /*23e0*/  IMAD.U32 R26, RZ, RZ, UR17 ;  /* 0x00000011ff1a7e24 */ /* 0x000fe2000f8e00ff */
[----:B------:R-:W-:Y:S01]  /*23f0*/  BSSY.RECONVERGENT B1, `(.L_x_248) ;  /* 0x0000015000017945 */ /* 0x000fe20003800200 */
[----:B------:R-:W-:Y:S02]  /*2400*/  UISETP.NE.AND UP0, UPT, UR7, URZ, UPT ;  /* 0x000000ff0700728c */ /* 0x000fe4000bf05270 */
[----:B------:R-:W-:Y:S01]  /*2410*/  IMAD.WIDE R26, R8, 0x8, R26 ;  /* 0x00000008081a7825 */ /* 0x000fe200078e021a */
        /* <DEDUP_REMOVED lines=17> */
[----:B---34-:R-:W-:Y:S05]  /*2530*/  CALL.REL.NOINC `($__internal_0_$__cuda_sm20_div_rn_f64_full) ;  /* 0x0000001800007944 */ /* 0x018fea0003c00000 */
.L_x_249:
[----:B---34-:R-:W-:Y:S05]  /*2540*/  BSYNC.RECONVERGENT B1 ;  /* 0x0000000000017941 */ /* 0x018fea0003800200 */
.L_x_248:
[----:B------:R-:W-:Y:S02]  /*2550*/  IADD3 R18, P0, PT, R6, UR20, RZ ;  /* 0x0000001406127c10 */ /* 0x000fe4000ff1e0ff */
[----:B------:R-:W-:Y:S02]  /*2560*/  IADD3 R14, P1, PT, R26, UR22, RZ ;  /* 0x000000161a0e7c10 */ /* 0x000fe4000ff3e0ff */
[----:B------:R-:W-:Y:S02]  /*2570*/  IADD3.X R19, PT, PT, R7, UR21, RZ, P0, !PT ;  /* 0x0000001507137c10 */ /* 0x000fe400087fe4ff */
[----:B------:R-:W-:-:S03]  /*2580*/  IADD3.X R15, PT, PT, R27, UR23, RZ, P1, !PT ;  /* 0x000000171b0f7c10 */ /* 0x000fc60008ffe4ff */
[----:B------:R0:W-:Y:S04]  /*2590*/  STG.E.64 desc[UR10][R18.64], R30 ;  /* 0x0000001e12007986 */ /* 0x0001e8000c101b0a */
[----:B------:R-:W2:Y:S01]  /*25a0*/  LDG.E.64 R16, desc[UR10][R14.64] ;  /* 0x0000000a0e107981 */ /* 0x000ea2000c1e1b00 */
[----:B------:R-:W1:Y:S01]  /*25b0*/  MUFU.RCP64H R21, R11 ;  /* 0x0000000b00157308 */ /* 0x000e620000001800 */
[----:B------:R-:W-:Y:S01]  /*25c0*/  IMAD.MOV.U32 R20, RZ, RZ, 0x1 ;  /* 0x00000001ff147424 */ /* 0x000fe200078e00ff */
[----:B------:R-:W-:Y:S05]  /*25d0*/  BSSY.RECONVERGENT B1, `(.L_x_250) ;  /* 0x0000013000017945 */ /* 0x000fea0003800200 */
[----:B-1----:R-:W-:-:S08]  /*25e0*/  DFMA R22, -R10, R20, 1 ;  /* 0x3ff000000a16742b */ /* 0x002fd00000000114 */
[----:B------:R-:W-:-:S08]  /*25f0*/  DFMA R22, R22, R22, R22 ;  /* 0x000000161616722b */ /* 0x000fd00000000016 */
[----:B------:R-:W-:-:S08]  /*2600*/  DFMA R22, R20, R22, R20 ;  /* 0x000000161416722b */ /* 0x000fd00000000014 */
[----:B------:R-:W-:-:S08]  /*2610*/  DFMA R20, -R10, R22, 1 ;  /* 0x3ff000000a14742b */ /* 0x000fd00000000116 */
[----:B------:R-:W-:Y:S02]  /*2620*/  DFMA R22, R22, R20, R22 ;  /* 0x000000141616722b */ /* 0x000fe40000000016 */
[----:B--2---:R-:W-:-:S08]  /*2630*/  DADD R16, R16, -UR14 ;  /* 0x8000000e10107e29 */ /* 0x004fd00008000000 */
[----:B------:R-:W-:-:S08]  /*2640*/  DMUL R20, R16, R16 ;  /* 0x0000001010147228 */ /* 0x000fd00000000000 */
[----:B0-----:R-:W-:Y:S02]  /*2650*/  DMUL R30, R22, R20 ;  /* 0x00000014161e7228 */ /* 0x001fe40000000000 */
        /* <DEDUP_REMOVED lines=10> */
.L_x_251:
[----:B------:R-:W-:Y:S05]  /*2700*/  BSYNC.RECONVERGENT B1 ;  /* 0x0000000000017941 */ /* 0x000fea0003800200 */
.L_x_250:
[----:B------:R-:W-:-:S04]  /*2710*/  IADD3 R26, P0, PT, R26, UR24, RZ ;  /* 0x000000181a1a7c10 */ /* 0x000fc8000ff1e0ff */
[----:B------:R-:W-:-:S05]  /*2720*/  IADD3.X R27, PT, PT, R27, UR25, RZ, P0, !PT ;  /* 0x000000191b1b7c10 */ /* 0x000fca00087fe4ff */
        /* <DEDUP_REMOVED lines=23> */
.L_x_253:
[----:B------:R-:W-:Y:S05]  /*28a0*/  BSYNC.RECONVERGENT B1 ;  /* 0x0000000000017941 */ /* 0x000fea0003800200 */
.L_x_252:
        /* <DEDUP_REMOVED lines=23> */
.L_x_255:
[----:B------:R-:W-:Y:S05]  /*2a20*/  BSYNC.RECONVERGENT B1 ;  /* 0x0000000000017941 */ /* 0x000fea0003800200 */
.L_x_254:
        /* <DEDUP_REMOVED lines=23> */
.L_x_257:
[----:B------:R-:W-:Y:S05]  /*2ba0*/  BSYNC.RECONVERGENT B1 ;  /* 0x0000000000017941 */ /* 0x000fea0003800200 */
.L_x_256:
[----:B------:R0:W-:Y:S04]  /*2bb0*/  STG.E.64 desc[UR10][R26.64+0xc00], R30 ;  /* 0x000c001e1a007986 */ /* 0x0001e8000c101b0a */
[----:B------:R-:W2:Y:S01]  /*2bc0*/  LDG.E.64 R16, desc[UR10][R14.64+0x1000] ;  /* 0x0010000a0e107981 */ /* 0x000ea2000c1e1b00 */
[----:B------:R-:W1:Y:S01]  /*2bd0*/  MUFU.RCP64H R19, R11 ;  /* 0x0000000b00137308 */ /* 0x000e620000001800 */
[----:B------:R-:W-:Y:S01]  /*2be0*/  MOV R18, 0x1 ;  /* 0x0000000100127802 */ /* 0x000fe20000000f00 */
        /* <DEDUP_REMOVED lines=19> */
.L_x_259:
[----:B------:R-:W-:Y:S05]  /*2d20*/  BSYNC.RECONVERGENT B1 ;  /* 0x0000000000017941 */ /* 0x000fea0003800200 */
.L_x_258:
        /* <DEDUP_REMOVED lines=23> */
.L_x_261:
[----:B------:R-:W-:Y:S05]  /*2ea0*/  BSYNC.RECONVERGENT B1 ;  /* 0x0000000000017941 */ /* 0x000fea0003800200 */
.L_x_260:
        /* <DEDUP_REMOVED lines=23> */
.L_x_263:
[----:B------:R-:W-:Y:S05]  /*3020*/  BSYNC.RECONVERGENT B1 ;  /* 0x0000000000017941 */ /* 0x000fea0003800200 */
.L_x_262:
[----:B------:R0:W-:Y:S01]  /*3030*/  STG.E.64 desc[UR10][R26.64+0x1800], R30 ;  /* 0x0018001e1a007986 */ /* 0x0001e2000c101b0a */
[----:B------:R-:W-:Y:S01]  /*3040*/  IADD3 R6, P0, PT, R6, 0x2000, RZ ;  /* 0x0000200006067810 */ /* 0x000fe20007f1e0ff */
[----:B------:R-:W-:-:S03]  /*3050*/  VIADD R8, R8, 0x400 ;  /* 0x0000040008087836 */ /* 0x000fc60000000000 */
[----:B------:R-:W-:Y:S01]  /*3060*/  IADD3.X R7, PT, PT, RZ, R7, RZ, P0, !PT ;  /* 0x00000007ff077210 */ /* 0x000fe200007fe4ff */
[----:B------:R-:W-:Y:S08]  /*3070*/  BRA.U UP0, `(.L_x_264) ;  /* 0xfffffff100bc7547 */ /* 0x000ff0000b83ffff */
.L_x_247:
[----:B------:R-:W-:-:S13]  /*3080*/  ISETP.NE.AND P0, PT, RZ, UR8, PT ;  /* 0x00000008ff007c0c */ /* 0x000fda000bf05270 */
[----:B------:R-:W-:Y:S05]  /*3090*/  @!P0 EXIT ;  /* 0x000000000000894d */ /* 0x000fea0003800000 */
[----:B------:R-:W1:Y:S01]  /*30a0*/  LDCU UR6, c[0x0][0x388] ;  /* 0x00007100ff0677ac */ /* 0x000e620008000800 */
[----:B------:R-:W-:Y:S02]  /*30b0*/  UISETP.GE.U32.AND UP0, UPT, UR8, 0x4, UPT ;  /* 0x000000040800788c */ /* 0x000fe4000bf06070 */
[----:B-1----:R-:W-:-:S07]  /*30c0*/  ULOP3.LUT UR6, UR6, 0x3, URZ, 0xc0, !UPT ;  /* 0x0000000306067892 */ /* 0x002fce000f8ec0ff */
[----:B------:R-:W-:Y:S05]  /*30d0*/  BRA.U !UP0, `(.L_x_265) ;  /* 0x0000000508a47547 */ /* 0x000fea000b800000 */
[----:B------:R-:W-:Y:S01]  /*30e0*/  IMAD R7, R5, 0x80, R2 ;  /* 0x0000008005077824 */ /* 0x000fe200078e0202 */
[----:B0-----:R-:W0:Y:S01]  /*30f0*/  MUFU.RCP64H R17, R11 ;  /* 0x0000000b00117308 */ /* 0x001e220000001800 */
[----:B------:R-:W-:Y:S01]  /*3100*/  IMAD.MOV.U32 R16, RZ, RZ, 0x1 ;  /* 0x00000001ff107424 */ /* 0x000fe200078e00ff */
[----:B------:R-:W1:Y:S01]  /*3110*/  LDCU.64 UR8, c[0x0][0x390] ;  /* 0x00007200ff0877ac */ /* 0x000e620008000a00 */
[----:B------:R-:W-:-:S05]  /*3120*/  IMAD.WIDE R14, R7, 0x8, R12 ;  /* 0x00000008070e7825 */ /* 0x000fca00078e020c */
        /* <DEDUP_REMOVED lines=20> */
.L_x_267:
[----:B------:R-:W-:Y:S05]  /*3270*/  BSYNC.RECONVERGENT B1 ;  /* 0x0000000000017941 */ /* 0x000fea0003800200 */
.L_x_266:
[----:B------:R-:W-:Y:S01]  /*3280*/  MOV R6, 0x8 ;  /* 0x0000000800067802 */ /* 0x000fe20000000f00 */
[----:B------:R-:W0:Y:S01]  /*3290*/  MUFU.RCP64H R17, R11 ;  /* 0x0000000b00117308 */ /* 0x000e220000001800 */
[----:B------:R-:W-:Y:S01]  /*32a0*/  IMAD.MOV.U32 R16, RZ, RZ, 0x1 ;  /* 0x00000001ff107424 */ /* 0x000fe200078e00ff */
[----:B------:R-:W1:Y:S02]  /*32b0*/  LDCU.64 UR8, c[0x0][0x390] ;  /* 0x00007200ff0877ac */ /* 0x000e640008000a00 */
[----:B------:R-:W-:-:S05]  /*32c0*/  IMAD.WIDE R6, R7, R6, UR4 ;  /* 0x0000000407067e25 */ /* 0x000fca000f8e0206 */
[----:B------:R2:W-:Y:S04]  /*32d0*/  STG.E.64 desc[UR10][R6.64], R30 ;  /* 0x0000001e06007986 */ /* 0x0005e8000c101b0a */
        /* <DEDUP_REMOVED lines=9> */
[----:B--2---:R-:W-:Y:S02]  /*3370*/  DMUL R30, R16, R20 ;  /* 0x00000014101e7228 */ /* 0x004fe40000000000 */
        /* <DEDUP_REMOVED lines=10> */
.L_x_269:
[----:B------:R-:W-:Y:S05]  /*3420*/  BSYNC.RECONVERGENT B1 ;  /* 0x0000000000017941 */ /* 0x000fea0003800200 */
.L_x_268:
[----:B------:R0:W-:Y:S01]  /*3430*/  STG.E.64 desc[UR10][R6.64+0x400], R30 ;  /* 0x0004001e06007986 */ /* 0x0001e2000c101b0a */
[----:B------:R-:W1:Y:S01]  /*3440*/  MUFU.RCP64H R17, R11 ;  /* 0x0000000b00117308 */ /* 0x000e620000001800 */
[----:B------:R-:W-:Y:S01]  /*3450*/  IMAD.MOV.U32 R16, RZ, RZ, 0x1 ;  /* 0x00000001ff107424 */ /* 0x000fe200078e00ff */
[----:B------:R-:W2:Y:S01]  /*3460*/  LDCU.64 UR8, c[0x0][0x390] ;  /* 0x00007200ff0877ac */ /* 0x000ea20008000a00 */
[----:B------:R-:W2:Y:S01]  /*3470*/  LDG.E.64 R8, desc[UR10][R14.64+0x800] ;  /* 0x0008000a0e087981 */ /* 0x000ea2000c1e1b00 */
[----:B------:R-:W-:Y:S03]  /*3480*/  BSSY.RECONVERGENT B1, `(.L_x_270) ;  /* 0x0000013000017945 */ /* 0x000fe60003800200 */
        /* <DEDUP_REMOVED lines=18> */
.L_x_271:
[----:B------:R-:W-:Y:S05]  /*35b0*/  BSYNC.RECONVERGENT B1 ;  /* 0x0000000000017941 */ /* 0x000fea0003800200 */
.L_x_270:
        /* <DEDUP_REMOVED lines=24> */
.L_x_273:
[----:B------:R-:W-:Y:S05]  /*3740*/  BSYNC.RECONVERGENT B1 ;  /* 0x0000000000017941 */ /* 0x000fea0003800200 */
.L_x_272:
[----:B------:R1:W-:Y:S01]  /*3750*/  STG.E.64 desc[UR10][R6.64+0xc00], R30 ;  /* 0x000c001e06007986 */ /* 0x0003e2000c101b0a */
[----:B------:R-:W-:-:S07]  /*3760*/  IADD3 R5, PT, PT, R5, 0x4, RZ ;  /* 0x0000000405057810 */ /* 0x000fce0007ffe0ff */
.L_x_265:
[----:B------:R-:W-:-:S13]  /*3770*/  ISETP.NE.AND P0, PT, RZ, UR6, PT ;  /* 0x00000006ff007c0c */ /* 0x000fda000bf05270 */
[----:B------:R-:W-:Y:S05]  /*3780*/  @!P0 EXIT ;  /* 0x000000000000894d */ /* 0x000fea0003800000 */
[----:B------:R-:W-:-:S09]  /*3790*/  UISETP.NE.AND UP0, UPT, UR6, 0x1, UPT ;  /* 0x000000010600788c */ /* 0x000fd2000bf05270 */
[----:B------:R-:W-:Y:S05]  /*37a0*/  BRA.U !UP0, `(.L_x_274) ;  /* 0x0000000108dc7547 */ /* 0x000fea000b800000 */
[----:B-1----:R-:W-:Y:S01]  /*37b0*/  IMAD R7, R5, 0x80, R2 ;  /* 0x0000008005077824 */ /* 0x002fe200078e0202 */
        /* <DEDUP_REMOVED lines=24> */
.L_x_276:
[----:B------:R-:W-:Y:S05]  /*3940*/  BSYNC.RECONVERGENT B1 ;  /* 0x0000000000017941 */ /* 0x000fea0003800200 */
.L_x_275:
        /* <DEDUP_REMOVED lines=26> */
.L_x_278:
[----:B------:R-:W-:Y:S05]  /*3af0*/  BSYNC.RECONVERGENT B1 ;  /* 0x0000000000017941 */ /* 0x000fea0003800200 */
.L_x_277:
[----:B------:R2:W-:Y:S01]  /*3b00*/  STG.E.64 desc[UR10][R6.64+0x400], R30 ;  /* 0x0004001e06007986 */ /* 0x0005e2000c101b0a */
[----:B------:R-:W-:-:S07]  /*3b10*/  VIADD R5, R5, 0x2 ;  /* 0x0000000205057836 */ /* 0x000fce0000000000 */
.L_x_274:
[----:B------:R-:W3:Y:S02]  /*3b20*/  LDC R0, c[0x0][0x388] ;  /* 0x0000e200ff007b82 */ /* 0x000ee40000000800 */
[----:B---3--:R-:W-:-:S04]  /*3b30*/  LOP3.LUT R0, R0, 0x1, RZ, 0xc0, !PT ;  /* 0x0000000100007812 */ /* 0x008fc800078ec0ff */
[----:B------:R-:W-:-:S13]  /*3b40*/  ISETP.NE.U32.AND P0, PT, R0, 0x1, PT ;  /* 0x000000010000780c */ /* 0x000fda0003f05070 */
[----:B------:R-:W-:Y:S05]  /*3b50*/  @P0 EXIT ;  /* 0x000000000000094d */ /* 0x000fea0003800000 */
[----:B------:R-:W-:Y:S01]  /*3b60*/  LEA R5, R5, R2, 0x7 ;  /* 0x0000000205057211 */ /* 0x000fe200078e38ff */
[----:B0-----:R-:W1:Y:S01]  /*3b70*/  MUFU.RCP64H R3, R11 ;  /* 0x0000000b00037308 */ /* 0x001e620000001800 */
[----:B------:R-:W0:Y:S03]  /*3b80*/  LDCU.64 UR6, c[0x0][0x390] ;  /* 0x00007200ff0677ac */ /* 0x000e260008000a00 */
[----:B------:R-:W-:-:S06]  /*3b90*/  IMAD.WIDE R12, R5, 0x8, R12 ;  /* 0x00000008050c7825 */ /* 0x000fcc00078e020c */
        /* <DEDUP_REMOVED lines=21> */
.L_x_280:
[----:B------:R-:W-:Y:S05]  /*3cf0*/  BSYNC.RECONVERGENT B1 ;  /* 0x0000000000017941 */ /* 0x000fea0003800200 */
.L_x_279:
[----:B------:R-:W-:-:S04]  /*3d00*/  IMAD.MOV.U32 R2, RZ, RZ, 0x8 ;  /* 0x00000008ff027424 */ /* 0x000fc800078e00ff */
[----:B------:R-:W-:-:S05]  /*3d10*/  IMAD.WIDE R2, R5, R2, UR4 ;  /* 0x0000000405027e25 */ /* 0x000fca000f8e0202 */
[----:B------:R-:W-:Y:S01]  /*3d20*/  STG.E.64 desc[UR10][R2.64], R30 ;  /* 0x0000001e02007986 */ /* 0x000fe2000c101b0a */
[----:B------:R-:W-:Y:S05]  /*3d30*/  EXIT ;  /* 0x000000000000794d */ /* 0x000fea0003800000 */
        .weak           $__internal_0_$__cuda_sm20_div_rn_f64_full
        .type           $__internal_0_$__cuda_sm20_div_rn_f64_full,@function
        .size           $__internal_0_$__cuda_sm20_div_rn_f64_full,(.L_x_450 - $__internal_0_$__cuda_sm20_div_rn_f64_full)
$__internal_0_$__cuda_sm20_div_rn_f64_full:
[C---:B------:R-:W-:Y:S01]  /*3d40*/  FSETP.GEU.AND P0, PT, |R19|.reuse, 1.469367938527859385e-39, PT ;  /* 0x001000001300780b */ /* 0x040fe20003f0e200 */
[----:B------:R-:W-:Y:S01]  /*3d50*/  IMAD.MOV.U32 R32, RZ, RZ, 0x1 ;  /* 0x00000001ff207424 */ /* 0x000fe200078e00ff */
[----:B------:R-:W-:Y:S01]  /*3d60*/  LOP3.LUT R16, R19, 0x800fffff, RZ, 0xc0, !PT ;  /* 0x800fffff13107812 */ /* 0x000fe200078ec0ff */
[----:B------:R-:W-:Y:S01]  /*3d70*/  BSSY.RECONVERGENT B0, `(.L_x_281) ;  /* 0x0000055000007945 */ /* 0x000fe20003800200 */
[C---:B------:R-:W-:Y:S02]  /*3d80*/  FSETP.GEU.AND P3, PT, |R21|.reuse, 1.469367938527859385e-39, PT ;  /* 0x001000001500780b */ /* 0x040fe40003f6e200 */
[----:B------:R-:W-:Y:S02]  /*3d90*/  LOP3.LUT R17, R16, 0x3ff00000, RZ, 0xfc, !PT ;  /* 0x3ff0000010117812 */ /* 0x000fe400078efcff */
[----:B------:R-:W-:Y:S02]  /*3da0*/  MOV R16, R18 ;  /* 0x0000001200107202 */ /* 0x000fe40000000f00 */
[----:B------:R-:W-:-:S02]  /*3db0*/  LOP3.LUT R4, R21, 0x7ff00000, RZ, 0xc0, !PT ;  /* 0x7ff0000015047812 */ /* 0x000fc400078ec0ff */
[----:B------:R-:W-:Y:S01]  /*3dc0*/  LOP3.LUT R28, R19, 0x7ff00000, RZ, 0xc0, !PT ;  /* 0x7ff00000131c7812 */ /* 0x000fe200078ec0ff */
[----:B------:R-:W-:-:S03]  /*3dd0*/  @!P0 DMUL R16, R18, 8.98846567431157953865e+307 ;  /* 0x7fe0000012108828 */ /* 0x000fc60000000000 */
[C---:B------:R-:W-:Y:S01]  /*3de0*/  ISETP.GE.U32.AND P2, PT, R4.reuse, R28, PT ;  /* 0x0000001c0400720c */ /* 0x040fe20003f46070 */
[----:B------:R-:W-:Y:S01]  /*3df0*/  @!P3 IMAD.MOV.U32 R30, RZ, RZ, RZ ;  /* 0x000000ffff1eb224 */ /* 0x000fe200078e00ff */
[----:B------:R-:W-:Y:S01]  /*3e00*/  @!P3 LOP3.LUT R3, R19, 0x7ff00000, RZ, 0xc0, !PT ;  /* 0x7ff000001303b812 */ /* 0x000fe200078ec0ff */
[----:B------:R-:W0:Y:S03]  /*3e10*/  MUFU.RCP64H R33, R17 ;  /* 0x0000001100217308 */ /* 0x000e260000001800 */
[----:B------:R-:W-:Y:S01]  /*3e20*/  @!P3 ISETP.GE.U32.AND P4, PT, R4, R3, PT ;  /* 0x000000030400b20c */ /* 0x000fe20003f86070 */
[----:B------:R-:W-:Y:S01]  /*3e30*/  IMAD.MOV.U32 R3, RZ, RZ, 0x1ca00000 ;  /* 0x1ca00000ff037424 */ /* 0x000fe200078e00ff */
[----:B------:R-:W-:-:S04]  /*3e40*/  @!P0 LOP3.LUT R28, R17, 0x7ff00000, RZ, 0xc0, !PT ;  /* 0x7ff00000111c8812 */ /* 0x000fc800078ec0ff */
[----:B------:R-:W-:-:S04]  /*3e50*/  @!P3 SEL R9, R3, 0x63400000, !P4 ;  /* 0x634000000309b807 */ /* 0x000fc80006000000 */
[----:B------:R-:W-:Y:S01]  /*3e60*/  @!P3 LOP3.LUT R9, R9, 0x80000000, R21, 0xf8, !PT ;  /* 0x800000000909b812 */ /* 0x000fe200078ef815 */
[----:B0-----:R-:W-:-:S03]  /*3e70*/  DFMA R22, R32, -R16, 1 ;  /* 0x3ff000002016742b */ /* 0x001fc60000000810 */
[----:B------:R-:W-:Y:S02]  /*3e80*/  @!P3 LOP3.LUT R31, R9, 0x100000, RZ, 0xfc, !PT ;  /* 0x00100000091fb812 */ /* 0x000fe400078efcff */
[----:B------:R-:W-:-:S03]  /*3e90*/  MOV R9, R4 ;  /* 0x0000000400097202 */ /* 0x000fc60000000f00 */
[----:B------:R-:W-:-:S08]  /*3ea0*/  DFMA R22, R22, R22, R22 ;  /* 0x000000161616722b */ /* 0x000fd00000000016 */
[----:B------:R-:W-:Y:S01]  /*3eb0*/  DFMA R32, R32, R22, R32 ;  /* 0x000000162020722b */ /* 0x000fe20000000020 */
[----:B------:R-:W-:Y:S01]  /*3ec0*/  SEL R23, R3, 0x63400000, !P2 ;  /* 0x6340000003177807 */ /* 0x000fe20005000000 */
[----:B------:R-:W-:-:S03]  /*3ed0*/  IMAD.MOV.U32 R22, RZ, RZ, R20 ;  /* 0x000000ffff167224 */ /* 0x000fc600078e0014 */
[----:B------:R-:W-:-:S03]  /*3ee0*/  LOP3.LUT R23, R23, 0x800fffff, R21, 0xf8, !PT ;  /* 0x800fffff17177812 */ /* 0x000fc600078ef815 */
[----:B------:R-:W-:-:S03]  /*3ef0*/  DFMA R24, R32, -R16, 1 ;  /* 0x3ff000002018742b */ /* 0x000fc60000000810 */
[----:B------:R-:W-:-:S05]  /*3f00*/  @!P3 DFMA R22, R22, 2, -R30 ;  /* 0x400000001616b82b */ /* 0x000fca000000081e */
[----:B------:R-:W-:-:S05]  /*3f10*/  DFMA R32, R32, R24, R32 ;  /* 0x000000182020722b */ /* 0x000fca0000000020 */
[----:B------:R-:W-:-:S03]  /*3f20*/  @!P3 LOP3.LUT R9, R23, 0x7ff00000, RZ, 0xc0, !PT ;  /* 0x7ff000001709b812 */ /* 0x000fc600078ec0ff */
[----:B------:R-:W-:Y:S02]  /*3f30*/  DMUL R30, R32, R22 ;  /* 0x00000016201e7228 */ /* 0x000fe40000000000 */
[----:B------:R-:W-:-:S05]  /*3f40*/  VIADD R24, R9, 0xffffffff ;  /* 0xffffffff09187836 */ /* 0x000fca0000000000 */
[----:B------:R-:W-:Y:S01]  /*3f50*/  ISETP.GT.U32.AND P0, PT, R24, 0x7feffffe, PT ;  /* 0x7feffffe1800780c */ /* 0x000fe20003f04070 */
[----:B------:R-:W-:Y:S01]  /*3f60*/  VIADD R24, R28, 0xffffffff ;  /* 0xffffffff1c187836 */ /* 0x000fe20000000000 */
[----:B------:R-:W-:-:S04]  /*3f70*/  DFMA R34, R30, -R16, R22 ;  /* 0x800000101e22722b */ /* 0x000fc80000000016 */
[----:B------:R-:W-:-:S04]  /*3f80*/  ISETP.GT.U32.OR P0, PT, R24, 0x7feffffe, P0 ;  /* 0x7feffffe1800780c */ /* 0x000fc80000704470 */
[----:B------:R-:W-:-:S09]  /*3f90*/  DFMA R24, R32, R34, R30 ;  /* 0x000000222018722b */ /* 0x000fd2000000001e */
[----:B------:R-:W-:Y:S05]  /*3fa0*/  @P0 BRA `(.L_x_282) ;  /* 0x0000000000700947 */ /* 0x000fea0003800000 */
[----:B------:R-:W-:-:S04]  /*3fb0*/  LOP3.LUT R9, R19, 0x7ff00000, RZ, 0xc0, !PT ;  /* 0x7ff0000013097812 */ /* 0x000fc800078ec0ff */
[CC--:B------:R-:W-:Y:S02]  /*3fc0*/  VIADDMNMX R20, R4.reuse, -R9.reuse, 0xb9600000, !PT ;  /* 0xb960000004147446 */ /* 0x0c0fe40007800909 */
[----:B------:R-:W-:Y:S02]  /*3fd0*/  ISETP.GE.U32.AND P0, PT, R4, R9, PT ;  /* 0x000000090400720c */ /* 0x000fe40003f06070 */
[----:B------:R-:W-:Y:S02]  /*3fe0*/  VIMNMX R20, PT, PT, R20, 0x46a00000, PT ;  /* 0x46a0000014147848 */ /* 0x000fe40003fe0100 */
[----:B------:R-:W-:-:S05]  /*3ff0*/  SEL R3, R3, 0x63400000, !P0 ;  /* 0x6340000003037807 */ /* 0x000fca0004000000 */
[----:B------:R-:W-:Y:S01]  /*4000*/  IMAD.IADD R3, R20, 0x1, -R3 ;  /* 0x0000000114037824 */ /* 0x000fe200078e0a03 */
[----:B------:R-:W-:-:S03]  /*4010*/  MOV R20, RZ ;  /* 0x000000ff00147202 */ /* 0x000fc60000000f00 */
[----:B------:R-:W-:-:S06]  /*4020*/  VIADD R21, R3, 0x7fe00000 ;  /* 0x7fe0000003157836 */ /* 0x000fcc0000000000 */
[----:B------:R-:W-:-:S10]  /*4030*/  DMUL R30, R24, R20 ;  /* 0x00000014181e7228 */ /* 0x000fd40000000000 */
[----:B------:R-:W-:-:S13]  /*4040*/  FSETP.GTU.AND P0, PT, |R31|, 1.469367938527859385e-39, PT ;  /* 0x001000001f00780b */ /* 0x000fda0003f0c200 */
[----:B------:R-:W-:Y:S05]  /*4050*/  @P0 BRA `(.L_x_283) ;  /* 0x0000000000980947 */ /* 0x000fea0003800000 */
[----:B------:R-:W-:Y:S01]  /*4060*/  DFMA R16, R24, -R16, R22 ;  /* 0x800000101810722b */ /* 0x000fe20000000016 */
[----:B------:R-:W-:-:S09]  /*4070*/  IMAD.MOV.U32 R20, RZ, RZ, RZ ;  /* 0x000000ffff147224 */ /* 0x000fd200078e00ff */
[C---:B------:R-:W-:Y:S02]  /*4080*/  FSETP.NEU.AND P0, PT, R17.reuse, RZ, PT ;  /* 0x000000ff1100720b */ /* 0x040fe40003f0d000 */
[----:B------:R-:W-:-:S04]  /*4090*/  LOP3.LUT R18, R17, 0x80000000, R19, 0x48, !PT ;  /* 0x8000000011127812 */ /* 0x000fc800078e4813 */
[----:B------:R-:W-:-:S07]  /*40a0*/  LOP3.LUT R21, R18, R21, RZ, 0xfc, !PT ;  /* 0x0000001512157212 */ /* 0x000fce00078efcff */
[----:B------:R-:W-:Y:S05]  /*40b0*/  @!P0 BRA `(.L_x_283) ;  /* 0x0000000000808947 */ /* 0x000fea0003800000 */
[----:B------:R-:W-:Y:S01]  /*40c0*/  IMAD.MOV R17, RZ, RZ, -R3 ;  /* 0x000000ffff117224 */ /* 0x000fe200078e0a03 */
[----:B------:R-:W-:Y:S01]  /*40d0*/  IADD3 R3, PT, PT, -R3, -0x43300000, RZ ;  /* 0xbcd0000003037810 */ /* 0x000fe20007ffe1ff */
[----:B------:R-:W-:-:S06]  /*40e0*/  IMAD.MOV.U32 R16, RZ, RZ, RZ ;  /* 0x000000ffff107224 */ /* 0x000fcc00078e00ff */
[----:B------:R-:W-:Y:S02]  /*40f0*/  DFMA R16, R30, -R16, R24 ;  /* 0x800000101e10722b */ /* 0x000fe40000000018 */
[----:B------:R-:W-:-:S08]  /*4100*/  DMUL.RP R24, R24, R20 ;  /* 0x0000001418187228 */ /* 0x000fd00000008000 */
[----:B------:R-:W-:Y:S02]  /*4110*/  FSETP.NEU.AND P0, PT, |R17|, R3, PT ;  /* 0x000000031100720b */ /* 0x000fe40003f0d200 */
[----:B------:R-:W-:Y:S02]  /*4120*/  LOP3.LUT R18, R25, R18, RZ, 0x3c, !PT ;  /* 0x0000001219127212 */ /* 0x000fe400078e3cff */
[----:B------:R-:W-:Y:S02]  /*4130*/  FSEL R4, R24, R30, !P0 ;  /* 0x0000001e18047208 */ /* 0x000fe40004000000 */
[----:B------:R-:W-:-:S03]  /*4140*/  FSEL R31, R18, R31, !P0 ;  /* 0x0000001f121f7208 */ /* 0x000fc60004000000 */
[----:B------:R-:W-:Y:S01]  /*4150*/  IMAD.MOV.U32 R30, RZ, RZ, R4 ;  /* 0x000000ffff1e7224 */ /* 0x000fe200078e0004 */
[----:B------:R-:W-:Y:S06]  /*4160*/  BRA `(.L_x_283) ;  /* 0x0000000000547947 */ /* 0x000fec0003800000 */
.L_x_282:
[----:B------:R-:W-:-:S14]  /*4170*/  DSETP.NAN.AND P0, PT, R20, R20, PT ;  /* 0x000000141400722a */ /* 0x000fdc0003f08000 */
[----:B------:R-:W-:Y:S05]  /*4180*/  @P0 BRA `(.L_x_284) ;  /* 0x0000000000440947 */ /* 0x000fea0003800000 */
[----:B------:R-:W-:-:S14]  /*4190*/  DSETP.NAN.AND P0, PT, R18, R18, PT ;  /* 0x000000121200722a */ /* 0x000fdc0003f08000 */
[----:B------:R-:W-:Y:S05]  /*41a0*/  @P0 BRA `(.L_x_285) ;  /* 0x0000000000300947 */ /* 0x000fea0003800000 */
[----:B------:R-:W-:Y:S01]  /*41b0*/  ISETP.NE.AND P0, PT, R9, R28, PT ;  /* 0x0000001c0900720c */ /* 0x000fe20003f05270 */
[----:B------:R-:W-:Y:S01]  /*41c0*/  IMAD.MOV.U32 R31, RZ, RZ, -0x80000 ;  /* 0xfff80000ff1f7424 */ /* 0x000fe200078e00ff */
[----:B------:R-:W-:-:S11]  /*41d0*/  MOV R30, 0x0 ;  /* 0x00000000001e7802 */ /* 0x000fd60000000f00 */
[----:B------:R-:W-:Y:S05]  /*41e0*/  @!P0 BRA `(.L_x_283) ;  /* 0x0000000000348947 */ /* 0x000fea0003800000 */
[----:B------:R-:W-:Y:S02]  /*41f0*/  ISETP.NE.AND P0, PT, R9, 0x7ff00000, PT ;  /* 0x7ff000000900780c */ /* 0x000fe40003f05270 */
[----:B------:R-:W-:Y:S02]  /*4200*/  LOP3.LUT R31, R21, 0x80000000, R19, 0x48, !PT ;  /* 0x80000000151f7812 */ /* 0x000fe400078e4813 */
[----:B------:R-:W-:-:S13]  /*4210*/  ISETP.EQ.OR P0, PT, R28, RZ, !P0 ;  /* 0x000000ff1c00720c */ /* 0x000fda0004702670 */
[----:B------:R-:W-:Y:S01]  /*4220*/  @P0 LOP3.LUT R3, R31, 0x7ff00000, RZ, 0xfc, !PT ;  /* 0x7ff000001f030812 */ /* 0x000fe200078efcff */
[----:B------:R-:W-:Y:S02]  /*4230*/  @!P0 IMAD.MOV.U32 R30, RZ, RZ, RZ ;  /* 0x000000ffff1e8224 */ /* 0x000fe400078e00ff */
[----:B------:R-:W-:Y:S02]  /*4240*/  @P0 IMAD.MOV.U32 R30, RZ, RZ, RZ ;  /* 0x000000ffff1e0224 */ /* 0x000fe400078e00ff */
[----:B------:R-:W-:Y:S01]  /*4250*/  @P0 IMAD.MOV.U32 R31, RZ, RZ, R3 ;  /* 0x000000ffff1f0224 */ /* 0x000fe200078e0003 */
[----:B------:R-:W-:Y:S06]  /*4260*/  BRA `(.L_x_283) ;  /* 0x0000000000147947 */ /* 0x000fec0003800000 */
.L_x_285:
[----:B------:R-:W-:Y:S02]  /*4270*/  LOP3.LUT R31, R19, 0x80000, RZ, 0xfc, !PT ;  /* 0x00080000131f7812 */ /* 0x000fe400078efcff */
[----:B------:R-:W-:Y:S01]  /*4280*/  MOV R30, R18 ;  /* 0x00000012001e7202 */ /* 0x000fe20000000f00 */
[----:B------:R-:W-:Y:S06]  /*4290*/  BRA `(.L_x_283) ;  /* 0x0000000000087947 */ /* 0x000fec0003800000 */
.L_x_284:
[----:B------:R-:W-:Y:S01]  /*42a0*/  LOP3.LUT R31, R21, 0x80000, RZ, 0xfc, !PT ;  /* 0x00080000151f7812 */ /* 0x000fe200078efcff */
[----:B------:R-:W-:-:S07]  /*42b0*/  IMAD.MOV.U32 R30, RZ, RZ, R20 ;  /* 0x000000ffff1e7224 */ /* 0x000fce00078e0014 */
.L_x_283:
[----:B------:R-:W-:Y:S05]  /*42c0*/  BSYNC.RECONVERGENT B0 ;  /* 0x0000000000007941 */ /* 0x000fea0003800200 */
.L_x_281:
[----:B------:R-:W-:Y:S02]  /*42d0*/  IMAD.MOV.U32 R16, RZ, RZ, R0 ;  /* 0x000000ffff107224 */ /* 0x000fe400078e0000 */
[----:B------:R-:W-:-:S04]  /*42e0*/  IMAD.MOV.U32 R17, RZ, RZ, 0x0 ;  /* 0x00000000ff117424 */ /* 0x000fc800078e00ff */
[----:B------:R-:W-:Y:S05]  /*42f0*/  RET.REL.NODEC R16 `(_ZN3cub18CUB_300001_SM_10006detail9transform16transform_kernelINS2_10policy_hubILb1EN4cuda3std3__45tupleIJN6thrust24THRUST_300001_SM_1000_NS6detail15normal_iteratorINSA_10device_ptrIdEEEEEEEE10policy1000El8varianceSF_JPdEEEvT0_iT1_T2_DpNS2_10kernel_argIT3_EE) ;  /* 0xffffffbc10407950 */ /* 0x000fea0003c3ffff */
.L_x_286:
        /* <DEDUP_REMOVED lines=16> */
.L_x_450:


//--------------------- .text._ZN3cub18CUB_300001_SM_10006detail9transform16transform_kernelINS2_10policy_hubILb1EN4cuda3std3__45tupleIJN6thrust24THRUST_300001_SM_1000_NS6detail15normal_iteratorINSA_10device_ptrIdEEEEEEEE10policy1000Ei8varianceSF_JPdEEEvT0_iT1_T2_DpNS2_10kernel_argIT3_EE --------------------------
	.section	.text._ZN3cub18CUB_300001_SM_10006detail9transform16transform_kernelINS2_10policy_hubILb1EN4cuda3std3__45tupleIJN6thrust24THRUST_300001_SM_1000_NS6detail15normal_iteratorINSA_10device_ptrIdEEEEEEEE10policy1000Ei8varianceSF_JPdEEEvT0_iT1_T2_DpNS2_10kernel_argIT3_EE,"ax",@progbits
	.align	128
        .global         _ZN3cub18CUB_300001_SM_10006detail9transform16transform_kernelINS2_10policy_hubILb1EN4cuda3std3__45tupleIJN6thrust24THRUST_300001_SM_1000_NS6detail15normal_iteratorINSA_10device_ptrIdEEEEEEEE10policy1000Ei8varianceSF_JPdEEEvT0_iT1_T2_DpNS2_10kernel_argIT3_EE
        .type           _ZN3cub18CUB_300001_SM_10006detail9transform16transform_kernelINS2_10policy_hubILb1EN4cuda3std3__45tupleIJN6thrust24THRUST_300001_SM_1000_NS6detail15normal_iteratorINSA_10device_ptrIdEEEEEEEE10policy1000Ei8varianceSF_JPdEEEvT0_iT1_T2_DpNS2_10kernel_argIT3_EE,@function
        .size           _ZN3cub18CUB_300001_SM_10006detail9transform16transform_kernelINS2_10policy_hubILb1EN4cuda3std3__45tupleIJN6thrust24THRUST_300001_SM_1000_NS6detail15normal_iteratorINSA_10device_ptrIdEEEEEEEE10policy1000Ei8varianceSF_JPdEEEvT0_iT1_T2_DpNS2_10kernel_argIT3_EE,(.L_x_451 - _ZN3cub18CUB_300001_SM_10006detail9transform16transform_kernelINS2_10policy_hubILb1EN4cuda3std3__45tupleIJN6thrust24THRUST_300001_SM_1000_NS6detail15normal_iteratorINSA_10device_ptrIdEEEEEEEE10policy1000Ei8varianceSF_JPdEEEvT0_iT1_T2_DpNS2_10kernel_argIT3_EE)
        .other          _ZN3cub18CUB_300001_SM_10006detail9transform16transform_kernelINS2_10policy_hubILb1EN4cuda3std3__45tupleIJN6thrust24THRUST_300001_SM_1000_NS6detail15normal_iteratorINSA_10device_ptrIdEEEEEEEE10policy1000Ei8varianceSF_JPdEEEvT0_iT1_T2_DpNS2_10kernel_argIT3_EE,@"STO_CUDA_ENTRY STV_DEFAULT"
_ZN3cub18CUB_300001_SM_10006detail9transform16transform_kernelINS2_10policy_hubILb1EN4cuda3std3__45tupleIJN6thrust24THRUST_300001_SM_1000_NS6detail15normal_iteratorINSA_10device_ptrIdEEEEEEEE10policy1000Ei8varianceSF_JPdEEEvT0_iT1_T2_DpNS2_10kernel_argIT3_EE:
.text._ZN3cub18CUB_300001_SM_10006detail9transform16transform_kernelINS2_10policy_hubILb1EN4cuda3std3__45tupleIJN6thrust24THRUST_300001_SM_1000_NS6detail15normal_iteratorINSA_10device_ptrIdEEEEEEEE10policy1000Ei8varianceSF_JPdEEEvT0_iT1_T2_DpNS2_10kernel_argIT3_EE:
[----:B------:R-:W-:Y:S08]  /*0000*/  LDC R1, c[0x0][0x37c] ;  /* 0x0000df00ff017b82 */ /* 0x000ff00000000800 */
[----:B------:R-:W0:Y:S01]  /*0010*/  S2UR UR6, SR_CTAID.X ;  /* 0x00000000000679c3 */ /* 0x000e220000002500 */
[----:B------:R-:W1:Y:S01]  /*0020*/  LDCU.64 UR10, c[0x0][0x380] ;  /* 0x00007000ff0a77ac */ /* 0x000e620008000a00 */
[----:B------:R-:W2:Y:S01]  /*0030*/  S2R R2, SR_TID.X ;  /* 0x0000000000027919 */ /* 0x000ea20000002100 */
[----:B------:R-:W-:Y:S01]  /*0040*/  BSSY.RECONVERGENT B0, `(.L_x_287) ;  /* 0x0000014000007945 */ /* 0x000fe20003800200 */
[----:B-1----:R-:W-:-:S04]  /*0050*/  USHF.L.U32 UR16, UR11, 0x7, URZ ;  /* 0x000000070b107899 */ /* 0x002fc800080006ff */
[----:B0-----:R-:W-:-:S04]  /*0060*/  UIMAD UR6, UR16, UR6, URZ ;  /* 0x00000006100672a4 */ /* 0x001fc8000f8e02ff */
[----:B------:R-:W-:-:S04]  /*0070*/  UIADD3 UR8, UPT, UPT, -UR6, UR10, URZ ;  /* 0x0000000a06087290 */ /* 0x000fc8000fffe1ff */
[----:B------:R-:W-:Y:S01]  /*0080*/  UISETP.LT.AND UP0, UPT, UR16, UR8, UPT ;  /* 0x000000081000728c */ /* 0x000fe2000bf01270 */
[----:B--2---:R-:W-:-:S03]  /*0090*/  IMAD.SHL.U32 R0, R2, 0x80, RZ ;  /* 0x0000008002007824 */ /* 0x004fc600078e00ff */
[----:B------:R-:W-:-:S04]  /*00a0*/  USEL UR17, UR16, UR8, UP0 ;  /* 0x0000000810117287 */ /* 0x000fc80008000000 */
[----:B------:R-:W-:-:S06]  /*00b0*/  USHF.L.U32 UR4, UR17, 0x3, URZ ;  /* 0x0000000311047899 */ /* 0x000fcc00080006ff */
[----:B------:R-:W-:-:S13]  /*00c0*/  ISETP.GE.AND P0, PT, R0, UR4, PT ;  /* 0x0000000400007c0c */ /* 0x000fda000bf06270 */
[----:B------:R-:W-:Y:S05]  /*00d0*/  @P0 BRA `(.L_x_288) ;  /* 0x0000000000280947 */ /* 0x000fea0003800000 */
[----:B------:R-:W0:Y:S01]  /*00e0*/  LDC.64 R4, c[0x0][0x3a0] ;  /* 0x0000e800ff047b82 */ /* 0x000e220000000a00 */
[----:B------:R-:W-:Y:S02]  /*00f0*/  IMAD.U32 R3, RZ, RZ, UR6 ;  /* 0x00000006ff037e24 */ /* 0x000fe4000f8e00ff */
[----:B0-----:R-:W-:-:S04]  /*0100*/  IMAD.WIDE.U32 R4, R2, 0x80, R4 ;  /* 0x0000008002047825 */ /* 0x001fc800078e0004 */
[----:B------:R-:W-:-:S07]  /*0110*/  IMAD.WIDE R4, R3, 0x8, R4 ;  /* 0x0000000803047825 */ /* 0x000fce00078e0204 */
.L_x_289:
[----:B------:R-:W-:Y:S01]  /*0120*/  VIADD R0, R0, 0x4000 ;  /* 0x0000400000007836 */ /* 0x000fe20000000000 */
[----:B------:R0:W-:Y:S04]  /*0130*/  CCTL.E.PF2 [R4] ;  /* 0x000000000400798f */ /* 0x0001e80000800100 */
[----:B------:R-:W-:Y:S02]  /*0140*/  ISETP.GE.AND P0, PT, R0, UR4, PT ;  /* 0x0000000400007c0c */ /* 0x000fe4000bf06270 */
[----:B0-----:R-:W-:-:S05]  /*0150*/  IADD3 R4, P1, PT, R4, 0x4000, RZ ;  /* 0x0000400004047810 */ /* 0x001fca0007f3e0ff */
[----:B------:R-:W-:-:S06]  /*0160*/  IMAD.X R5, RZ, RZ, R5, P1 ;  /* 0x000000ffff057224 */ /* 0x000fcc00008e0605 */
[----:B------:R-:W-:Y:S05]  /*0170*/  @!P0 BRA `(.L_x_289) ;  /* 0xfffffffc00e88947 */ /* 0x000fea000383ffff */
.L_x_288:
[----:B------:R-:W-:Y:S05]  /*0180*/  BSYNC.RECONVERGENT B0 ;  /* 0x0000000000007941 */ /* 0x000fea0003800200 */
.L_x_287:
[----:B------:R-:W0:Y:S01]  /*0190*/  LDCU.64 UR4, c[0x0][0x3a0] ;  /* 0x00007400ff0477ac */ /* 0x000e220008000a00 */
[----:B------:R-:W-:Y:S01]  /*01a0*/  UIMAD.WIDE UR6, UR6, 0x8, URZ ;  /* 0x00000008060678a5 */ /* 0x000fe2000f8e02ff */
[----:B------:R-:W1:Y:S01]  /*01b0*/  LDCU.64 UR12, c[0x0][0x398] ;  /* 0x00007300ff0c77ac */ /* 0x000e620008000a00 */
[----:B------:R-:W2:Y:S02]  /*01c0*/  LDCU.64 UR14, c[0x0][0x358] ;  /* 0x00006b00ff0e77ac */ /* 0x000ea40008000a00 */
[----:B0-----:R-:W-:-:S04]  /*01d0*/  UIADD3 UR9, UP0, UPT, UR6, UR4, URZ ;  /* 0x0000000406097290 */ /* 0x001fc8000ff1e0ff */
[----:B------:R-:W-:Y:S02]  /*01e0*/  UIADD3.X UR10, UPT, UPT, UR7, UR5, URZ, UP0, !UPT ;  /* 0x00000005070a7290 */ /* 0x000fe400087fe4ff */
[----:B------:R-:W-:Y:S01]  /*01f0*/  UISETP.GT.AND UP0, UPT, UR16, UR8, UPT ;  /* 0x000000081000728c */ /* 0x000fe2000bf04270 */
[----:B------:R-:W-:Y:S01]  /*0200*/  IMAD.U32 R12, RZ, RZ, UR9 ;  /* 0x00000009ff0c7e24 */ /* 0x000fe2000f8e00ff */
[----:B-1----:R-:W-:Y:S02]  /*0210*/  UIADD3 UR4, UP1, UPT, UR6, UR12, URZ ;  /* 0x0000000c06047290 */ /* 0x002fe4000ff3e0ff */
[----:B------:R-:W-:Y:S02]  /*0220*/  MOV R13, UR10 ;  /* 0x0000000a000d7c02 */ /* 0x000fe40008000f00 */
[----:B------:R-:W-:-:S03]  /*0230*/  UIADD3.X UR5, UPT, UPT, UR7, UR13, URZ, UP1, !UPT ;  /* 0x0000000d07057290 */ /* 0x000fc60008ffe4ff */
[----:B--2---:R-:W-:Y:S09]  /*0240*/  BRA.U UP0, `(.L_x_290) ;  /* 0x0000001900b87547 */ /* 0x004ff2000b800000 */
[----:B------:R-:W-:-:S06]  /*0250*/  UISETP.GE.AND UP0, UPT, UR11, 0x1, UPT ;  /* 0x000000010b00788c */ /* 0x000fcc000bf06270 */
[----:B------:R-:W-:-:S13]  /*0260*/  PLOP3.LUT P0, PT, PT, PT, UP0, 0x80, 0x8 ;  /* 0x000000000008781c */ /* 0x000fda0003f0f008 */
[----:B------:R-:W-:Y:S05]  /*0270*/  @!P0 EXIT ;  /* 0x000000000000894d */ /* 0x000fea0003800000 */
[----:B------:R-:W0:Y:S01]  /*0280*/  LDCU UR8, c[0x0][0x390] ;  /* 0x00007200ff0877ac */ /* 0x000e220008000800 */
[----:B------:R-:W-:Y:S01]  /*0290*/  IMAD.MOV.U32 R5, RZ, RZ, RZ ;  /* 0x000000ffff057224 */ /* 0x000fe200078e00ff */
[----:B------:R-:W-:Y:S01]  /*02a0*/  UISETP.GE.U32.AND UP0, UPT, UR11, 0x8, UPT ;  /* 0x000000080b00788c */ /* 0x000fe2000bf06070 */
[----:B0-----:R-:W0:Y:S01]  /*02b0*/  I2F.F64 R10, UR8 ;  /* 0x00000008000a7d12 */ /* 0x001e220008201c00 */
[----:B------:R-:W-:-:S07]  /*02c0*/  ULOP3.LUT UR8, UR11, 0x7, URZ, 0xc0, !UPT ;  /* 0x000000070b087892 */ /* 0x000fce000f8ec0ff */
[----:B------:R-:W-:Y:S05]  /*02d0*/  BRA.U !UP0, `(.L_x_291) ;  /* 0x0000000d08647547 */ /* 0x000fea000b800000 */
[----:B------:R-:W-:Y:S01]  /*02e0*/  ULOP3.LUT UR9, UR11, 0x7ffffff8, URZ, 0xc0, !UPT ;  /* 0x7ffffff80b097892 */ /* 0x000fe2000f8ec0ff */
[----:B------:R-:W-:Y:S01]  /*02f0*/  IMAD.MOV.U32 R7, RZ, RZ, 0x8 ;  /* 0x00000008ff077424 */ /* 0x000fe200078e00ff */
[----:B------:R-:W1:Y:S01]  /*0300*/  LDCU.64 UR12, c[0x0][0x388] ;  /* 0x00007100ff0c77ac */ /* 0x000e620008000a00 */
[C---:B------:R-:W-:Y:S02]  /*0310*/  VIADD R8, R2.reuse, 0x80 ;  /* 0x0000008002087836 */ /* 0x040fe40000000000 */
[----:B------:R-:W-:Y:S01]  /*0320*/  IMAD.WIDE.U32 R6, R2, R7, UR6 ;  /* 0x0000000602067e25 */ /* 0x000fe2000f8e0007 */
[----:B------:R-:W2:Y:S03]  /*0330*/  LDCU.64 UR16, c[0x0][0x3a0] ;  /* 0x00007400ff1077ac */ /* 0x000ea60008000a00 */
[----:B------:R-:W-:Y:S01]  /*0340*/  IMAD.U32 R5, RZ, RZ, UR9 ;  /* 0x00000009ff057e24 */ /* 0x000fe2000f8e00ff */
[----:B------:R-:W3:Y:S01]  /*0350*/  LDCU.64 UR18, c[0x0][0x398] ;  /* 0x00007300ff1277ac */ /* 0x000ee20008000a00 */
[----:B------:R-:W-:-:S12]  /*0360*/  UIADD3 UR10, UPT, UPT, -UR9, URZ, URZ ;  /* 0x000000ff090a7290 */ /* 0x000fd8000fffe1ff */
.L_x_308:
[----:B--2---:R-:W-:-:S04]  /*0370*/  IADD3 R20, P0, PT, R6, UR16, RZ ;  /* 0x0000001006147c10 */ /* 0x004fc8000ff1e0ff */
[----:B------:R-:W-:-:S05]  /*0380*/  IADD3.X R21, PT, PT, R7, UR17, RZ, P0, !PT ;  /* 0x0000001107157c10 */ /* 0x000fca00087fe4ff */
[----:B------:R-:W1:Y:S01]  /*0390*/  LDG.E.64 R14, desc[UR14][R20.64] ;  /* 0x0000000e140e7981 */ /* 0x000e62000c1e1b00 */
[----:B0-----:R-:W0:Y:S01]  /*03a0*/  MUFU.RCP64H R17, R11 ;  /* 0x0000000b00117308 */ /* 0x001e220000001800 */
[----:B------:R-:W-:Y:S01]  /*03b0*/  IMAD.MOV.U32 R16, RZ, RZ, 0x1 ;  /* 0x00000001ff107424 */ /* 0x000fe200078e00ff */
[----:B------:R-:W-:Y:S01]  /*03c0*/  UIADD3 UR10, UPT, UPT, UR10, 0x8, URZ ;  /* 0x000000080a0a7890 */ /* 0x000fe2000fffe0ff */
[----:B----4-:R-:W-:Y:S01]  /*03d0*/  MOV R27, 0x8 ;  /* 0x00000008001b7802 */ /* 0x010fe20000000f00 */
[----:B------:R-:W-:Y:S02]  /*03e0*/  BSSY.RECONVERGENT B1, `(.L_x_292) ;  /* 0x0000015000017945 */ /* 0x000fe40003800200 */
[----:B------:R-:W-:Y:S02]  /*03f0*/  UISETP.NE.AND UP0, UPT, UR10, URZ, UPT ;  /* 0x000000ff0a00728c */ /* 0x000fe4000bf05270 */
[----:B------:R-:W-:Y:S01]  /*0400*/  IMAD.WIDE R26, R8, R27, UR6 ;  /* 0x00000006081a7e25 */ /* 0x000fe2000f8e021b */
        /* <DEDUP_REMOVED lines=17> */
[----:B---3--:R-:W-:Y:S05]  /*0520*/  CALL.REL.NOINC `($__internal_1_$__cuda_sm20_div_rn_f64_full) ;  /* 0x0000003400d07944 */ /* 0x008fea0003c00000 */
.L_x_293:
[----:B---3--:R-:W-:Y:S05]  /*0530*/  BSYNC.RECONVERGENT B1 ;  /* 0x0000000000017941 */ /* 0x008fea0003800200 */
.L_x_292:
        /* <DEDUP_REMOVED lines=26> */
[----:B------:R-:W-:Y:S05]  /*06e0*/  CALL.REL.NOINC `($__internal_1_$__cuda_sm20_div_rn_f64_full) ;  /* 0x0000003400607944 */ /* 0x000fea0003c00000 */
.L_x_295:
[----:B------:R-:W-:Y:S05]  /*06f0*/  BSYNC.RECONVERGENT B1 ;  /* 0x0000000000017941 */ /* 0x000fea0003800200 */
.L_x_294:
[----:B------:R-:W-:-:S04]  /*0700*/  IADD3 R26, P0, PT, R26, UR18, RZ ;  /* 0x000000121a1a7c10 */ /* 0x000fc8000ff1e0ff */
[----:B------:R-:W-:-:S05]  /*0710*/  IADD3.X R27, PT, PT, R27, UR19, RZ, P0, !PT ;  /* 0x000000131b1b7c10 */ /* 0x000fca00087fe4ff */
        /* <DEDUP_REMOVED lines=23> */
.L_x_297:
[----:B------:R-:W-:Y:S05]  /*0890*/  BSYNC.RECONVERGENT B1 ;  /* 0x0000000000017941 */ /* 0x000fea0003800200 */
.L_x_296:
        /* <DEDUP_REMOVED lines=23> */
.L_x_299:
[----:B------:R-:W-:Y:S05]  /*0a10*/  BSYNC.RECONVERGENT B1 ;  /* 0x0000000000017941 */ /* 0x000fea0003800200 */
.L_x_298:
        /* <DEDUP_REMOVED lines=23> */
.L_x_301:
[----:B------:R-:W-:Y:S05]  /*0b90*/  BSYNC.RECONVERGENT B1 ;  /* 0x0000000000017941 */ /* 0x000fea0003800200 */
.L_x_300:
        /* <DEDUP_REMOVED lines=23> */
.L_x_303:
[----:B------:R-:W-:Y:S05]  /*0d10*/  BSYNC.RECONVERGENT B1 ;  /* 0x0000000000017941 */ /* 0x000fea0003800200 */
.L_x_302:
        /* <DEDUP_REMOVED lines=23> */
.L_x_305:
[----:B------:R-:W-:Y:S05]  /*0e90*/  BSYNC.RECONVERGENT B1 ;  /* 0x0000000000017941 */ /* 0x000fea0003800200 */
.L_x_304:
        /* <DEDUP_REMOVED lines=23> */
.L_x_307:
[----:B------:R-:W-:Y:S05]  /*1010*/  BSYNC.RECONVERGENT B1 ;  /* 0x0000000000017941 */ /* 0x000fea0003800200 */
.L_x_306:
[----:B------:R4:W-:Y:S01]  /*1020*/  STG.E.64 desc[UR14][R26.64+0x1800], R30 ;  /* 0x0018001e1a007986 */ /* 0x0009e2000c101b0e */
[----:B------:R-:W-:Y:S02]  /*1030*/  IADD3 R6, P0, PT, R6, 0x2000, RZ ;  /* 0x0000200006067810 */ /* 0x000fe40007f1e0ff */
[----:B------:R-:W-:-:S03]  /*1040*/  IADD3 R8, PT, PT, R8, 0x400, RZ ;  /* 0x0000040008087810 */ /* 0x000fc60007ffe0ff */
[----:B------:R-:W-:Y:S01]  /*1050*/  IMAD.X R7, RZ, RZ, R7, P0 ;  /* 0x000000ffff077224 */ /* 0x000fe200000e0607 */
[----:B------:R-:W-:Y:S07]  /*1060*/  BRA.U UP0, `(.L_x_308) ;  /* 0xfffffff100c07547 */ /* 0x000fee000b83ffff */
.L_x_291:
        /* <DEDUP_REMOVED lines=20> */
[----:B----4-:R-:W-:Y:S02]  /*11b0*/  DMUL R30, R16, R20 ;  /* 0x00000014101e7228 */ /* 0x010fe40000000000 */
        /* <DEDUP_REMOVED lines=10> */
.L_x_311:
[----:B------:R-:W-:Y:S05]  /*1260*/  BSYNC.RECONVERGENT B1 ;  /* 0x0000000000017941 */ /* 0x000fea0003800200 */
.L_x_310:
        /* <DEDUP_REMOVED lines=26> */
.L_x_313:
[----:B------:R-:W-:Y:S05]  /*1410*/  BSYNC.RECONVERGENT B1 ;  /* 0x0000000000017941 */ /* 0x000fea0003800200 */
.L_x_312:
        /* <DEDUP_REMOVED lines=23> */
[----:B------:R-:W-:Y:S05]  /*1590*/  CALL.REL.NOINC `($__internal_1_$__cuda_sm20_div_rn_f64_full) ;  /* 0x0000002400b47944 */ /* 0x000fea0003c00000 */
.L_x_315:
[----:B------:R-:W-:Y:S05]  /*15a0*/  BSYNC.RECONVERGENT B1 ;  /* 0x0000000000017941 */ /* 0x000fea0003800200 */
.L_x_314:
        /* <DEDUP_REMOVED lines=24> */
.L_x_317:
[----:B------:R-:W-:Y:S05]  /*1730*/  BSYNC.RECONVERGENT B1 ;  /* 0x0000000000017941 */ /* 0x000fea0003800200 */
.L_x_316:
[----:B------:R1:W-:Y:S01]  /*1740*/  STG.E.64 desc[UR14][R6.64+0xc00], R30 ;  /* 0x000c001e06007986 */ /* 0x0003e2000c101b0e */
[----:B------:R-:W-:-:S07]  /*1750*/  VIADD R5, R5, 0x4 ;  /* 0x0000000405057836 */ /* 0x000fce0000000000 */
.L_x_309:
[----:B------:R-:W-:-:S13]  /*1760*/  ISETP.NE.AND P0, PT, RZ, UR6, PT ;  /* 0x00000006ff007c0c */ /* 0x000fda000bf05270 */
[----:B------:R-:W-:Y:S05]  /*1770*/  @!P0 EXIT ;  /* 0x000000000000894d */ /* 0x000fea0003800000 */
[----:B------:R-:W-:-:S09]  /*1780*/  UISETP.NE.AND UP0, UPT, UR6, 0x1, UPT ;  /* 0x000000010600788c */ /* 0x000fd2000bf05270 */
[----:B------:R-:W-:Y:S05]  /*1790*/  BRA.U !UP0, `(.L_x_318) ;  /* 0x0000000108dc7547 */ /* 0x000fea000b800000 */
[----:B-1----:R-:W-:Y:S01]  /*17a0*/  IMAD R7, R5, 0x80, R2 ;  /* 0x0000008005077824 */ /* 0x002fe200078e0202 */
[----:B0-----:R-:W0:Y:S01]  /*17b0*/  MUFU.RCP64H R17, R11 ;  /* 0x0000000b00117308 */ /* 0x001e220000001800 */
[----:B------:R-:W-:Y:S01]  /*17c0*/  MOV R16, 0x1 ;  /* 0x0000000100107802 */ /* 0x000fe20000000f00 */
        /* <DEDUP_REMOVED lines=22> */
.L_x_320:
[----:B------:R-:W-:Y:S05]  /*1930*/  BSYNC.RECONVERGENT B1 ;  /* 0x0000000000017941 */ /* 0x000fea0003800200 */
.L_x_319:
[----:B------:R-:W-:Y:S01]  /*1940*/  IMAD.MOV.U32 R6, RZ, RZ, 0x8 ;  /* 0x00000008ff067424 */ /* 0x000fe200078e00ff */
[----:B------:R-:W0:Y:S01]  /*1950*/  MUFU.RCP64H R9, R11 ;  /* 0x0000000b00097308 */ /* 0x000e220000001800 */
[----:B------:R-:W-:Y:S01]  /*1960*/  IMAD.MOV.U32 R8, RZ, RZ, 0x1 ;  /* 0x00000001ff087424 */ /* 0x000fe200078e00ff */
[----:B------:R-:W1:Y:S01]  /*1970*/  LDCU.64 UR6, c[0x0][0x388] ;  /* 0x00007100ff0677ac */ /* 0x000e620008000a00 */
        /* <DEDUP_REMOVED lines=22> */
.L_x_322:
[----:B------:R-:W-:Y:S05]  /*1ae0*/  BSYNC.RECONVERGENT B1 ;  /* 0x0000000000017941 */ /* 0x000fea0003800200 */
.L_x_321:
[----:B------:R2:W-:Y:S01]  /*1af0*/  STG.E.64 desc[UR14][R6.64+0x400], R30 ;  /* 0x0004001e06007986 */ /* 0x0005e2000c101b0e */
[----:B------:R-:W-:-:S07]  /*1b00*/  VIADD R5, R5, 0x2 ;  /* 0x0000000205057836 */ /* 0x000fce0000000000 */
.L_x_318:
[----:B------:R-:W3:Y:S02]  /*1b10*/  LDC R0, c[0x0][0x384] ;  /* 0x0000e100ff007b82 */ /* 0x000ee40000000800 */
[----:B---3--:R-:W-:-:S04]  /*1b20*/  LOP3.LUT R0, R0, 0x1, RZ, 0xc0, !PT ;  /* 0x0000000100007812 */ /* 0x008fc800078ec0ff */
[----:B------:R-:W-:-:S13]  /*1b30*/  ISETP.NE.U32.AND P0, PT, R0, 0x1, PT ;  /* 0x000000010000780c */ /* 0x000fda0003f05070 */
[----:B------:R-:W-:Y:S05]  /*1b40*/  @P0 EXIT ;  /* 0x000000000000094d */ /* 0x000fea0003800000 */
[----:B------:R-:W-:Y:S01]  /*1b50*/  IMAD R5, R5, 0x80, R2 ;  /* 0x0000008005057824 */ /* 0x000fe200078e0202 */
[----:B0-----:R-:W1:Y:S01]  /*1b60*/  MUFU.RCP64H R3, R11 ;  /* 0x0000000b00037308 */ /* 0x001e620000001800 */
[----:B------:R-:W0:Y:S02]  /*1b70*/  LDCU.64 UR6, c[0x0][0x388] ;  /* 0x00007100ff0677ac */ /* 0x000e240008000a00 */
        /* <DEDUP_REMOVED lines=22> */
.L_x_324:
[----:B------:R-:W-:Y:S05]  /*1ce0*/  BSYNC.RECONVERGENT B1 ;  /* 0x0000000000017941 */ /* 0x000fea0003800200 */
.L_x_323:
[----:B------:R-:W-:-:S05]  /*1cf0*/  MOV R2, 0x8 ;  /* 0x0000000800027802 */ /* 0x000fca0000000f00 */
[----:B------:R-:W-:-:S05]  /*1d00*/  IMAD.WIDE R2, R5, R2, UR4 ;  /* 0x0000000405027e25 */ /* 0x000fca000f8e0202 */
[----:B------:R-:W-:Y:S01]  /*1d10*/  STG.E.64 desc[UR14][R2.64], R30 ;  /* 0x0000001e02007986 */ /* 0x000fe2000c101b0e */
[----:B------:R-:W-:Y:S05]  /*1d20*/  EXIT ;  /* 0x000000000000794d */ /* 0x000fea0003800000 */
.L_x_290:
        /* <DEDUP_REMOVED lines=13> */
.L_x_358:
[C---:B------:R-:W-:Y:S01]  /*1e00*/  IMAD R11, R8.reuse, 0x80, R2 ;  /* 0x00000080080b7824 */ /* 0x040fe200078e0202 */
[----:B------:R-:W-:Y:S01]  /*1e10*/  BSSY.RECONVERGENT B1, `(.L_x_326) ;  /* 0x0000020000017945 */ /* 0x000fe20003800200 */
[----:B------:R-:W-:-:S03]  /*1e20*/  VIADD R8, R8, 0x8 ;  /* 0x0000000808087836 */ /* 0x000fc60000000000 */
[----:B------:R-:W-:Y:S02]  /*1e30*/  ISETP.GE.AND P0, PT, R11, UR17, PT ;  /* 0x000000110b007c0c */ /* 0x000fe4000bf06270 */
[----:B------:R-:W-:-:S11]  /*1e40*/  ISETP.NE.AND P1, PT, R8, R5, PT ;  /* 0x000000050800720c */ /* 0x000fd60003f25270 */
[----:B01234-:R-:W-:Y:S05]  /*1e50*/  @P0 BRA `(.L_x_327) ;  /* 0x00000000006c0947 */ /* 0x01ffea0003800000 */
[----:B------:R-:W-:-:S06]  /*1e60*/  IMAD.WIDE.U32 R14, R11, 0x8, R12 ;  /* 0x000000080b0e7825 */ /* 0x000fcc00078e000c */
[----:B------:R-:W1:Y:S01]  /*1e70*/  LDG.E.64 R14, desc[UR14][R14.64] ;  /* 0x0000000e0e0e7981 */ /* 0x000e62000c1e1b00 */
[----:B0-----:R-:W0:Y:S01]  /*1e80*/  MUFU.RCP64H R17, R7 ;  /* 0x0000000700117308 */ /* 0x001e220000001800 */
[----:B------:R-:W-:Y:S01]  /*1e90*/  HFMA2 R16, -RZ, RZ, 0, 5.9604644775390625e-08 ;  /* 0x00000001ff107431 */ /* 0x000fe200000001ff */
        /* <DEDUP_REMOVED lines=19> */
.L_x_329:
[----:B------:R-:W-:Y:S05]  /*1fd0*/  BSYNC.RECONVERGENT B2 ;  /* 0x0000000000027941 */ /* 0x000fea0003800200 */
.L_x_328:
[----:B------:R-:W-:-:S04]  /*1fe0*/  IMAD.MOV.U32 R14, RZ, RZ, 0x8 ;  /* 0x00000008ff0e7424 */ /* 0x000fc800078e00ff */
[----:B------:R-:W-:-:S05]  /*1ff0*/  IMAD.WIDE.U32 R14, R11, R14, UR4 ;  /* 0x000000040b0e7e25 */ /* 0x000fca000f8e000e */
[----:B------:R2:W-:Y:S02]  /*2000*/  STG.E.64 desc[UR14][R14.64], R30 ;  /* 0x0000001e0e007986 */ /* 0x0005e4000c101b0e */
.L_x_327:
[----:B-1----:R-:W-:Y:S05]  /*2010*/  BSYNC.RECONVERGENT B1 ;  /* 0x0000000000017941 */ /* 0x002fea0003800200 */
.L_x_326:
        /* <DEDUP_REMOVED lines=9> */
[----:B------:R-:W-:Y:S01]  /*20b0*/  MOV R18, 0x1 ;  /* 0x0000000100127802 */ /* 0x000fe20000000f00 */
        /* <DEDUP_REMOVED lines=19> */
.L_x_333:
[----:B------:R-:W-:Y:S05]  /*21f0*/  BSYNC.RECONVERGENT B2 ;  /* 0x0000000000027941 */ /* 0x000fea0003800200 */
.L_x_332:
[----:B------:R1:W-:Y:S02]  /*2200*/  STG.E.64 desc[UR14][R14.64], R30 ;  /* 0x0000001e0e007986 */ /* 0x0003e4000c101b0e */
.L_x_331:
[----:B------:R-:W-:Y:S05]  /*2210*/  BSYNC.RECONVERGENT B1 ;  /* 0x0000000000017941 */ /* 0x000fea0003800200 */
.L_x_330:
[----:B------:R-:W-:Y:S01]  /*2220*/  VIADD R0, R11, 0x100 ;  /* 0x000001000b007836 */ /* 0x000fe20000000000 */
[----:B------:R-:W-:Y:S04]  /*2230*/  BSSY.RECONVERGENT B1, `(.L_x_334) ;  /* 0x000001b000017945 */ /* 0x000fe80003800200 */
        /* <DEDUP_REMOVED lines=24> */
.L_x_337:
[----:B------:R-:W-:Y:S05]  /*23c0*/  BSYNC.RECONVERGENT B2 ;  /* 0x0000000000027941 */ /* 0x000fea0003800200 */
.L_x_336:
[----:B------:R2:W-:Y:S02]  /*23d0*/  STG.E.64 desc[UR14][R14.64+0x400], R30 ;  /* 0x0004001e0e007986 */ /* 0x0005e4000c101b0e */
.L_x_335:
[----:B------:R-:W-:Y:S05]  /*23e0*/  BSYNC.RECONVERGENT B1 ;  /* 0x0000000000017941 */ /* 0x000fea0003800200 */
.L_x_334:
        /* <DEDUP_REMOVED lines=26> */
.L_x_341:
[----:B------:R-:W-:Y:S05]  /*2590*/  BSYNC.RECONVERGENT B2 ;  /* 0x0000000000027941 */ /* 0x000fea0003800200 */
.L_x_340:
[----:B------:R3:W-:Y:S02]  /*25a0*/  STG.E.64 desc[UR14][R14.64+0x800], R30 ;  /* 0x0008001e0e007986 */ /* 0x0007e4000c101b0e */
.L_x_339:
[----:B------:R-:W-:Y:S05]  /*25b0*/  BSYNC.RECONVERGENT B1 ;  /* 0x0000000000017941 */ /* 0x000fea0003800200 */
.L_x_338:
[----:B------:R-:W-:Y:S01]  /*25c0*/  VIADD R0, R11, 0x200 ;  /* 0x000002000b007836 */ /* 0x000fe20000000000 */
[----:B------:R-:W-:Y:S04]  /*25d0*/  BSSY.RECONVERGENT B1, `(.L_x_342) ;  /* 0x000001b000017945 */ /* 0x000fe80003800200 */
[----:B------:R-:W-:-:S13]  /*25e0*/  ISETP.GE.AND P0, PT, R0, UR17, PT ;  /* 0x0000001100007c0c */ /* 0x000fda000bf06270 */
[----:B------:R-:W-:Y:S05]  /*25f0*/  @P0 BRA `(.L_x_343) ;  /* 0x0000000000600947 */ /* 0x000fea0003800000 */
[----:B------:R-:W4:Y:S01]  /*2600*/  LDG.E.64 R16, desc[UR14][R26.64+0xc00] ;  /* 0x000c000e1a107981 */ /* 0x000f22000c1e1b00 */
        /* <DEDUP_REMOVED lines=21> */
.L_x_345:
[----:B------:R-:W-:Y:S05]  /*2760*/  BSYNC.RECONVERGENT B2 ;  /* 0x0000000000027941 */ /* 0x000fea0003800200 */
.L_x_344:
[----:B------:R4:W-:Y:S02]  /*2770*/  STG.E.64 desc[UR14][R14.64+0xc00], R30 ;  /* 0x000c001e0e007986 */ /* 0x0009e4000c101b0e */
.L_x_343:
[----:B------:R-:W-:Y:S05]  /*2780*/  BSYNC.RECONVERGENT B1 ;  /* 0x0000000000017941 */ /* 0x000fea0003800200 */
.L_x_342:
        /* <DEDUP_REMOVED lines=26> */
.L_x_349:
[----:B------:R-:W-:Y:S05]  /*2930*/  BSYNC.RECONVERGENT B2 ;  /* 0x0000000000027941 */ /* 0x000fea0003800200 */
.L_x_348:
[----:B------:R0:W-:Y:S02]  /*2940*/  STG.E.64 desc[UR14][R14.64+0x1000], R30 ;  /* 0x0010001e0e007986 */ /* 0x0001e4000c101b0e */
.L_x_347:
[----:B------:R-:W-:Y:S05]  /*2950*/  BSYNC.RECONVERGENT B1 ;  /* 0x0000000000017941 */ /* 0x000fea0003800200 */
.L_x_346:
        /* <DEDUP_REMOVED lines=26> */
.L_x_353:
[----:B------:R-:W-:Y:S05]  /*2b00*/  BSYNC.RECONVERGENT B2 ;  /* 0x0000000000027941 */ /* 0x000fea0003800200 */
.L_x_352:
[----:B------:R0:W-:Y:S02]  /*2b10*/  STG.E.64 desc[UR14][R14.64+0x1400], R30 ;  /* 0x0014001e0e007986 */ /* 0x0001e4000c101b0e */
.L_x_351:
[----:B------:R-:W-:Y:S05]  /*2b20*/  BSYNC.RECONVERGENT B1 ;  /* 0x0000000000017941 */ /* 0x000fea0003800200 */
.L_x_350:
[----:B------:R-:W-:Y:S01]  /*2b30*/  VIADD R11, R11, 0x380 ;  /* 0x000003800b0b7836 */ /* 0x000fe20000000000 */
[----:B------:R-:W-:Y:S04]  /*2b40*/  BSSY.RECONVERGENT B1, `(.L_x_354) ;  /* 0x000001b000017945 */ /* 0x000fe80003800200 */
[----:B------:R-:W-:-:S13]  /*2b50*/  ISETP.GE.AND P0, PT, R11, UR17, PT ;  /* 0x000000110b007c0c */ /* 0x000fda000bf06270 */
[----:B------:R-:W-:Y:S05]  /*2b60*/  @P0 BRA `(.L_x_355) ;  /* 0x0000000000600947 */ /* 0x000fea0003800000 */
[----:B------:R-:W5:Y:S01]  /*2b70*/  LDG.E.64 R26, desc[UR14][R26.64+0x1800] ;  /* 0x0018000e1a1a7981 */ /* 0x000f62000c1e1b00 */
        /* <DEDUP_REMOVED lines=21> */
.L_x_357:
[----:B------:R-:W-:Y:S05]  /*2cd0*/  BSYNC.RECONVERGENT B2 ;  /* 0x0000000000027941 */ /* 0x000fea0003800200 */
.L_x_356:
[----:B------:R0:W-:Y:S02]  /*2ce0*/  STG.E.64 desc[UR14][R14.64+0x1800], R30 ;  /* 0x0018001e0e007986 */ /* 0x0001e4000c101b0e */
.L_x_355:
[----:B------:R-:W-:Y:S05]  /*2cf0*/  BSYNC.RECONVERGENT B1 ;  /* 0x0000000000017941 */ /* 0x000fea0003800200 */
.L_x_354:
[----:B------:R-:W-:Y:S05]  /*2d00*/  @P1 BRA `(.L_x_358) ;  /* 0xfffffff0003c1947 */ /* 0x000fea000383ffff */
.L_x_325:
[----:B------:R-:W-:-:S13]  /*2d10*/  ISETP.NE.AND P0, PT, RZ, UR7, PT ;  /* 0x00000007ff007c0c */ /* 0x000fda000bf05270 */
[----:B------:R-:W-:Y:S05]  /*2d20*/  @!P0 EXIT ;  /* 0x000000000000894d */ /* 0x000fea0003800000 */
[----:B------:R-:W5:Y:S01]  /*2d30*/  LDCU UR6, c[0x0][0x384] ;  /* 0x00007080ff0677ac */ /* 0x000f620008000800 */
[----:B------:R-:W-:Y:S02]  /*2d40*/  UISETP.GE.U32.AND UP0, UPT, UR7, 0x4, UPT ;  /* 0x000000040700788c */ /* 0x000fe4000bf06070 */
[----:B-----5:R-:W-:-:S07]  /*2d50*/  ULOP3.LUT UR6, UR6, 0x3, URZ, 0xc0, !UPT ;  /* 0x0000000306067892 */ /* 0x020fce000f8ec0ff */
[----:B------:R-:W-:Y:S05]  /*2d60*/  BRA.U !UP0, `(.L_x_359) ;  /* 0x0000000908147547 */ /* 0x000fea000b800000 */
[----:B------:R-:W-:Y:S01]  /*2d70*/  IMAD R11, R5, 0x80, R2 ;  /* 0x00000080050b7824 */ /* 0x000fe200078e0202 */
[----:B------:R-:W-:Y:S04]  /*2d80*/  BSSY.RECONVERGENT B1, `(.L_x_360) ;  /* 0x000001f000017945 */ /* 0x000fe80003800200 */
        /* <DEDUP_REMOVED lines=25> */
[----:B------:R-:W-:Y:S05]  /*2f20*/  CALL.REL.NOINC `($__internal_1_$__cuda_sm20_div_rn_f64_full) ;  /* 0x0000000c00507944 */ /* 0x000fea0003c00000 */
.L_x_363:
[----:B------:R-:W-:Y:S05]  /*2f30*/  BSYNC.RECONVERGENT B2 ;  /* 0x0000000000027941 */ /* 0x000fea0003800200 */
.L_x_362:
[----:B------:R-:W-:-:S04]  /*2f40*/  IMAD.MOV.U32 R8, RZ, RZ, 0x8 ;  /* 0x00000008ff087424 */ /* 0x000fc800078e00ff */
[----:B------:R-:W-:-:S05]  /*2f50*/  IMAD.WIDE R8, R11, R8, UR4 ;  /* 0x000000040b087e25 */ /* 0x000fca000f8e0208 */
[----:B------:R0:W-:Y:S02]  /*2f60*/  STG.E.64 desc[UR14][R8.64], R30 ;  /* 0x0000001e08007986 */ /* 0x0001e4000c101b0e */
.L_x_361:
[----:B------:R-:W-:Y:S05]  /*2f70*/  BSYNC.RECONVERGENT B1 ;  /* 0x0000000000017941 */ /* 0x000fea0003800200 */
.L_x_360:
[----:B01234-:R-:W-:Y:S01]  /*2f80*/  VIADD R15, R11, 0x80 ;  /* 0x000000800b0f7836 */ /* 0x01ffe20000000000 */
[----:B------:R-:W-:Y:S04]  /*2f90*/  BSSY.RECONVERGENT B1, `(.L_x_364) ;  /* 0x000001f000017945 */ /* 0x000fe80003800200 */
[----:B------:R-:W-:-:S13]  /*2fa0*/  ISETP.GE.AND P0, PT, R15, UR17, PT ;  /* 0x000000110f007c0c */ /* 0x000fda000bf06270 */
[----:B------:R-:W-:Y:S05]  /*2fb0*/  @P0 BRA `(.L_x_365) ;  /* 0x0000000000700947 */ /* 0x000fea0003800000 */
[----:B------:R-:W-:Y:S01]  /*2fc0*/  IMAD.WIDE R8, R15, 0x8, R12 ;  /* 0x000000080f087825 */ /* 0x000fe200078e020c */
        /* <DEDUP_REMOVED lines=23> */
.L_x_367:
[----:B------:R-:W-:Y:S05]  /*3140*/  BSYNC.RECONVERGENT B2 ;  /* 0x0000000000027941 */ /* 0x000fea0003800200 */
.L_x_366:
[----:B------:R-:W-:-:S04]  /*3150*/  IMAD.MOV.U32 R8, RZ, RZ, 0x8 ;  /* 0x00000008ff087424 */ /* 0x000fc800078e00ff */
[----:B------:R-:W-:-:S05]  /*3160*/  IMAD.WIDE R8, R15, R8, UR4 ;  /* 0x000000040f087e25 */ /* 0x000fca000f8e0208 */
[----:B------:R0:W-:Y:S02]  /*3170*/  STG.E.64 desc[UR14][R8.64], R30 ;  /* 0x0000001e08007986 */ /* 0x0001e4000c101b0e */
.L_x_365:
[----:B------:R-:W-:Y:S05]  /*3180*/  BSYNC.RECONVERGENT B1 ;  /* 0x0000000000017941 */ /* 0x000fea0003800200 */
.L_x_364:
        /* <DEDUP_REMOVED lines=28> */
.L_x_371:
[----:B------:R-:W-:Y:S05]  /*3350*/  BSYNC.RECONVERGENT B2 ;  /* 0x0000000000027941 */ /* 0x000fea0003800200 */
.L_x_370:
[----:B------:R-:W-:-:S04]  /*3360*/  IMAD.MOV.U32 R8, RZ, RZ, 0x8 ;  /* 0x00000008ff087424 */ /* 0x000fc800078e00ff */
[----:B------:R-:W-:-:S05]  /*3370*/  IMAD.WIDE R8, R15, R8, UR4 ;  /* 0x000000040f087e25 */ /* 0x000fca000f8e0208 */
[----:B------:R1:W-:Y:S02]  /*3380*/  STG.E.64 desc[UR14][R8.64], R30 ;  /* 0x0000001e08007986 */ /* 0x0003e4000c101b0e */
.L_x_369:
[----:B------:R-:W-:Y:S05]  /*3390*/  BSYNC.RECONVERGENT B1 ;  /* 0x0000000000017941 */ /* 0x000fea0003800200 */
.L_x_368:
        /* <DEDUP_REMOVED lines=28> */
.L_x_375:
[----:B------:R-:W-:Y:S05]  /*3560*/  BSYNC.RECONVERGENT B2 ;  /* 0x0000000000027941 */ /* 0x000fea0003800200 */
.L_x_374:
[----:B------:R-:W-:-:S04]  /*3570*/  IMAD.MOV.U32 R8, RZ, RZ, 0x8 ;  /* 0x00000008ff087424 */ /* 0x000fc800078e00ff */
[----:B------:R-:W-:-:S05]  /*3580*/  IMAD.WIDE R8, R11, R8, UR4 ;  /* 0x000000040b087e25 */ /* 0x000fca000f8e0208 */
[----:B------:R2:W-:Y:S02]  /*3590*/  STG.E.64 desc[UR14][R8.64], R30 ;  /* 0x0000001e08007986 */ /* 0x0005e4000c101b0e */
.L_x_373:
[----:B------:R-:W-:Y:S05]  /*35a0*/  BSYNC.RECONVERGENT B1 ;  /* 0x0000000000017941 */ /* 0x000fea0003800200 */
.L_x_372:
[----:B------:R-:W-:-:S07]  /*35b0*/  VIADD R5, R5, 0x4 ;  /* 0x0000000405057836 */ /* 0x000fce0000000000 */
.L_x_359:
        /* <DEDUP_REMOVED lines=32> */
.L_x_380:
[----:B------:R-:W-:Y:S05]  /*37c0*/  BSYNC.RECONVERGENT B2 ;  /* 0x0000000000027941 */ /* 0x000fea0003800200 */
.L_x_379:
[----:B------:R-:W-:-:S04]  /*37d0*/  IMAD.MOV.U32 R8, RZ, RZ, 0x8 ;  /* 0x00000008ff087424 */ /* 0x000fc800078e00ff */
[----:B------:R-:W-:-:S05]  /*37e0*/  IMAD.WIDE R8, R11, R8, UR4 ;  /* 0x000000040b087e25 */ /* 0x000fca000f8e0208 */
[----:B------:R0:W-:Y:S02]  /*37f0*/  STG.E.64 desc[UR14][R8.64], R30 ;  /* 0x0000001e08007986 */ /* 0x0001e4000c101b0e */
.L_x_378:
[----:B------:R-:W-:Y:S05]  /*3800*/  BSYNC.RECONVERGENT B1 ;  /* 0x0000000000017941 */ /* 0x000fea0003800200 */
.L_x_377:
[----:B------:R-:W-:Y:S01]  /*3810*/  VIADD R11, R11, 0x80 ;  /* 0x000000800b0b7836 */ /* 0x000fe20000000000 */
        /* <DEDUP_REMOVED lines=27> */
.L_x_384:
[----:B------:R-:W-:Y:S05]  /*39d0*/  BSYNC.RECONVERGENT B2 ;  /* 0x0000000000027941 */ /* 0x000fea0003800200 */
.L_x_383:
[----:B------:R-:W-:-:S04]  /*39e0*/  IMAD.MOV.U32 R8, RZ, RZ, 0x8 ;  /* 0x00000008ff087424 */ /* 0x000fc800078e00ff */
[----:B------:R-:W-:-:S05]  /*39f0*/  IMAD.WIDE R8, R11, R8, UR4 ;  /* 0x000000040b087e25 */ /* 0x000fca000f8e0208 */
[----:B------:R0:W-:Y:S02]  /*3a00*/  STG.E.64 desc[UR14][R8.64], R30 ;  /* 0x0000001e08007986 */ /* 0x0001e4000c101b0e */
.L_x_382:
[----:B------:R-:W-:Y:S05]  /*3a10*/  BSYNC.RECONVERGENT B1 ;  /* 0x0000000000017941 */ /* 0x000fea0003800200 */
.L_x_381:
[----:B------:R-:W-:-:S07]  /*3a20*/  VIADD R5, R5, 0x2 ;  /* 0x0000000205057836 */ /* 0x000fce0000000000 */
.L_x_376:
[----:B------:R-:W5:Y:S02]  /*3a30*/  LDC R0, c[0x0][0x384] ;  /* 0x0000e100ff007b82 */ /* 0x000f640000000800 */
[----:B-----5:R-:W-:-:S04]  /*3a40*/  LOP3.LUT R0, R0, 0x1, RZ, 0xc0, !PT ;  /* 0x0000000100007812 */ /* 0x020fc800078ec0ff */
[----:B------:R-:W-:-:S13]  /*3a50*/  ISETP.NE.U32.AND P0, PT, R0, 0x1, PT ;  /* 0x000000010000780c */ /* 0x000fda0003f05070 */
[----:B------:R-:W-:Y:S05]  /*3a60*/  @P0 EXIT ;  /* 0x000000000000094d */ /* 0x000fea0003800000 */
[----:B------:R-:W-:-:S04]  /*3a70*/  LEA R5, R5, R2, 0x7 ;  /* 0x0000000205057211 */ /* 0x000fc800078e38ff */
        /* <DEDUP_REMOVED lines=26> */
.L_x_386:
[----:B------:R-:W-:Y:S05]  /*3c20*/  BSYNC.RECONVERGENT B1 ;  /* 0x0000000000017941 */ /* 0x000fea0003800200 */
.L_x_385:
[----:B------:R-:W-:-:S04]  /*3c30*/  IMAD.MOV.U32 R2, RZ, RZ, 0x8 ;  /* 0x00000008ff027424 */ /* 0x000fc800078e00ff */
[----:B------:R-:W-:-:S05]  /*3c40*/  IMAD.WIDE R2, R5, R2, UR4 ;  /* 0x0000000405027e25 */ /* 0x000fca000f8e0202 */
[----:B------:R-:W-:Y:S01]  /*3c50*/  STG.E.64 desc[UR14][R2.64], R30 ;  /* 0x0000001e02007986 */ /* 0x000fe2000c101b0e */
[----:B------:R-:W-:Y:S05]  /*3c60*/  EXIT ;  /* 0x000000000000794d */ /* 0x000fea0003800000 */
        .weak           $__internal_1_$__cuda_sm20_div_rn_f64_full
        .type           $__internal_1_$__cuda_sm20_div_rn_f64_full,@function
        .size           $__internal_1_$__cuda_sm20_div_rn_f64_full,(.L_x_451 - $__internal_1_$__cuda_sm20_div_rn_f64_full)
$__internal_1_$__cuda_sm20_div_rn_f64_full:
        /* <DEDUP_REMOVED lines=67> */
.L_x_388:
        /* <DEDUP_REMOVED lines=16> */
.L_x_391:
[----:B------:R-:W-:Y:S02]  /*41a0*/  LOP3.LUT R31, R19, 0x80000, RZ, 0xfc, !PT ;  /* 0x00080000131f7812 */ /* 0x000fe400078efcff */
[----:B------:R-:W-:Y:S01]  /*41b0*/  MOV R30, R18 ;  /* 0x00000012001e7202 */ /* 0x000fe20000000f00 */
[----:B------:R-:W-:Y:S06]  /*41c0*/  BRA `(.L_x_389) ;  /* 0x0000000000087947 */ /* 0x000fec0003800000 */
.L_x_390:
[----:B------:R-:W-:Y:S01]  /*41d0*/  LOP3.LUT R31, R21, 0x80000, RZ, 0xfc, !PT ;  /* 0x00080000151f7812 */ /* 0x000fe200078efcff */
[----:B------:R-:W-:-:S07]  /*41e0*/  IMAD.MOV.U32 R30, RZ, RZ, R20 ;  /* 0x000000ffff1e7224 */ /* 0x000fce00078e0014 */
.L_x_389:
[----:B------:R-:W-:Y:S05]  /*41f0*/  BSYNC.RECONVERGENT B0 ;  /* 0x0000000000007941 */ /* 0x000fea0003800200 */
.L_x_387:
[----:B------:R-:W-:Y:S02]  /*4200*/  IMAD.MOV.U32 R16, RZ, RZ, R0 ;  /* 0x000000ffff107224 */ /* 0x000fe400078e0000 */
[----:B------:R-:W-:-:S04]  /*4210*/  IMAD.MOV.U32 R17, RZ, RZ, 0x0 ;  /* 0x00000000ff117424 */ /* 0x000fc800078e00ff */
[----:B------:R-:W-:Y:S05]  /*4220*/  RET.REL.NODEC R16 `(_ZN3cub18CUB_300001_SM_10006detail9transform16transform_kernelINS2_10policy_hubILb1EN4cuda3std3__45tupleIJN6thrust24THRUST_300001_SM_1000_NS6detail15normal_iteratorINSA_10device_ptrIdEEEEEEEE10policy1000Ei8varianceSF_JPdEEEvT0_iT1_T2_DpNS2_10kernel_argIT3_EE) ;  /* 0xffffffbc10747950 */ /* 0x000fea0003c3ffff */
.L_x_392:
        /* <DEDUP_REMOVED lines=13> */
.L_x_451:


//--------------------- .text._ZN3cub18CUB_300001_SM_10006detail9transform16transform_kernelINS2_10policy_hubILb0EN4cuda3std3__45tupleIJN6thrust24THRUST_300001_SM_1000_NS6detail15normal_iteratorINSA_10device_ptrIdEEEESF_EEEE10policy1000ElNS7_5minusIdEESF_JPdSL_EEEvT0_iT1_T2_DpNS2_10kernel_argIT3_EE --------------------------
	.section	.text._ZN3cub18CUB_300001_SM_10006detail9transform16transform_kernelINS2_10policy_hubILb0EN4cuda3std3__45tupleIJN6thrust24THRUST_300001_SM_1000_NS6detail15normal_iteratorINSA_10device_ptrIdEEEESF_EEEE10policy1000ElNS7_5minusIdEESF_JPdSL_EEEvT0_iT1_T2_DpNS2_10kernel_argIT3_EE,"ax",@progbits
	.align	128
        .global         _ZN3cub18CUB_300001_SM_10006detail9transform16transform_kernelINS2_10policy_hubILb0EN4cuda3std3__45tupleIJN6thrust24THRUST_300001_SM_1000_NS6detail15normal_iteratorINSA_10device_ptrIdEEEESF_EEEE10policy1000ElNS7_5minusIdEESF_JPdSL_EEEvT0_iT1_T2_DpNS2_10kernel_argIT3_EE
        .type           _ZN3cub18CUB_300001_SM_10006detail9transform16transform_kernelINS2_10policy_hubILb0EN4cuda3std3__45tupleIJN6thrust24THRUST_300001_SM_1000_NS6detail15normal_iteratorINSA_10device_ptrIdEEEESF_EEEE10policy1000ElNS7_5minusIdEESF_JPdSL_EEEvT0_iT1_T2_DpNS2_10kernel_argIT3_EE,@function
        .size           _ZN3cub18CUB_300001_SM_10006detail9transform16transform_kernelINS2_10policy_hubILb0EN4cuda3std3__45tupleIJN6thrust24THRUST_300001_SM_1000_NS6detail15normal_iteratorINSA_10device_ptrIdEEEESF_EEEE10policy1000ElNS7_5minusIdEESF_JPdSL_EEEvT0_iT1_T2_DpNS2_10kernel_argIT3_EE,(.L_x_452 - _ZN3cub18CUB_300001_SM_10006detail9transform16transform_kernelINS2_10policy_hubILb0EN4cuda3std3__45tupleIJN6thrust24THRUST_300001_SM_1000_NS6detail15normal_iteratorINSA_10device_ptrIdEEEESF_EEEE10policy1000ElNS7_5minusIdEESF_JPdSL_EEEvT0_iT1_T2_DpNS2_10kernel_argIT3_EE)
        .other          _ZN3cub18CUB_300001_SM_10006detail9transform16transform_kernelINS2_10policy_hubILb0EN4cuda3std3__45tupleIJN6thrust24THRUST_300001_SM_1000_NS6detail15normal_iteratorINSA_10device_ptrIdEEEESF_EEEE10policy1000ElNS7_5minusIdEESF_JPdSL_EEEvT0_iT1_T2_DpNS2_10kernel_argIT3_EE,@"STO_CUDA_ENTRY STV_DEFAULT"
_ZN3cub18CUB_300001_SM_10006detail9transform16transform_kernelINS2_10policy_hubILb0EN4cuda3std3__45tupleIJN6thrust24THRUST_300001_SM_1000_NS6detail15normal_iteratorINSA_10device_ptrIdEEEESF_EEEE10policy1000ElNS7_5minusIdEESF_JPdSL_EEEvT0_iT1_T2_DpNS2_10kernel_argIT3_EE:
.text._ZN3cub18CUB_300001_SM_10006detail9transform16transform_kernelINS2_10policy_hubILb0EN4cuda3std3__45tupleIJN6thrust24THRUST_300001_SM_1000_NS6detail15normal_iteratorINSA_10device_ptrIdEEEESF_EEEE10policy1000ElNS7_5minusIdEESF_JPdSL_EEEvT0_iT1_T2_DpNS2_10kernel_argIT3_EE:
[----:B------:R-:W-:Y:S01]  /*0000*/  LDC R1, c[0x0][0x37c] ;  /* 0x0000df00ff017b82 */ /* 0x000fe20000000800 */
[----:B------:R-:W1:Y:S07]  /*0010*/  LDCU UR24, c[0x0][0x388] ;  /* 0x00007100ff1877ac */ /* 0x000e6e0008000800 */
[----:B------:R-:W2:Y:S01]  /*0020*/  S2UR UR5, SR_CTAID.X ;  /* 0x00000000000579c3 */ /* 0x000ea20000002500 */
[----:B------:R-:W3:Y:S01]  /*0030*/  LDCU UR7, c[0x0][0x370] ;  /* 0x00006e00ff0777ac */ /* 0x000ee20008000800 */
[----:B------:R-:W4:Y:S06]  /*0040*/  LDCU.64 UR22, c[0x0][0x358] ;  /* 0x00006b00ff1677ac */ /* 0x000f2c0008000a00 */
[----:B------:R-:W5:Y:S01]  /*0050*/  LDC.64 R2, c[0x0][0x380] ;  /* 0x0000e000ff027b82 */ /* 0x000f620000000a00 */
[----:B-1----:R-:W-:-:S04]  /*0060*/  USHF.L.U32 UR19, UR24, 0x7, URZ ;  /* 0x0000000718137899 */ /* 0x002fc800080006ff */
[----:B------:R-:W-:Y:S02]  /*0070*/  USHF.R.S32.HI UR8, URZ, 0x1f, UR19 ;  /* 0x0000001fff087899 */ /* 0x000fe40008011413 */
[----:B--2---:R-:W-:Y:S02]  /*0080*/  UIMAD.WIDE.U32 UR20, UR19, UR5, URZ ;  /* 0x00000005131472a5 */ /* 0x004fe4000f8e00ff */
[----:B------:R-:W-:Y:S02]  /*0090*/  UIMAD UR6, UR8, UR5, URZ ;  /* 0x00000005080672a4 */ /* 0x000fe4000f8e02ff */
[----:B------:R-:W-:Y:S02]  /*00a0*/  UIADD3 UR4, UPT, UPT, UR5, 0x2, URZ ;  /* 0x0000000205047890 */ /* 0x000fe4000fffe0ff */
[----:B------:R-:W-:Y:S02]  /*00b0*/  UIADD3 UR6, UPT, UPT, UR21, UR6, URZ ;  /* 0x0000000615067290 */ /* 0x000fe4000fffe0ff */
[----:B---3--:R-:W-:Y:S01]  /*00c0*/  UISETP.GE.U32.AND UP0, UPT, UR4, UR7, UPT ;  /* 0x000000070400728c */ /* 0x008fe2000bf06070 */
[----:B-----5:R-:W-:-:S03]  /*00d0*/  IADD3 R0, P0, PT, R2, -UR20, RZ ;  /* 0x8000001402007c10 */ /* 0x020fc6000ff1e0ff */
[----:B------:R-:W-:Y:S01]  /*00e0*/  UISETP.EQ.OR UP0, UPT, UR5, URZ, UP0 ;  /* 0x000000ff0500728c */ /* 0x000fe20008702670 */
[----:B------:R-:W-:Y:S02]  /*00f0*/  IADD3.X R2, PT, PT, R3, ~UR6, RZ, P0, !PT ;  /* 0x8000000603027c10 */ /* 0x000fe400087fe4ff */
[----:B------:R-:W-:-:S04]  /*0100*/  ISETP.LT.U32.AND P0, PT, R0, UR19, PT ;  /* 0x0000001300007c0c */ /* 0x000fc8000bf01070 */
[----:B------:R-:W-:-:S04]  /*0110*/  ISETP.LT.AND.EX P0, PT, R2, UR8, PT, P0 ;  /* 0x0000000802007c0c */ /* 0x000fc8000bf01300 */
[----:B------:R-:W-:Y:S01]  /*0120*/  SEL R0, R0, UR19, P0 ;  /* 0x0000001300007c07 */ /* 0x000fe20008000000 */
[----:B----4-:R-:W-:Y:S08]  /*0130*/  BRA.U UP0, `(.L_x_393) ;  /* 0x0000000100e47547 */ /* 0x010ff0000b800000 */
[----:B------:R-:W1:Y:S01]  /*0140*/  S2R R2, SR_TID.X ;  /* 0x0000000000027919 */ /* 0x000e620000002100 */
[----:B------:R-:W-:Y:S01]  /*0150*/  ELECT P0, URZ, PT ;  /* 0x0000000000ff782f */ /* 0x000fe20003800000 */
[----:B------:R-:W-:Y:S03]  /*0160*/  BSSY.RECONVERGENT B0, `(.L_x_394) ;  /* 0x000002e000007945 */ /* 0x000fe60003800200 */
[----:B-1----:R-:W-:-:S13]  /*0170*/  ISETP.GT.U32.OR P0, PT, R2, 0x1f, !P0 ;  /* 0x0000001f0200780c */ /* 0x002fda0004704470 */
[----:B------:R-:W-:Y:S05]  /*0180*/  @P0 BRA `(.L_x_395) ;  /* 0x0000000000ac0947 */ /* 0x000fea0003800000 */
[----:B------:R-:W1:Y:S01]  /*0190*/  S2UR UR18, SR_CgaCtaId ;  /* 0x00000000001279c3 */ /* 0x000e620000008800 */
[----:B------:R-:W2:Y:S01]  /*01a0*/  LDCU UR15, c[0x0][0x3a0] ;  /* 0x00007400ff0f77ac */ /* 0x000ea20008000800 */
[----:B------:R-:W3:Y:S01]  /*01b0*/  LDCU UR17, c[0x0][0x3b0] ;  /* 0x00007600ff1177ac */ /* 0x000ee20008000800 */
[----:B------:R-:W-:Y:S01]  /*01c0*/  ULEA UR14, UR24, 0xf, 0xa ;  /* 0x0000000f180e7891 */ /* 0x000fe2000f8e50ff */
[----:B------:R-:W-:Y:S01]  /*01d0*/  UMOV UR7, 0x400 ;  /* 0x0000040000077882 */ /* 0x000fe20000000000 */
[----:B------:R-:W-:Y:S01]  /*01e0*/  UMOV UR10, 0x1 ;  /* 0x00000001000a7882 */ /* 0x000fe20000000000 */
[----:B------:R-:W4:Y:S01]  /*01f0*/  LDCU.64 UR4, c[0x0][0x398] ;  /* 0x00007300ff0477ac */ /* 0x000f220008000a00 */
[----:B------:R-:W-:-:S04]  /*0200*/  UIADD3 UR10, UPT, UPT, -UR10, 0x100000, URZ ;  /* 0x001000000a0a7890 */ /* 0x000fc8000fffe1ff */
[----:B------:R-:W-:Y:S02]  /*0210*/  USHF.L.U32 UR11, UR10, 0xb, URZ ;  /* 0x0000000b0a0b7899 */ /* 0x000fe400080006ff */
[----:B------:R-:W-:Y:S02]  /*0220*/  USHF.L.U32 UR10, UR10, 0x1, URZ ;  /* 0x000000010a0a7899 */ /* 0x000fe400080006ff */
[----:B--2---:R-:W-:Y:S01]  /*0230*/  UIADD3 UR15, UPT, UPT, UR14, UR15, URZ ;  /* 0x0000000f0e0f7290 */ /* 0x004fe2000fffe0ff */
[----:B------:R-:W2:Y:S01]  /*0240*/  LDCU.64 UR12, c[0x0][0x3a8] ;  /* 0x00007500ff0c77ac */ /* 0x000ea20008000a00 */
[----:B---3--:R-:W-:Y:S02]  /*0250*/  UIADD3 UR14, UPT, UPT, UR14, UR17, URZ ;  /* 0x000000110e0e7290 */ /* 0x008fe4000fffe0ff */
[----:B-1----:R-:W-:Y:S02]  /*0260*/  ULEA UR17, UR18, UR7, 0x18 ;  /* 0x0000000712117291 */ /* 0x002fe4000f8ec0ff */
[----:B------:R-:W-:-:S02]  /*0270*/  UIADD3 UR16, UPT, UPT, UR7, 0x80, URZ ;  /* 0x0000008007107890 */ /* 0x000fc4000fffe0ff */
[----:B------:R-:W-:Y:S02]  /*0280*/  USHF.L.U64.HI UR9, UR20, 0x3, UR6 ;  /* 0x0000000314097899 */ /* 0x000fe40008010206 */
[----:B------:R-:W-:Y:S02]  /*0290*/  USHF.L.U32 UR8, UR20, 0x3, URZ ;  /* 0x0000000314087899 */ /* 0x000fe400080006ff */
[----:B------:R-:W-:Y:S02]  /*02a0*/  ULOP3.LUT UR15, UR15, 0xfffffff0, URZ, 0xc0, !UPT ;  /* 0xfffffff00f0f7892 */ /* 0x000fe4000f8ec0ff */
[----:B------:R-:W-:Y:S01]  /*02b0*/  ULOP3.LUT UR14, UR14, 0xfffffff0, URZ, 0xc0, !UPT ;  /* 0xfffffff00e0e7892 */ /* 0x000fe2000f8ec0ff */
[----:B------:R-:W1:Y:S02]  /*02c0*/  FENCE.VIEW.ASYNC.S ;  /* 0x00000000000073c6 */ /* 0x000e640000000000 */
[----:B-1----:R1:W3:Y:S02]  /*02d0*/  SYNCS.EXCH.64 URZ, [UR17], UR10 ;  /* 0x0000000a11ff75b2 */ /* 0x0022e40008000100 */
[----:B------:R-:W-:Y:S01]  /*02e0*/  @!PT LDS RZ, [RZ] ;  /* 0x00000000fffff984 */ /* 0x000fe20000000800 */
[----:B------:R-:W-:Y:S01]  /*02f0*/  @!PT LDS RZ, [RZ] ;  /* 0x00000000fffff984 */ /* 0x000fe20000000800 */
[----:B------:R-:W-:Y:S01]  /*0300*/  @!PT LDS RZ, [RZ] ;  /* 0x00000000fffff984 */ /* 0x000fe20000000800 */
[----:B------:R-:W-:Y:S01]  /*0310*/  @!PT LDS RZ, [RZ] ;  /* 0x00000000fffff984 */ /* 0x000fe20000000800 */
[----:B---3--:R3:W-:Y:S06]  /*0320*/  MEMBAR.ALL.CTA ;  /* 0x0000000000007992 */ /* 0x0087ec0000008000 */
[----:B---3--:R-:W3:Y:S01]  /*0330*/  FENCE.VIEW.ASYNC.S ;  /* 0x00000000000073c6 */ /* 0x008ee20000000000 */
[----:B------:R-:W-:-:S02]  /*0340*/  ULEA UR16, UR18, UR16, 0x18 ;  /* 0x0000001012107291 */ /* 0x000fc4000f8ec0ff */
[----:B----4-:R-:W-:Y:S02]  /*0350*/  UIADD3.64 UR4, UPT, UPT, UR8, UR4, URZ ;  /* 0x0000000408047297 */ /* 0x010fe4000fffe0ff */
[----:B------:R-:W-:Y:S02]  /*0360*/  USHF.R.U32.HI UR7, URZ, 0x4, UR15 ;  /* 0x00000004ff077899 */ /* 0x000fe4000801160f */
[----:B--2---:R-:W-:Y:S02]  /*0370*/  UIADD3.64 UR8, UPT, UPT, UR8, UR12, URZ ;  /* 0x0000000c08087297 */ /* 0x004fe4000fffe0ff */
[----:B------:R-:W-:Y:S02]  /*0380*/  UIADD3 UR15, UPT, UPT, UR15, UR14, URZ ;  /* 0x0000000e0f0f7290 */ /* 0x000fe4000fffe0ff */
[----:B------:R-:W-:Y:S02]  /*0390*/  ULEA UR12, UR24, UR16, 0xa ;  /* 0x00000010180c7291 */ /* 0x000fe4000f8e50ff */
[----:B------:R-:W-:-:S02]  /*03a0*/  USHF.R.U32.HI UR14, URZ, 0x4, UR14 ;  /* 0x00000004ff0e7899 */ /* 0x000fc4000801160e */
[----:B------:R-:W-:Y:S01]  /*03b0*/  UPRMT UR7, UR7, 0x5410, URZ ;  /* 0x0000541007077896 */ /* 0x000fe200080000ff */
[----:B------:R-:W-:Y:S01]  /*03c0*/  IMAD.U32 R2, RZ, RZ, UR15 ;  /* 0x0000000fff027e24 */ /* 0x000fe2000f8e00ff */
[----:B------:R-:W-:Y:S02]  /*03d0*/  UIADD3 UR12, UPT, UPT, UR12, 0x80, URZ ;  /* 0x000000800c0c7890 */ /* 0x000fe4000fffe0ff */
[----:B------:R-:W-:Y:S01]  /*03e0*/  UPRMT UR14, UR14, 0x5410, URZ ;  /* 0x000054100e0e7896 */ /* 0x000fe200080000ff */
[----:B------:R-:W-:-:S04]  /*03f0*/  UMOV UR13, UR17 ;  /* 0x00000011000d7c82 */ /* 0x000fc80008000000 */
[----:B---3--:R1:W-:Y:S04]  /*0400*/  UBLKCP.S.G [UR16], [UR4], UR7 ;  /* 0x00000010040073ba */ /* 0x0083e80008000207 */
[----:B------:R1:W-:Y:S01]  /*0410*/  UBLKCP.S.G [UR12], [UR8], UR14 ;  /* 0x0000000c080073ba */ /* 0x0003e2000800020e */
[----:B------:R1:W-:Y:S01]  /*0420*/  SYNCS.ARRIVE.TRANS64 RZ, [UR17], R2 ;  /* 0x00000002ffff79a7 */ /* 0x0003e20008000011 */
[----:B------:R-:W-:Y:S01]  /*0430*/  NOP ;  /* 0x0000000000007918 */ /* 0x000fe20000000000 */
.L_x_395:
[----:B-1----:R-:W-:Y:S05]  /*0440*/  BSYNC.RECONVERGENT B0 ;  /* 0x0000000000007941 */ /* 0x002fea0003800200 */
.L_x_394:
[----:B------:R-:W1:Y:S08]  /*0450*/  S2UR UR5, SR_CgaCtaId ;  /* 0x00000000000579c3 */ /* 0x000e700000008800 */
[----:B------:R-:W-:Y:S01]  /*0460*/  BAR.SYNC.DEFER_BLOCKING 0x0 ;  /* 0x0000000000007b1d */ /* 0x000fe20000010000 */
[----:B------:R-:W-:-:S05]  /*0470*/  SHF.L.U32 R2, RZ, 0x1f, RZ ;  /* 0x0000001fff027819 */ /* 0x000fca00000006ff */
[----:B------:R-:W-:Y:S02]  /*0480*/  UMOV UR4, 0x400 ;  /* 0x0000040000047882 */ /* 0x000fe40000000000 */
[----:B-1----:R-:W-:-:S12]  /*0490*/  ULEA UR4, UR5, UR4, 0x18 ;  /* 0x0000000405047291 */ /* 0x002fd8000f8ec0ff */
.L_x_396:
[----:B------:R-:W1:Y:S02]  /*04a0*/  SYNCS.PHASECHK.TRANS64.TRYWAIT P0, [UR4], R2 ;  /* 0x00000002ff0075a7 */ /* 0x000e640008001104 */
[----:B-1----:R-:W-:Y:S05]  /*04b0*/  @!P0 BRA `(.L_x_396) ;  /* 0xfffffffc00f88947 */ /* 0x002fea000383ffff */
[----:B------:R-:W-:Y:S05]  /*04c0*/  BRA `(.L_x_397) ;  /* 0x00000014003c7947 */ /* 0x000fea0003800000 */
.L_x_393:
[----:B------:R-:W1:Y:S01]  /*04d0*/  S2R R3, SR_TID.Y ;  /* 0x0000000000037919 */ /* 0x000e620000002200 */
[----:B------:R-:W2:Y:S01]  /*04e0*/  LDCU UR9, c[0x0][0x360] ;  /* 0x00006c00ff0977ac */ /* 0x000ea20008000800 */
[----:B------:R-:W-:Y:S01]  /*04f0*/  IMAD.SHL.U32 R4, R0, 0x8, RZ ;  /* 0x0000000800047824 */ /* 0x000fe200078e00ff */
[----:B------:R-:W-:Y:S01]  /*0500*/  BSSY.RECONVERGENT B0, `(.L_x_398) ;  /* 0x00000ab000007945 */ /* 0x000fe20003800200 */
[----:B------:R-:W1:Y:S01]  /*0510*/  S2R R6, SR_TID.Z ;  /* 0x0000000000067919 */ /* 0x000e620000002300 */
[----:B------:R-:W2:Y:S01]  /*0520*/  LDCU UR10, c[0x0][0x364] ;  /* 0x00006c80ff0a77ac */ /* 0x000ea20008000800 */
[----:B------:R-:W3:Y:S01]  /*0530*/  LDC R2, c[0x0][0x368] ;  /* 0x0000da00ff027b82 */ /* 0x000ee20000000800 */
[----:B------:R-:W-:Y:S01]  /*0540*/  SHF.R.S32.HI R5, RZ, 0x1f, R4 ;  /* 0x0000001fff057819 */ /* 0x000fe20000011404 */
[----:B------:R-:W4:Y:S03]  /*0550*/  S2R R8, SR_TID.X ;  /* 0x0000000000087919 */ /* 0x000f260000002100 */
[----:B------:R-:W-:-:S02]  /*0560*/  SHF.R.U64 R4, R4, 0x3, R5 ;  /* 0x0000000304047819 */ /* 0x000fc40000001205 */
[----:B------:R-:W-:Y:S01]  /*0570*/  SHF.R.U32.HI R5, RZ, 0x3, R5 ;  /* 0x00000003ff057819 */ /* 0x000fe20000011605 */
[----:B--2---:R-:W-:Y:S02]  /*0580*/  UIMAD UR4, UR9, UR10, URZ ;  /* 0x0000000a090472a4 */ /* 0x004fe4000f8e02ff */
[----:B-1----:R-:W-:Y:S02]  /*0590*/  IMAD R3, R6, UR10, R3 ;  /* 0x0000000a06037c24 */ /* 0x002fe4000f8e0203 */
[----:B------:R-:W-:Y:S02]  /*05a0*/  IMAD.MOV.U32 R6, RZ, RZ, RZ ;  /* 0x000000ffff067224 */ /* 0x000fe400078e00ff */
[----:B----4-:R-:W-:Y:S02]  /*05b0*/  IMAD R3, R3, UR9, R8 ;  /* 0x0000000903037c24 */ /* 0x010fe4000f8e0208 */
[----:B---3--:R-:W-:Y:S01]  /*05c0*/  IMAD R8, R2, UR4, RZ ;  /* 0x0000000402087c24 */ /* 0x008fe2000f8e02ff */
[----:B------:R-:W-:-:S02]  /*05d0*/  UMOV UR4, URZ ;  /* 0x000000ff00047c82 */ /* 0x000fc40008000000 */
[----:B------:R-:W-:-:S04]  /*05e0*/  ISETP.GT.U32.AND P0, PT, R4, R3, PT ;  /* 0x000000030400720c */ /* 0x000fc80003f04070 */
[----:B------:R-:W-:-:S13]  /*05f0*/  ISETP.GT.U32.AND.EX P0, PT, R5, RZ, PT, P0 ;  /* 0x000000ff0500720c */ /* 0x000fda0003f04100 */
[----:B------:R-:W-:Y:S05]  /*0600*/  @!P0 BRA `(.L_x_399) ;  /* 0x0000000800688947 */ /* 0x000fea0003800000 */
[----:B------:R-:W-:Y:S01]  /*0610*/  IMAD.IADD R9, R8, 0x1, R3 ;  /* 0x0000000108097824 */ /* 0x000fe200078e0203 */
[----:B------:R-:W-:Y:S01]  /*0620*/  BSSY.RECONVERGENT B1, `(.L_x_400) ;  /* 0x0000024000017945 */ /* 0x000fe20003800200 */
[----:B------:R-:W-:-:S03]  /*0630*/  IMAD.MOV.U32 R12, RZ, RZ, -0x1 ;  /* 0xffffffffff0c7424 */ /* 0x000fc600078e00ff */
[CC--:B------:R-:W-:Y:S02]  /*0640*/  ISETP.GT.U32.AND P1, PT, R4.reuse, R9.reuse, PT ;  /* 0x000000090400720c */ /* 0x0c0fe40003f24070 */
[CC--:B------:R-:W-:Y:S02]  /*0650*/  ISETP.GT.U32.AND P0, PT, R4.reuse, R9.reuse, PT ;  /* 0x000000090400720c */ /* 0x0c0fe40003f04070 */
[C---:B------:R-:W-:Y:S02]  /*0660*/  ISETP.GT.U32.AND.EX P1, PT, R5.reuse, RZ, PT, P1 ;  /* 0x000000ff0500720c */ /* 0x040fe40003f24110 */
[----:B------:R-:W-:Y:S02]  /*0670*/  ISETP.GT.U32.AND.EX P0, PT, R5, RZ, PT, P0 ;  /* 0x000000ff0500720c */ /* 0x000fe40003f04100 */
[----:B------:R-:W-:Y:S02]  /*0680*/  SEL R10, R4, R9, P1 ;  /* 0x00000009040a7207 */ /* 0x000fe40000800000 */
[----:B------:R-:W-:-:S02]  /*0690*/  SEL R7, RZ, 0x1, !P0 ;  /* 0x00000001ff077807 */ /* 0x000fc40004000000 */
[----:B------:R-:W-:Y:S02]  /*06a0*/  SEL R11, R5, RZ, P1 ;  /* 0x000000ff050b7207 */ /* 0x000fe40000800000 */
[----:B------:R-:W-:-:S04]  /*06b0*/  IADD3 R14, P0, P1, R10, -R7, -R9 ;  /* 0x800000070a0e7210 */ /* 0x000fc8000791e809 */
[----:B------:R-:W-:-:S04]  /*06c0*/  IADD3.X R15, PT, PT, R11, -0x1, R12, P0, P1 ;  /* 0xffffffff0b0f7810 */ /* 0x000fc800007e240c */
[----:B------:R-:W-:-:S13]  /*06d0*/  ISETP.NE.U32.AND P0, PT, R15, RZ, PT ;  /* 0x000000ff0f00720c */ /* 0x000fda0003f05070 */
[----:B------:R-:W-:Y:S05]  /*06e0*/  @P0 BRA `(.L_x_401) ;  /* 0x0000000000500947 */ /* 0x000fea0003800000 */
[----:B------:R-:W1:Y:S01]  /*06f0*/  I2F.U32.RP R9, R8 ;  /* 0x0000000800097306 */ /* 0x000e620000209000 */
[----:B------:R-:W-:Y:S01]  /*0700*/  IMAD.MOV R13, RZ, RZ, -R8 ;  /* 0x000000ffff0d7224 */ /* 0x000fe200078e0a08 */
[----:B------:R-:W-:-:S06]  /*0710*/  ISETP.NE.U32.AND P2, PT, R8, RZ, PT ;  /* 0x000000ff0800720c */ /* 0x000fcc0003f45070 */
[----:B-1----:R-:W1:Y:S02]  /*0720*/  MUFU.RCP R9, R9 ;  /* 0x0000000900097308 */ /* 0x002e640000001000 */
[----:B-1----:R-:W-:-:S06]  /*0730*/  VIADD R10, R9, 0xffffffe ;  /* 0x0ffffffe090a7836 */ /* 0x002fcc0000000000 */
[----:B------:R1:W2:Y:S02]  /*0740*/  F2I.FTZ.U32.TRUNC.NTZ R11, R10 ;  /* 0x0000000a000b7305 */ /* 0x0002a4000021f000 */
[----:B-1----:R-:W-:Y:S02]  /*0750*/  IMAD.MOV.U32 R10, RZ, RZ, RZ ;  /* 0x000000ffff0a7224 */ /* 0x002fe400078e00ff */
[----:B--2---:R-:W-:-:S04]  /*0760*/  IMAD R13, R13, R11, RZ ;  /* 0x0000000b0d0d7224 */ /* 0x004fc800078e02ff */
[----:B------:R-:W-:-:S06]  /*0770*/  IMAD.HI.U32 R11, R11, R13, R10 ;  /* 0x0000000d0b0b7227 */ /* 0x000fcc00078e000a */
[----:B------:R-:W-:-:S04]  /*0780*/  IMAD.HI.U32 R10, R11, R14, RZ ;  /* 0x0000000e0b0a7227 */ /* 0x000fc800078e00ff */
[----:B------:R-:W-:-:S04]  /*0790*/  IMAD.MOV R11, RZ, RZ, -R10 ;  /* 0x000000ffff0b7224 */ /* 0x000fc800078e0a0a */
[----:B------:R-:W-:-:S05]  /*07a0*/  IMAD R11, R8, R11, R14 ;  /* 0x0000000b080b7224 */ /* 0x000fca00078e020e */
[----:B------:R-:W-:-:S13]  /*07b0*/  ISETP.GE.U32.AND P0, PT, R11, R8, PT ;  /* 0x000000080b00720c */ /* 0x000fda0003f06070 */
[----:B------:R-:W-:Y:S02]  /*07c0*/  @P0 IMAD.IADD R11, R11, 0x1, -R8 ;  /* 0x000000010b0b0824 */ /* 0x000fe400078e0a08 */
[----:B------:R-:W-:-:S03]  /*07d0*/  @P0 VIADD R10, R10, 0x1 ;  /* 0x000000010a0a0836 */ /* 0x000fc60000000000 */
[----:B------:R-:W-:Y:S01]  /*07e0*/  ISETP.GE.U32.AND P1, PT, R11, R8, PT ;  /* 0x000000080b00720c */ /* 0x000fe20003f26070 */
[----:B------:R-:W-:-:S12]  /*07f0*/  HFMA2 R11, -RZ, RZ, 0, 0 ;  /* 0x00000000ff0b7431 */ /* 0x000fd800000001ff */
[----:B------:R-:W-:Y:S01]  /*0800*/  @P1 VIADD R10, R10, 0x1 ;  /* 0x000000010a0a1836 */ /* 0x000fe20000000000 */
[----:B------:R-:W-:Y:S01]  /*0810*/  @!P2 LOP3.LUT R10, RZ, R8, RZ, 0x33, !PT ;  /* 0x00000008ff0aa212 */ /* 0x000fe200078e33ff */
[----:B------:R-:W-:Y:S06]  /*0820*/  BRA `(.L_x_402) ;  /* 0x00000000000c7947 */ /* 0x000fec0003800000 */
.L_x_401:
[----:B------:R-:W-:Y:S01]  /*0830*/  IMAD.MOV.U32 R9, RZ, RZ, R14 ;  /* 0x000000ffff097224 */ /* 0x000fe200078e000e */
[----:B------:R-:W-:-:S07]  /*0840*/  MOV R14, 0x860 ;  /* 0x00000860000e7802 */ /* 0x000fce0000000f00 */
[----:B------:R-:W-:Y:S05]  /*0850*/  CALL.REL.NOINC `($__internal_2_$__cuda_sm20_div_u64) ;  /* 0x00000014006c7944 */ /* 0x000fea0003c00000 */
.L_x_402:
[----:B------:R-:W-:Y:S05]  /*0860*/  BSYNC.RECONVERGENT B1 ;  /* 0x0000000000017941 */ /* 0x000fea0003800200 */
.L_x_400:
[----:B------:R-:W-:Y:S01]  /*0870*/  IADD3 R15, P0, PT, R10, R7, RZ ;  /* 0x000000070a0f7210 */ /* 0x000fe20007f1e0ff */
[----:B------:R-:W1:Y:S01]  /*0880*/  LDC R9, c[0x0][0x3a0] ;  /* 0x0000e800ff097b82 */ /* 0x000e620000000800 */
[----:B------:R-:W-:Y:S01]  /*0890*/  BSSY.RECONVERGENT B1, `(.L_x_403) ;  /* 0x0000033000017945 */ /* 0x000fe20003800200 */
[----:B------:R-:W-:Y:S01]  /*08a0*/  IMAD.MOV.U32 R29, RZ, RZ, R3 ;  /* 0x000000ffff1d7224 */ /* 0x000fe200078e0003 */
[C---:B------:R-:W-:Y:S01]  /*08b0*/  LOP3.LUT R7, R15.reuse, 0x3, RZ, 0xc0, !PT ;  /* 0x000000030f077812 */ /* 0x040fe200078ec0ff */
[----:B------:R-:W-:Y:S01]  /*08c0*/  IMAD.X R10, RZ, RZ, R11, P0 ;  /* 0x000000ffff0a7224 */ /* 0x000fe200000e060b */
[----:B------:R-:W-:Y:S02]  /*08d0*/  ISETP.GE.U32.AND P0, PT, R15, 0x3, PT ;  /* 0x000000030f00780c */ /* 0x000fe40003f06070 */
[----:B------:R-:W-:Y:S02]  /*08e0*/  ISETP.NE.U32.AND P1, PT, R7, 0x3, PT ;  /* 0x000000030700780c */ /* 0x000fe40003f25070 */
[----:B------:R-:W-:Y:S01]  /*08f0*/  ISETP.GE.U32.AND.EX P0, PT, R10, RZ, PT, P0 ;  /* 0x000000ff0a00720c */ /* 0x000fe20003f06100 */
[----:B------:R-:W-:Y:S01]  /*0900*/  IMAD.MOV.U32 R10, RZ, RZ, R6 ;  /* 0x000000ffff0a7224 */ /* 0x000fe200078e0006 */
[----:B------:R-:W-:-:S02]  /*0910*/  ISETP.NE.AND.EX P1, PT, RZ, RZ, PT, P1 ;  /* 0x000000ffff00720c */ /* 0x000fc40003f25310 */
[----:B-1----:R-:W-:-:S11]  /*0920*/  SHF.R.S32.HI R7, RZ, 0x1f, R9 ;  /* 0x0000001fff077819 */ /* 0x002fd60000011409 */
[----:B------:R-:W-:Y:S05]  /*0930*/  @!P1 BRA `(.L_x_404) ;  /* 0x0000000000a09947 */ /* 0x000fea0003800000 */
[----:B------:R-:W1:Y:S01]  /*0940*/  S2UR UR7, SR_CgaCtaId ;  /* 0x00000000000779c3 */ /* 0x000e620000008800 */
[----:B------:R-:W2:Y:S01]  /*0950*/  LDCU.64 UR12, c[0x0][0x398] ;  /* 0x00007300ff0c77ac */ /* 0x000ea20008000a00 */
[C---:B------:R-:W-:Y:S02]  /*0960*/  IMAD.SHL.U32 R13, R3.reuse, 0x8, RZ ;  /* 0x00000008030d7824 */ /* 0x040fe400078e00ff */
[----:B------:R-:W-:Y:S01]  /*0970*/  IMAD.U32 R10, RZ, RZ, UR20 ;  /* 0x00000014ff0a7e24 */ /* 0x000fe2000f8e00ff */
[----:B------:R-:W-:Y:S01]  /*0980*/  UMOV UR5, 0x400 ;  /* 0x0000040000057882 */ /* 0x000fe20000000000 */
[----:B------:R-:W-:Y:S01]  /*0990*/  IMAD.U32 R11, RZ, RZ, UR21 ;  /* 0x00000015ff0b7e24 */ /* 0x000fe2000f8e00ff */
[----:B------:R-:W-:Y:S01]  /*09a0*/  SHF.L.U64.HI R11, R3, 0x3, R6 ;  /* 0x00000003030b7819 */ /* 0x000fe20000010206 */
[----:B------:R-:W-:Y:S01]  /*09b0*/  IMAD.U32 R14, RZ, RZ, UR6 ;  /* 0x00000006ff0e7e24 */ /* 0x000fe2000f8e00ff */
[C---:B------:R-:W-:Y:S01]  /*09c0*/  LEA R12, P1, R10.reuse, R13, 0x3 ;  /* 0x0000000d0a0c7211 */ /* 0x040fe200078218ff */
[----:B------:R-:W-:Y:S01]  /*09d0*/  VIADD R15, R15, 0x1 ;  /* 0x000000010f0f7836 */ /* 0x000fe20000000000 */
[----:B------:R-:W-:Y:S01]  /*09e0*/  UIADD3 UR5, UPT, UPT, UR5, 0x80, URZ ;  /* 0x0000008005057890 */ /* 0x000fe2000fffe0ff */
[----:B------:R-:W-:Y:S01]  /*09f0*/  IMAD.MOV.U32 R29, RZ, RZ, R3 ;  /* 0x000000ffff1d7224 */ /* 0x000fe200078e0003 */
[----:B------:R-:W-:Y:S01]  /*0a00*/  LEA.HI.X R10, R10, R11, R14, 0x3, P1 ;  /* 0x0000000b0a0a7211 */ /* 0x000fe200008f1c0e */
[----:B------:R-:W-:Y:S01]  /*0a10*/  IMAD R11, R2, UR10, RZ ;  /* 0x0000000a020b7c24 */ /* 0x000fe2000f8e02ff */
[----:B------:R-:W-:-:S03]  /*0a20*/  LOP3.LUT R15, R15, 0x3, RZ, 0xc0, !PT ;  /* 0x000000030f0f7812 */ /* 0x000fc600078ec0ff */
[----:B------:R-:W-:Y:S01]  /*0a30*/  IMAD R11, R11, UR9, RZ ;  /* 0x000000090b0b7c24 */ /* 0x000fe2000f8e02ff */
[----:B--2---:R-:W-:-:S04]  /*0a40*/  IADD3 R17, P1, P2, R12, UR12, R9 ;  /* 0x0000000c0c117c10 */ /* 0x004fc8000fa3e009 */
[----:B------:R-:W-:Y:S01]  /*0a50*/  IADD3.X R18, PT, PT, R10, UR13, R7, P1, P2 ;  /* 0x0000000d0a127c10 */ /* 0x000fe20008fe4407 */
[----:B-1----:R-:W-:Y:S01]  /*0a60*/  ULEA UR5, UR7, UR5, 0x18 ;  /* 0x0000000507057291 */ /* 0x002fe2000f8ec0ff */
[----:B------:R-:W-:Y:S02]  /*0a70*/  IADD3 R15, P1, PT, RZ, -R15, RZ ;  /* 0x8000000fff0f7210 */ /* 0x000fe40007f3e0ff */
[----:B------:R-:W-:-:S03]  /*0a80*/  MOV R10, R6 ;  /* 0x00000006000a7202 */ /* 0x000fc60000000f00 */
[----:B------:R-:W-:Y:S02]  /*0a90*/  VIADD R12, R9, UR5 ;  /* 0x00000005090c7c36 */ /* 0x000fe40008000000 */
[----:B------:R-:W-:Y:S02]  /*0aa0*/  IMAD.X R16, RZ, RZ, -0x1, P1 ;  /* 0xffffffffff107424 */ /* 0x000fe400008e06ff */
[----:B------:R-:W-:-:S07]  /*0ab0*/  IMAD R14, R3, 0x8, R12 ;  /* 0x00000008030e7824 */ /* 0x000fce00078e020c */
.L_x_405:
[----:B------:R-:W-:Y:S01]  /*0ac0*/  IADD3 R15, P1, PT, R15, 0x1, RZ ;  /* 0x000000010f0f7810 */ /* 0x000fe20007f3e0ff */
[----:B------:R-:W-:Y:S01]  /*0ad0*/  IMAD.MOV.U32 R12, RZ, RZ, R17 ;  /* 0x000000ffff0c7224 */ /* 0x000fe200078e0011 */
[C---:B------:R-:W-:Y:S01]  /*0ae0*/  IADD3 R29, P2, PT, R8.reuse, R29, RZ ;  /* 0x0000001d081d7210 */ /* 0x040fe20007f5e0ff */
[----:B------:R-:W-:Y:S01]  /*0af0*/  IMAD.MOV.U32 R13, RZ, RZ, R18 ;  /* 0x000000ffff0d7224 */ /* 0x000fe200078e0012 */
[C---:B------:R-:W-:Y:S01]  /*0b00*/  LEA R17, P3, R8.reuse, R17, 0x3 ;  /* 0x0000001108117211 */ /* 0x040fe200078618ff */
[----:B------:R-:W-:Y:S01]  /*0b10*/  IMAD.X R16, RZ, RZ, R16, P1 ;  /* 0x000000ffff107224 */ /* 0x000fe200008e0610 */
[----:B------:R-:W-:Y:S01]  /*0b20*/  ISETP.NE.U32.AND P1, PT, R15, RZ, PT ;  /* 0x000000ff0f00720c */ /* 0x000fe20003f25070 */
[----:B------:R-:W-:Y:S01]  /*0b30*/  IMAD.X R10, RZ, RZ, R10, P2 ;  /* 0x000000ffff0a7224 */ /* 0x000fe200010e060a */
[----:B------:R-:W-:Y:S01]  /*0b40*/  @!PT LDS RZ, [RZ] ;  /* 0x00000000fffff984 */ /* 0x000fe20000000800 */
[----:B------:R-:W-:Y:S01]  /*0b50*/  @!PT LDS RZ, [RZ] ;  /* 0x00000000fffff984 */ /* 0x000fe20000000800 */
[----:B------:R-:W-:Y:S01]  /*0b60*/  @!PT LDS RZ, [RZ] ;  /* 0x00000000fffff984 */ /* 0x000fe20000000800 */
[----:B------:R1:W-:Y:S01]  /*0b70*/  LDGSTS.E.64 [R14], desc[UR22][R12.64] ;  /* 0x000000000c0e7fae */ /* 0x0003e2000b9a1416 */
[----:B------:R-:W-:Y:S02]  /*0b80*/  LEA.HI.X R18, R8, R18, RZ, 0x3, P3 ;  /* 0x0000001208127211 */ /* 0x000fe400018f1cff */
[----:B------:R-:W-:Y:S01]  /*0b90*/  ISETP.NE.AND.EX P1, PT, R16, RZ, PT, P1 ;  /* 0x000000ff1000720c */ /* 0x000fe20003f25310 */
[----:B-1----:R-:W-:-:S12]  /*0ba0*/  IMAD R14, R11, 0x8, R14 ;  /* 0x000000080b0e7824 */ /* 0x002fd800078e020e */
[----:B------:R-:W-:Y:S05]  /*0bb0*/  @P1 BRA `(.L_x_405) ;  /* 0xfffffffc00c01947 */ /* 0x000fea000383ffff */
.L_x_404:
[----:B------:R-:W-:Y:S05]  /*0bc0*/  BSYNC.RECONVERGENT B1 ;  /* 0x0000000000017941 */ /* 0x000fea0003800200 */
.L_x_403:
        /* <DEDUP_REMOVED lines=9> */
[----:B------:R-:W-:Y:S01]  /*0c60*/  LEA R11, P0, R12, R11, 0x3 ;  /* 0x0000000b0c0b7211 */ /* 0x000fe200078018ff */
[----:B------:R-:W-:Y:S01]  /*0c70*/  UIADD3 UR7, UPT, UPT, UR5, 0x80, URZ ;  /* 0x0000008005077890 */ /* 0x000fe2000fffe0ff */
[----:B------:R-:W-:-:S02]  /*0c80*/  IMAD R23, R2, UR10, RZ ;  /* 0x0000000a02177c24 */ /* 0x000fc4000f8e02ff */
[----:B------:R-:W-:Y:S01]  /*0c90*/  LEA.HI.X R13, R12, R13, R14, 0x3, P0 ;  /* 0x0000000d0c0d7211 */ /* 0x000fe200000f1c0e */
[----:B------:R-:W-:Y:S01]  /*0ca0*/  UMOV UR5, URZ ;  /* 0x000000ff00057c82 */ /* 0x000fe20008000000 */
[----:B------:R-:W-:Y:S01]  /*0cb0*/  IADD3 R12, P0, PT, R29, UR20, RZ ;  /* 0x000000141d0c7c10 */ /* 0x000fe2000ff1e0ff */
[----:B------:R-:W-:-:S03]  /*0cc0*/  IMAD R23, R23, UR9, RZ ;  /* 0x0000000917177c24 */ /* 0x000fc6000f8e02ff */
[----:B------:R-:W-:Y:S02]  /*0cd0*/  IADD3.X R15, PT, PT, R10, UR6, RZ, P0, !PT ;  /* 0x000000060a0f7c10 */ /* 0x000fe400087fe4ff */
[----:B--2---:R-:W-:Y:S02]  /*0ce0*/  IADD3 R27, P1, PT, R9, UR12, RZ ;  /* 0x0000000c091b7c10 */ /* 0x004fe4000ff3e0ff */
[C---:B------:R-:W-:Y:S01]  /*0cf0*/  SHF.L.U64.HI R15, R12.reuse, 0x3, R15 ;  /* 0x000000030c0f7819 */ /* 0x040fe2000001020f */
[----:B-1----:R-:W-:Y:S01]  /*0d00*/  ULEA UR7, UR8, UR7, 0x18 ;  /* 0x0000000708077291 */ /* 0x002fe2000f8ec0ff */
[----:B------:R-:W-:Y:S02]  /*0d10*/  SHF.L.U32 R14, R12, 0x3, RZ ;  /* 0x000000030c0e7819 */ /* 0x000fe400000006ff */
[----:B------:R-:W-:Y:S02]  /*0d20*/  IADD3.X R7, PT, PT, R7, UR13, RZ, P1, !PT ;  /* 0x0000000d07077c10 */ /* 0x000fe40008ffe4ff */
[CC--:B------:R-:W-:Y:S01]  /*0d30*/  LEA R20, P0, R8.reuse, R11.reuse, 0x3 ;  /* 0x0000000b08147211 */ /* 0x0c0fe200078018ff */
[----:B------:R-:W-:Y:S01]  /*0d40*/  VIADD R12, R9, UR7 ;  /* 0x00000007090c7c36 */ /* 0x000fe20008000000 */
[C---:B------:R-:W-:Y:S01]  /*0d50*/  LEA R21, P1, R8.reuse, R11, 0x4 ;  /* 0x0000000b08157211 */ /* 0x040fe200078220ff */
[C---:B------:R-:W-:Y:S01]  /*0d60*/  IMAD.WIDE.U32 R14, R8.reuse, 0x18, R14 ;  /* 0x00000018080e7825 */ /* 0x040fe200078e000e */
[----:B------:R-:W-:-:S02]  /*0d70*/  LEA.HI.X R24, R8, R13, RZ, 0x3, P0 ;  /* 0x0000000d08187211 */ /* 0x000fc400000f1cff */
[----:B------:R-:W-:Y:S01]  /*0d80*/  LEA.HI.X R26, R8, R13, RZ, 0x4, P1 ;  /* 0x0000000d081a7211 */ /* 0x000fe200008f24ff */
[----:B------:R-:W-:Y:S02]  /*0d90*/  IMAD R12, R29, 0x8, R12 ;  /* 0x000000081d0c7824 */ /* 0x000fe400078e020c */
[----:B------:R-:W-:Y:S02]  /*0da0*/  VIADD R28, R15, UR5 ;  /* 0x000000050f1c7c36 */ /* 0x000fe40008000000 */
[C-C-:B------:R-:W-:Y:S02]  /*0db0*/  IMAD R22, R23.reuse, 0x8, R12.reuse ;  /* 0x0000000817167824 */ /* 0x140fe400078e020c */
[C-C-:B------:R-:W-:Y:S02]  /*0dc0*/  IMAD R25, R23.reuse, 0x10, R12.reuse ;  /* 0x0000001017197824 */ /* 0x140fe400078e020c */
[----:B------:R-:W-:-:S07]  /*0dd0*/  IMAD R9, R23, 0x18, R12 ;  /* 0x0000001817097824 */ /* 0x000fce00078e020c */
.L_x_406:
[----:B------:R-:W-:-:S05]  /*0de0*/  IADD3 R18, P0, PT, R27, R11, RZ ;  /* 0x0000000b1b127210 */ /* 0x000fca0007f1e0ff */
[----:B------:R-:W-:Y:S01]  /*0df0*/  IMAD.X R19, R7, 0x1, R13, P0 ;  /* 0x0000000107137824 */ /* 0x000fe200000e060d */
[----:B------:R-:W-:-:S04]  /*0e00*/  IADD3 R16, P0, PT, R27, R20, RZ ;  /* 0x000000141b107210 */ /* 0x000fc80007f1e0ff */
[----:B------:R-:W-:Y:S01]  /*0e10*/  @!PT LDS RZ, [RZ] ;  /* 0x00000000fffff984 */ /* 0x000fe20000000800 */
[----:B------:R-:W-:Y:S01]  /*0e20*/  @!PT LDS RZ, [RZ] ;  /* 0x00000000fffff984 */ /* 0x000fe20000000800 */
[----:B------:R-:W-:Y:S01]  /*0e30*/  @!PT LDS RZ, [RZ] ;  /* 0x00000000fffff984 */ /* 0x000fe20000000800 */
[----:B------:R1:W-:Y:S01]  /*0e40*/  LDGSTS.E.64 [R12], desc[UR22][R18.64] ;  /* 0x00000000120c7fae */ /* 0x0003e2000b9a1416 */
[----:B------:R-:W-:-:S05]  /*0e50*/  IMAD.X R17, R7, 0x1, R24, P0 ;  /* 0x0000000107117824 */ /* 0x000fca00000e0618 */
[----:B------:R2:W-:Y:S01]  /*0e60*/  LDGSTS.E.64 [R22], desc[UR22][R16.64] ;  /* 0x0000000010167fae */ /* 0x0005e2000b9a1416 */
[----:B-1----:R-:W-:Y:S01]  /*0e70*/  IMAD R12, R23, 0x20, R12 ;  /* 0x00000020170c7824 */ /* 0x002fe200078e020c */
[----:B--2---:R-:W-:Y:S01]  /*0e80*/  IADD3 R16, P0, PT, R27, R21, RZ ;  /* 0x000000151b107210 */ /* 0x004fe20007f1e0ff */
[----:B------:R-:W-:-:S04]  /*0e90*/  IMAD R22, R23, 0x20, R22 ;  /* 0x0000002017167824 */ /* 0x000fc800078e0216 */
[----:B------:R-:W-:Y:S01]  /*0ea0*/  IMAD.X R17, R7, 0x1, R26, P0 ;  /* 0x0000000107117824 */ /* 0x000fe200000e061a */
[----:B------:R-:W-:-:S04]  /*0eb0*/  IADD3 R18, P0, PT, R27, R14, RZ ;  /* 0x0000000e1b127210 */ /* 0x000fc80007f1e0ff */
[----:B------:R1:W-:Y:S01]  /*0ec0*/  LDGSTS.E.64 [R25], desc[UR22][R16.64] ;  /* 0x0000000010197fae */ /* 0x0003e2000b9a1416 */
[----:B------:R-:W-:Y:S01]  /*0ed0*/  IMAD.X R19, R7, 0x1, R28, P0 ;  /* 0x0000000107137824 */ /* 0x000fe200000e061c */
[----:B------:R-:W-:-:S04]  /*0ee0*/  LEA R29, P0, R8, R29, 0x2 ;  /* 0x0000001d081d7211 */ /* 0x000fc800078010ff */
[----:B------:R-:W-:Y:S01]  /*0ef0*/  LEA.HI.X R10, R8, R10, RZ, 0x2, P0 ;  /* 0x0000000a080a7211 */ /* 0x000fe200000f14ff */
[----:B------:R2:W-:Y:S01]  /*0f00*/  LDGSTS.E.64 [R9], desc[UR22][R18.64] ;  /* 0x0000000012097fae */ /* 0x0005e2000b9a1416 */
[----:B------:R-:W-:-:S04]  /*0f10*/  ISETP.GE.U32.AND P0, PT, R29, R4, PT ;  /* 0x000000041d00720c */ /* 0x000fc80003f06070 */
[----:B------:R-:W-:Y:S01]  /*0f20*/  ISETP.GE.U32.AND.EX P0, PT, R10, R5, PT, P0 ;  /* 0x000000050a00720c */ /* 0x000fe20003f06100 */
[C---:B-1----:R-:W-:Y:S02]  /*0f30*/  IMAD R25, R23.reuse, 0x20, R25 ;  /* 0x0000002017197824 */ /* 0x042fe400078e0219 */
[----:B--2---:R-:W-:Y:S02]  /*0f40*/  IMAD.MOV.U32 R18, RZ, RZ, R27 ;  /* 0x000000ffff127224 */ /* 0x004fe400078e001b */
[----:B------:R-:W-:Y:S02]  /*0f50*/  IMAD.MOV.U32 R19, RZ, RZ, R7 ;  /* 0x000000ffff137224 */ /* 0x000fe400078e0007 */
[----:B------:R-:W-:Y:S02]  /*0f60*/  IMAD R9, R23, 0x20, R9 ;  /* 0x0000002017097824 */ /* 0x000fe400078e0209 */
[----:B------:R-:W-:-:S04]  /*0f70*/  IMAD.WIDE.U32 R18, R8, 0x20, R18 ;  /* 0x0000002008127825 */ /* 0x000fc800078e0012 */
[----:B------:R-:W-:Y:S01]  /*0f80*/  IMAD.MOV.U32 R7, RZ, RZ, R19 ;  /* 0x000000ffff077224 */ /* 0x000fe200078e0013 */
[----:B------:R-:W-:Y:S01]  /*0f90*/  MOV R27, R18 ;  /* 0x00000012001b7202 */ /* 0x000fe20000000f00 */
[----:B------:R-:W-:Y:S06]  /*0fa0*/  @!P0 BRA `(.L_x_406) ;  /* 0xfffffffc008c8947 */ /* 0x000fec000383ffff */
.L_x_399:
[----:B------:R-:W-:Y:S05]  /*0fb0*/  BSYNC.RECONVERGENT B0 ;  /* 0x0000000000007941 */ /* 0x000fea0003800200 */
.L_x_398:
[----:B------:R-:W-:Y:S01]  /*0fc0*/  ISETP.GT.U32.AND P0, PT, R4, R3, PT ;  /* 0x000000030400720c */ /* 0x000fe20003f04070 */
[----:B------:R-:W0:Y:S01]  /*0fd0*/  LDGDEPBAR ;  /* 0x00000000000079af */ /* 0x000e220000000000 */
[----:B------:R-:W-:Y:S02]  /*0fe0*/  BSSY.RECONVERGENT B0, `(.L_x_407) ;  /* 0x000009a000007945 */ /* 0x000fe40003800200 */
[----:B------:R-:W-:-:S13]  /*0ff0*/  ISETP.GT.U32.AND.EX P0, PT, R5, R6, PT, P0 ;  /* 0x000000060500720c */ /* 0x000fda0003f04100 */
        /* <DEDUP_REMOVED lines=17> */
[----:B------:R-:W-:Y:S01]  /*1110*/  ISETP.NE.U32.AND P2, PT, R8, RZ, PT ;  /* 0x000000ff0800720c */ /* 0x000fe20003f45070 */
[----:B------:R-:W-:-:S05]  /*1120*/  IMAD.MOV.U32 R10, RZ, RZ, RZ ;  /* 0x000000ffff0a7224 */ /* 0x000fca00078e00ff */
[----:B-1----:R-:W1:Y:S02]  /*1130*/  MUFU.RCP R13, R13 ;  /* 0x0000000d000d7308 */ /* 0x002e640000001000 */
[----:B-1----:R-:W-:-:S06]  /*1140*/  VIADD R11, R13, 0xffffffe ;  /* 0x0ffffffe0d0b7836 */ /* 0x002fcc0000000000 */
[----:B------:R-:W1:Y:S02]  /*1150*/  F2I.FTZ.U32.TRUNC.NTZ R11, R11 ;  /* 0x0000000b000b7305 */ /* 0x000e64000021f000 */
[----:B-1----:R-:W-:-:S04]  /*1160*/  IMAD R9, R9, R11, RZ ;  /* 0x0000000b09097224 */ /* 0x002fc800078e02ff */
[----:B------:R-:W-:-:S04]  /*1170*/  IMAD.HI.U32 R9, R11, R9, R10 ;  /* 0x000000090b097227 */ /* 0x000fc800078e000a */
[----:B------:R-:W-:Y:S02]  /*1180*/  IMAD.MOV.U32 R11, RZ, RZ, RZ ;  /* 0x000000ffff0b7224 */ /* 0x000fe400078e00ff */
[----:B------:R-:W-:-:S04]  /*1190*/  IMAD.HI.U32 R10, R9, R12, RZ ;  /* 0x0000000c090a7227 */ /* 0x000fc800078e00ff */
[----:B------:R-:W-:-:S04]  /*11a0*/  IMAD.MOV R9, RZ, RZ, -R10 ;  /* 0x000000ffff097224 */ /* 0x000fc800078e0a0a */
[----:B------:R-:W-:-:S05]  /*11b0*/  IMAD R9, R8, R9, R12 ;  /* 0x0000000908097224 */ /* 0x000fca00078e020c */
[----:B------:R-:W-:-:S13]  /*11c0*/  ISETP.GE.U32.AND P0, PT, R9, R8, PT ;  /* 0x000000080900720c */ /* 0x000fda0003f06070 */
[----:B------:R-:W-:Y:S01]  /*11d0*/  @P0 IADD3 R9, PT, PT, -R8, R9, RZ ;  /* 0x0000000908090210 */ /* 0x000fe20007ffe1ff */
[----:B------:R-:W-:-:S03]  /*11e0*/  @P0 VIADD R10, R10, 0x1 ;  /* 0x000000010a0a0836 */ /* 0x000fc60000000000 */
[----:B------:R-:W-:-:S13]  /*11f0*/  ISETP.GE.U32.AND P1, PT, R9, R8, PT ;  /* 0x000000080900720c */ /* 0x000fda0003f26070 */
[----:B------:R-:W-:Y:S01]  /*1200*/  @P1 VIADD R10, R10, 0x1 ;  /* 0x000000010a0a1836 */ /* 0x000fe20000000000 */
[----:B------:R-:W-:Y:S01]  /*1210*/  @!P2 LOP3.LUT R10, RZ, R8, RZ, 0x33, !PT ;  /* 0x00000008ff0aa212 */ /* 0x000fe200078e33ff */
[----:B------:R-:W-:Y:S06]  /*1220*/  BRA `(.L_x_411) ;  /* 0x00000000000c7947 */ /* 0x000fec0003800000 */
.L_x_410:
[----:B------:R-:W-:Y:S01]  /*1230*/  IMAD.MOV.U32 R9, RZ, RZ, R12 ;  /* 0x000000ffff097224 */ /* 0x000fe200078e000c */
[----:B------:R-:W-:-:S07]  /*1240*/  MOV R14, 0x1260 ;  /* 0x00001260000e7802 */ /* 0x000fce0000000f00 */
[----:B------:R-:W-:Y:S05]  /*1250*/  CALL.REL.NOINC `($__internal_2_$__cuda_sm20_div_u64) ;  /* 0x0000000800ec7944 */ /* 0x000fea0003c00000 */
.L_x_411:
[----:B------:R-:W-:Y:S05]  /*1260*/  BSYNC.RECONVERGENT B1 ;  /* 0x0000000000017941 */ /* 0x000fea0003800200 */
.L_x_409:
[----:B------:R-:W-:Y:S01]  /*1270*/  IADD3 R7, P0, PT, R10, R7, RZ ;  /* 0x000000070a077210 */ /* 0x000fe20007f1e0ff */
[----:B------:R-:W1:Y:S01]  /*1280*/  LDC R12, c[0x0][0x3b0] ;  /* 0x0000ec00ff0c7b82 */ /* 0x000e620000000800 */
[----:B------:R-:W-:Y:S02]  /*1290*/  BSSY.RECONVERGENT B1, `(.L_x_412) ;  /* 0x0000031000017945 */ /* 0x000fe40003800200 */
[C---:B------:R-:W-:Y:S01]  /*12a0*/  LOP3.LUT R9, R7.reuse, 0x3, RZ, 0xc0, !PT ;  /* 0x0000000307097812 */ /* 0x040fe200078ec0ff */
[----:B------:R-:W-:Y:S01]  /*12b0*/  IMAD.X R10, RZ, RZ, R11, P0 ;  /* 0x000000ffff0a7224 */ /* 0x000fe200000e060b */
[----:B------:R-:W-:Y:S02]  /*12c0*/  ISETP.GE.U32.AND P0, PT, R7, 0x3, PT ;  /* 0x000000030700780c */ /* 0x000fe40003f06070 */
[----:B------:R-:W-:Y:S02]  /*12d0*/  ISETP.NE.U32.AND P1, PT, R9, 0x3, PT ;  /* 0x000000030900780c */ /* 0x000fe40003f25070 */
[----:B------:R-:W-:-:S02]  /*12e0*/  ISETP.GE.U32.AND.EX P0, PT, R10, RZ, PT, P0 ;  /* 0x000000ff0a00720c */ /* 0x000fc40003f06100 */
[----:B------:R-:W-:Y:S02]  /*12f0*/  ISETP.NE.AND.EX P1, PT, RZ, RZ, PT, P1 ;  /* 0x000000ffff00720c */ /* 0x000fe40003f25310 */
[----:B-1----:R-:W-:-:S11]  /*1300*/  SHF.R.S32.HI R14, RZ, 0x1f, R12 ;  /* 0x0000001fff0e7819 */ /* 0x002fd6000001140c */
[----:B------:R-:W-:Y:S05]  /*1310*/  @!P1 BRA `(.L_x_413) ;  /* 0x0000000000a09947 */ /* 0x000fea0003800000 */
[----:B------:R-:W1:Y:S01]  /*1320*/  S2UR UR7, SR_CgaCtaId ;  /* 0x00000000000779c3 */ /* 0x000e620000008800 */
[----:B------:R-:W2:Y:S01]  /*1330*/  LDCU.64 UR12, c[0x0][0x3a8] ;  /* 0x00007500ff0c77ac */ /* 0x000ea20008000a00 */
[----:B------:R-:W-:Y:S02]  /*1340*/  IMAD.SHL.U32 R13, R3, 0x8, RZ ;  /* 0x00000008030d7824 */ /* 0x000fe400078e00ff */
[----:B------:R-:W-:Y:S01]  /*1350*/  IMAD.U32 R10, RZ, RZ, UR20 ;  /* 0x00000014ff0a7e24 */ /* 0x000fe2000f8e00ff */
[----:B------:R-:W-:Y:S01]  /*1360*/  UMOV UR5, 0x400 ;  /* 0x0000040000057882 */ /* 0x000fe20000000000 */
[----:B------:R-:W-:Y:S01]  /*1370*/  IMAD.U32 R11, RZ, RZ, UR21 ;  /* 0x00000015ff0b7e24 */ /* 0x000fe2000f8e00ff */
[----:B------:R-:W-:Y:S01]  /*1380*/  UIADD3 UR5, UPT, UPT, UR5, 0x80, URZ ;  /* 0x0000008005057890 */ /* 0x000fe2000fffe0ff */
[----:B------:R-:W3:Y:S01]  /*1390*/  LDC R16, c[0x0][0x388] ;  /* 0x0000e200ff107b82 */ /* 0x000ee20000000800 */
[----:B------:R-:W-:Y:S01]  /*13a0*/  VIADD R9, R7, 0x1 ;  /* 0x0000000107097836 */ /* 0x000fe20000000000 */
[----:B------:R-:W-:Y:S01]  /*13b0*/  SHF.L.U64.HI R7, R3, 0x3, R6 ;  /* 0x0000000303077819 */ /* 0x000fe20000010206 */
[----:B------:R-:W-:Y:S01]  /*13c0*/  IMAD.U32 R11, RZ, RZ, UR6 ;  /* 0x00000006ff0b7e24 */ /* 0x000fe2000f8e00ff */
[----:B------:R-:W-:Y:S01]  /*13d0*/  LEA R13, P1, R10, R13, 0x3 ;  /* 0x0000000d0a0d7211 */ /* 0x000fe200078218ff */
[----:B------:R-:W-:Y:S01]  /*13e0*/  IMAD R17, R2, UR10, RZ ;  /* 0x0000000a02117c24 */ /* 0x000fe2000f8e02ff */
[----:B------:R-:W-:-:S02]  /*13f0*/  LOP3.LUT R9, R9, 0x3, RZ, 0xc0, !PT ;  /* 0x0000000309097812 */ /* 0x000fc400078ec0ff */
[----:B------:R-:W-:Y:S01]  /*1400*/  LEA.HI.X R11, R10, R7, R11, 0x3, P1 ;  /* 0x000000070a0b7211 */ /* 0x000fe200008f1c0b */
[----:B------:R-:W-:Y:S01]  /*1410*/  IMAD R18, R17, UR9, RZ ;  /* 0x0000000911127c24 */ /* 0x000fe2000f8e02ff */
[----:B------:R-:W-:Y:S02]  /*1420*/  IADD3 R9, P3, PT, RZ, -R9, RZ ;  /* 0x80000009ff097210 */ /* 0x000fe40007f7e0ff */
[----:B--2---:R-:W-:-:S03]  /*1430*/  IADD3 R15, P1, P2, R13, UR12, R12 ;  /* 0x0000000c0d0f7c10 */ /* 0x004fc6000fa3e00c */
[----:B------:R-:W-:Y:S01]  /*1440*/  IMAD.X R13, RZ, RZ, -0x1, P3 ;  /* 0xffffffffff0d7424 */ /* 0x000fe200018e06ff */
[----:B-1----:R-:W-:-:S06]  /*1450*/  ULEA UR5, UR7, UR5, 0x18 ;  /* 0x0000000507057291 */ /* 0x002fcc000f8ec0ff */
[----:B------:R-:W-:-:S05]  /*1460*/  IADD3 R7, PT, PT, R12, UR5, RZ ;  /* 0x000000050c077c10 */ /* 0x000fca000fffe0ff */
[----:B---3--:R-:W-:Y:S01]  /*1470*/  IMAD R10, R16, 0x400, R7 ;  /* 0x00000400100a7824 */ /* 0x008fe200078e0207 */
[----:B------:R-:W-:-:S03]  /*1480*/  IADD3.X R16, PT, PT, R11, UR13, R14, P1, P2 ;  /* 0x0000000d0b107c10 */ /* 0x000fc60008fe440e */
[----:B------:R-:W-:-:S07]  /*1490*/  IMAD R7, R3, 0x8, R10 ;  /* 0x0000000803077824 */ /* 0x000fce00078e020a */
.L_x_414:
        /* <DEDUP_REMOVED lines=11> */
[----:B------:R1:W-:Y:S01]  /*1550*/  LDGSTS.E.64 [R7+0x80], desc[UR22][R10.64] ;  /* 0x000800000a077fae */ /* 0x0003e2000b9a1416 */
[----:B------:R-:W-:Y:S02]  /*1560*/  LEA.HI.X R16, R8, R16, RZ, 0x3, P3 ;  /* 0x0000001008107211 */ /* 0x000fe400018f1cff */
[----:B------:R-:W-:Y:S01]  /*1570*/  ISETP.NE.AND.EX P1, PT, R13, RZ, PT, P1 ;  /* 0x000000ff0d00720c */ /* 0x000fe20003f25310 */
[----:B-1----:R-:W-:-:S12]  /*1580*/  IMAD R7, R18, 0x8, R7 ;  /* 0x0000000812077824 */ /* 0x002fd800078e0207 */
[----:B------:R-:W-:Y:S05]  /*1590*/  @P1 BRA `(.L_x_414) ;  /* 0xfffffffc00c01947 */ /* 0x000fea000383ffff */
.L_x_413:
[----:B------:R-:W-:Y:S05]  /*15a0*/  BSYNC.RECONVERGENT B1 ;  /* 0x0000000000017941 */ /* 0x000fea0003800200 */
.L_x_412:
[----:B------:R-:W-:Y:S05]  /*15b0*/  @!P0 BRA `(.L_x_408) ;  /* 0x0000000000f08947 */ /* 0x000fea0003800000 */
[----:B------:R-:W1:Y:S01]  /*15c0*/  S2UR UR7, SR_CgaCtaId ;  /* 0x00000000000779c3 */ /* 0x000e620000008800 */
[----:B------:R-:W2:Y:S01]  /*15d0*/  LDCU.64 UR12, c[0x0][0x3a8] ;  /* 0x00007500ff0c77ac */ /* 0x000ea20008000a00 */
[C---:B------:R-:W-:Y:S01]  /*15e0*/  IADD3 R16, P0, PT, R3.reuse, UR20, RZ ;  /* 0x0000001403107c10 */ /* 0x040fe2000ff1e0ff */
[C---:B------:R-:W-:Y:S01]  /*15f0*/  IMAD.SHL.U32 R9, R3.reuse, 0x8, RZ ;  /* 0x0000000803097824 */ /* 0x040fe200078e00ff */
[----:B------:R-:W-:Y:S01]  /*1600*/  MOV R11, UR21 ;  /* 0x00000015000b7c02 */ /* 0x000fe20008000f00 */
[----:B------:R-:W-:Y:S01]  /*1610*/  UMOV UR5, 0x400 ;  /* 0x0000040000057882 */ /* 0x000fe20000000000 */
[----:B------:R-:W-:Y:S01]  /*1620*/  IMAD.U32 R10, RZ, RZ, UR20 ;  /* 0x00000014ff0a7e24 */ /* 0x000fe2000f8e00ff */
[----:B------:R-:W-:Y:S01]  /*1630*/  UIADD3 UR5, UPT, UPT, UR5, 0x80, URZ ;  /* 0x0000008005057890 */ /* 0x000fe2000fffe0ff */
[----:B------:R-:W3:Y:S01]  /*1640*/  LDC R18, c[0x0][0x388] ;  /* 0x0000e200ff127b82 */ /* 0x000ee20000000800 */
[----:B------:R-:W-:Y:S01]  /*1650*/  IADD3.X R15, PT, PT, R6, UR6, RZ, P0, !PT ;  /* 0x00000006060f7c10 */ /* 0x000fe200087fe4ff */
[----:B------:R-:W-:Y:S01]  /*1660*/  IMAD.U32 R17, RZ, RZ, UR6 ;  /* 0x00000006ff117e24 */ /* 0x000fe2000f8e00ff */
[----:B------:R-:W-:Y:S01]  /*1670*/  SHF.L.U64.HI R13, R3, 0x3, R6 ;  /* 0x00000003030d7819 */ /* 0x000fe20000010206 */
[----:B------:R-:W-:Y:S01]  /*1680*/  IMAD R23, R2, UR10, RZ ;  /* 0x0000000a02177c24 */ /* 0x000fe2000f8e02ff */
[----:B------:R-:W-:-:S02]  /*1690*/  LEA R9, P2, R10, R9, 0x3 ;  /* 0x000000090a097211 */ /* 0x000fc400078418ff */
[----:B------:R-:W-:Y:S01]  /*16a0*/  SHF.L.U64.HI R15, R16, 0x3, R15 ;  /* 0x00000003100f7819 */ /* 0x000fe2000001020f */
[----:B------:R-:W-:Y:S01]  /*16b0*/  IMAD R23, R23, UR9, RZ ;  /* 0x0000000917177c24 */ /* 0x000fe2000f8e02ff */
[----:B------:R-:W-:Y:S02]  /*16c0*/  LEA.HI.X R13, R10, R13, R17, 0x3, P2 ;  /* 0x0000000d0a0d7211 */ /* 0x000fe400010f1c11 */
[----:B--2---:R-:W-:Y:S02]  /*16d0*/  IADD3 R7, P1, PT, R12, UR12, RZ ;  /* 0x0000000c0c077c10 */ /* 0x004fe4000ff3e0ff */
[----:B------:R-:W-:Y:S01]  /*16e0*/  LEA R10, P0, R8, R9, 0x3 ;  /* 0x00000009080a7211 */ /* 0x000fe200078018ff */
[----:B-1----:R-:W-:-:S03]  /*16f0*/  ULEA UR5, UR7, UR5, 0x18 ;  /* 0x0000000507057291 */ /* 0x002fc6000f8ec0ff */
[----:B------:R-:W-:-:S03]  /*1700*/  LEA.HI.X R24, R8, R13, RZ, 0x3, P0 ;  /* 0x0000000d08187211 */ /* 0x000fc600000f1cff */
[----:B------:R-:W-:Y:S01]  /*1710*/  VIADD R11, R12, UR5 ;  /* 0x000000050c0b7c36 */ /* 0x000fe20008000000 */
[----:B------:R-:W-:-:S03]  /*1720*/  UMOV UR5, URZ ;  /* 0x000000ff00057c82 */ /* 0x000fc60008000000 */
[----:B---3--:R-:W-:Y:S01]  /*1730*/  IMAD R18, R18, 0x400, R11 ;  /* 0x0000040012127824 */ /* 0x008fe200078e020b */
[----:B------:R-:W-:Y:S01]  /*1740*/  IADD3.X R11, PT, PT, R14, UR13, RZ, P1, !PT ;  /* 0x0000000d0e0b7c10 */ /* 0x000fe20008ffe4ff */
[----:B------:R-:W-:Y:S01]  /*1750*/  IMAD.SHL.U32 R14, R16, 0x8, RZ ;  /* 0x00000008100e7824 */ /* 0x000fe200078e00ff */
[C---:B------:R-:W-:Y:S01]  /*1760*/  LEA R12, P1, R8.reuse, R9, 0x4 ;  /* 0x00000009080c7211 */ /* 0x040fe200078220ff */
[----:B------:R-:W-:Y:S02]  /*1770*/  IMAD R2, R3, 0x8, R18 ;  /* 0x0000000803027824 */ /* 0x000fe400078e0212 */
[C---:B------:R-:W-:Y:S01]  /*1780*/  IMAD.WIDE.U32 R14, R8.reuse, 0x18, R14 ;  /* 0x00000018080e7825 */ /* 0x040fe200078e000e */
[----:B------:R-:W-:-:S03]  /*1790*/  LEA.HI.X R26, R8, R13, RZ, 0x4, P1 ;  /* 0x0000000d081a7211 */ /* 0x000fc600008f24ff */
[----:B------:R-:W-:Y:S02]  /*17a0*/  VIADD R28, R15, UR5 ;  /* 0x000000050f1c7c36 */ /* 0x000fe40008000000 */
[C-C-:B------:R-:W-:Y:S02]  /*17b0*/  IMAD R22, R23.reuse, 0x8, R2.reuse ;  /* 0x0000000817167824 */ /* 0x140fe400078e0202 */
[C-C-:B------:R-:W-:Y:S02]  /*17c0*/  IMAD R25, R23.reuse, 0x10, R2.reuse ;  /* 0x0000001017197824 */ /* 0x140fe400078e0202 */
[----:B------:R-:W-:-:S07]  /*17d0*/  IMAD R27, R23, 0x18, R2 ;  /* 0x00000018171b7824 */ /* 0x000fce00078e0202 */
.L_x_415:
[C---:B------:R-:W-:Y:S02]  /*17e0*/  IADD3 R16, P0, PT, R7.reuse, R9, RZ ;  /* 0x0000000907107210 */ /* 0x040fe40007f1e0ff */
[----:B------:R-:W-:-:S03]  /*17f0*/  IADD3 R20, P1, PT, R7, R10, RZ ;  /* 0x0000000a07147210 */ /* 0x000fc60007f3e0ff */
[C---:B------:R-:W-:Y:S02]  /*1800*/  IMAD.X R17, R11.reuse, 0x1, R13, P0 ;  /* 0x000000010b117824 */ /* 0x040fe400000e060d */
[----:B------:R-:W-:Y:S01]  /*1810*/  IMAD.X R21, R11, 0x1, R24, P1 ;  /* 0x000000010b157824 */ /* 0x000fe200008e0618 */
[----:B------:R-:W-:Y:S02]  /*1820*/  IADD3 R18, P1, PT, R7, R14, RZ ;  /* 0x0000000e07127210 */ /* 0x000fe40007f3e0ff */
[----:B------:R-:W-:Y:S01]  /*1830*/  @!PT LDS RZ, [RZ] ;  /* 0x00000000fffff984 */ /* 0x000fe20000000800 */
[----:B------:R-:W-:Y:S01]  /*1840*/  @!PT LDS RZ, [RZ] ;  /* 0x00000000fffff984 */ /* 0x000fe20000000800 */
[----:B------:R-:W-:Y:S01]  /*1850*/  @!PT LDS RZ, [RZ] ;  /* 0x00000000fffff984 */ /* 0x000fe20000000800 */
[----:B------:R1:W-:Y:S03]  /*1860*/  LDGSTS.E.64 [R2+0x80], desc[UR22][R16.64] ;  /* 0x0008000010027fae */ /* 0x0003e6000b9a1416 */
[----:B------:R-:W-:Y:S01]  /*1870*/  IMAD.X R19, R11, 0x1, R28, P1 ;  /* 0x000000010b137824 */ /* 0x000fe200008e061c */
[----:B------:R2:W-:Y:S01]  /*1880*/  LDGSTS.E.64 [R22+0x80], desc[UR22][R20.64] ;  /* 0x0008000014167fae */ /* 0x0005e2000b9a1416 */
[----:B-1----:R-:W-:Y:S01]  /*1890*/  IADD3 R16, P0, PT, R7, R12, RZ ;  /* 0x0000000c07107210 */ /* 0x002fe20007f1e0ff */
[----:B------:R-:W-:Y:S01]  /*18a0*/  IMAD R2, R23, 0x20, R2 ;  /* 0x0000002017027824 */ /* 0x000fe200078e0202 */
[----:B------:R-:W-:-:S02]  /*18b0*/  LEA R7, P1, R8, R7, 0x5 ;  /* 0x0000000708077211 */ /* 0x000fc400078228ff */
[----:B------:R-:W-:Y:S01]  /*18c0*/  IADD3.X R17, PT, PT, R11, R26, RZ, P0, !PT ;  /* 0x0000001a0b117210 */ /* 0x000fe200007fe4ff */
[----:B--2---:R-:W-:Y:S01]  /*18d0*/  IMAD R22, R23, 0x20, R22 ;  /* 0x0000002017167824 */ /* 0x004fe200078e0216 */
[C---:B------:R-:W-:Y:S02]  /*18e0*/  LEA R3, P0, R8.reuse, R3, 0x2 ;  /* 0x0000000308037211 */ /* 0x040fe400078010ff */
[C---:B------:R-:W-:Y:S01]  /*18f0*/  LEA.HI.X R11, R8.reuse, R11, RZ, 0x5, P1 ;  /* 0x0000000b080b7211 */ /* 0x040fe200008f2cff */
[----:B------:R1:W-:Y:S01]  /*1900*/  LDGSTS.E.64 [R25+0x80], desc[UR22][R16.64] ;  /* 0x0008000010197fae */ /* 0x0003e2000b9a1416 */
[----:B------:R-:W-:Y:S02]  /*1910*/  LEA.HI.X R6, R8, R6, RZ, 0x2, P0 ;  /* 0x0000000608067211 */ /* 0x000fe400000f14ff */
[----:B------:R-:W-:Y:S01]  /*1920*/  ISETP.GE.U32.AND P0, PT, R3, R4, PT ;  /* 0x000000040300720c */ /* 0x000fe20003f06070 */
[----:B------:R2:W-:Y:S03]  /*1930*/  LDGSTS.E.64 [R27+0x80], desc[UR22][R18.64] ;  /* 0x00080000121b7fae */ /* 0x0005e6000b9a1416 */
[----:B------:R-:W-:Y:S01]  /*1940*/  ISETP.GE.U32.AND.EX P0, PT, R6, R5, PT, P0 ;  /* 0x000000050600720c */ /* 0x000fe20003f06100 */
[----:B-1----:R-:W-:-:S02]  /*1950*/  IMAD R25, R23, 0x20, R25 ;  /* 0x0000002017197824 */ /* 0x002fc400078e0219 */
[----:B--2---:R-:W-:-:S10]  /*1960*/  IMAD R27, R23, 0x20, R27 ;  /* 0x00000020171b7824 */ /* 0x004fd400078e021b */
[----:B------:R-:W-:Y:S05]  /*1970*/  @!P0 BRA `(.L_x_415) ;  /* 0xfffffffc00988947 */ /* 0x000fea000383ffff */
.L_x_408:
[----:B------:R-:W-:Y:S05]  /*1980*/  BSYNC.RECONVERGENT B0 ;  /* 0x0000000000007941 */ /* 0x000fea0003800200 */
.L_x_407:
[----:B------:R-:W0:Y:S01]  /*1990*/  LDGDEPBAR ;  /* 0x00000000000079af */ /* 0x000e220000000000 */
[----:B------:R-:W-:-:S04]  /*19a0*/  DEPBAR.LE SB0, 0x0 ;  /* 0x000080000000791a */ /* 0x000fc80000000000 */
[----:B------:R-:W-:Y:S06]  /*19b0*/  BAR.SYNC.DEFER_BLOCKING 0x0 ;  /* 0x0000000000007b1d */ /* 0x000fec0000010000 */
.L_x_397:
[----:B------:R-:W-:-:S13]  /*19c0*/  ISETP.NE.AND P0, PT, R0, UR19, PT ;  /* 0x0000001300007c0c */ /* 0x000fda000bf05270 */
[----:B------:R-:W-:Y:S05]  /*19d0*/  @!P0 BRA `(.L_x_416) ;  /* 0x0000000000888947 */ /* 0x000fea0003800000 */
[----:B------:R-:W1:Y:S02]  /*19e0*/  LDC R8, c[0x0][0x388] ;  /* 0x0000e200ff087b82 */ /* 0x000e640000000800 */
[----:B-1----:R-:W-:-:S13]  /*19f0*/  ISETP.GE.AND P0, PT, R8, 0x1, PT ;  /* 0x000000010800780c */ /* 0x002fda0003f06270 */
[----:B------:R-:W-:Y:S05]  /*1a00*/  @!P0 EXIT ;  /* 0x000000000000894d */ /* 0x000fea0003800000 */
[----:B------:R-:W1:Y:S01]  /*1a10*/  S2R R5, SR_CgaCtaId ;  /* 0x0000000000057919 */ /* 0x000e620000008800 */
[----:B------:R-:W2:Y:S01]  /*1a20*/  LDC R3, c[0x0][0x3b0] ;  /* 0x0000ec00ff037b82 */ /* 0x000ea20000000800 */
[----:B------:R-:W3:Y:S01]  /*1a30*/  LDCU UR7, c[0x0][0x3a0] ;  /* 0x00007400ff0777ac */ /* 0x000ee20008000800 */
[----:B------:R-:W-:Y:S01]  /*1a40*/  MOV R2, 0x400 ;  /* 0x0000040000027802 */ /* 0x000fe20000000f00 */
[----:B------:R-:W3:Y:S01]  /*1a50*/  S2R R9, SR_TID.X ;  /* 0x0000000000097919 */ /* 0x000ee20000002100 */
[----:B------:R-:W4:Y:S03]  /*1a60*/  LDCU.64 UR4, c[0x0][0x390] ;  /* 0x00007200ff0477ac */ /* 0x000f260008000a00 */
[----:B------:R-:W-:Y:S01]  /*1a70*/  VIADD R4, R2, 0x80 ;  /* 0x0000008002047836 */ /* 0x000fe20000000000 */
[----:B----4-:R-:W-:Y:S01]  /*1a80*/  ULEA UR4, UP0, UR20, UR4, 0x3 ;  /* 0x0000000414047291 */ /* 0x010fe2000f8018ff */
[----:B--2---:R-:W-:-:S02]  /*1a90*/  IMAD R2, R8, 0x400, R3 ;  /* 0x0000040008027824 */ /* 0x004fc400078e0203 */
[----:B------:R-:W-:Y:S01]  /*1aa0*/  IMAD.MOV R8, RZ, RZ, -R8 ;  /* 0x000000ffff087224 */ /* 0x000fe200078e0a08 */
[----:B------:R-:W-:Y:S01]  /*1ab0*/  ULEA.HI.X UR5, UR20, UR5, UR6, 0x3, UP0 ;  /* 0x0000000514057291 */ /* 0x000fe200080f1c06 */
[----:B-1----:R-:W-:Y:S02]  /*1ac0*/  LEA R4, R5, R4, 0x18 ;  /* 0x0000000405047211 */ /* 0x002fe400078ec0ff */
[C---:B---3--:R-:W-:Y:S01]  /*1ad0*/  LEA R3, R9.reuse, UR7, 0x3 ;  /* 0x0000000709037c11 */ /* 0x048fe2000f8e18ff */
[----:B------:R-:W-:-:S04]  /*1ae0*/  IMAD R2, R9, 0x8, R2 ;  /* 0x0000000809027824 */ /* 0x000fc800078e0202 */
[----:B------:R-:W-:Y:S01]  /*1af0*/  IMAD.IADD R11, R4, 0x1, R3 ;  /* 0x00000001040b7824 */ /* 0x000fe200078e0203 */
[----:B------:R-:W-:-:S07]  /*1b00*/  IADD3 R10, PT, PT, R2, 0x80, R4 ;  /* 0x00000080020a7810 */ /* 0x000fce0007ffe004 */
.L_x_417:
[----:B------:R-:W-:Y:S01]  /*1b10*/  ISETP.GE.AND P0, PT, R9, R0, PT ;  /* 0x000000000900720c */ /* 0x000fe20003f06270 */
[----:B------:R-:W-:Y:S01]  /*1b20*/  IMAD.U32 R7, RZ, RZ, UR5 ;  /* 0x00000005ff077e24 */ /* 0x000fe2000f8e00ff */
[----:B------:R-:W-:Y:S01]  /*1b30*/  MOV R6, UR4 ;  /* 0x0000000400067c02 */ /* 0x000fe20008000f00 */
[----:B------:R-:W-:-:S10]  /*1b40*/  VIADD R8, R8, 0x1 ;  /* 0x0000000108087836 */ /* 0x000fd40000000000 */
[----:B------:R1:W-:Y:S04]  /*1b50*/  @!P0 LDS.64 R2, [R11] ;  /* 0x000000000b028984 */ /* 0x0003e80000000a00 */
[----:B------:R2:W3:Y:S01]  /*1b60*/  @!P0 LDS.64 R4, [R10] ;  /* 0x000000000a048984 */ /* 0x0004e20000000a00 */
[----:B-1----:R-:W-:Y:S02]  /*1b70*/  VIADD R11, R11, 0x400 ;  /* 0x000004000b0b7836 */ /* 0x002fe40000000000 */
[----:B--2---:R-:W-:Y:S01]  /*1b80*/  VIADD R10, R10, 0x400 ;  /* 0x000004000a0a7836 */ /* 0x004fe20000000000 */
[----:B---3--:R-:W-:Y:S01]  /*1b90*/  @!P0 DADD R2, R2, -R4 ;  /* 0x0000000002028229 */ /* 0x008fe20000000804 */
[----:B------:R-:W-:-:S04]  /*1ba0*/  @!P0 IMAD.WIDE R4, R9, 0x8, R6 ;  /* 0x0000000809048825 */ /* 0x000fc800078e0206 */
[----:B------:R-:W-:Y:S02]  /*1bb0*/  VIADD R9, R9, 0x80 ;  /* 0x0000008009097836 */ /* 0x000fe40000000000 */
[----:B------:R1:W-:Y:S01]  /*1bc0*/  @!P0 STG.E.64 desc[UR22][R4.64], R2 ;  /* 0x0000000204008986 */ /* 0x0003e2000c101b16 */
[----:B------:R-:W-:-:S13]  /*1bd0*/  ISETP.NE.AND P0, PT, R8, RZ, PT ;  /* 0x000000ff0800720c */ /* 0x000fda0003f05270 */
[----:B-1----:R-:W-:Y:S05]  /*1be0*/  @P0 BRA `(.L_x_417) ;  /* 0xfffffffc00c80947 */ /* 0x002fea000383ffff */
[----:B------:R-:W-:Y:S05]  /*1bf0*/  EXIT ;  /* 0x000000000000794d */ /* 0x000fea0003800000 */
.L_x_416:
        /* <DEDUP_REMOVED lines=19> */
.L_x_418:
[----:B-1----:R-:W-:Y:S01]  /*1d30*/  LDS.64 R2, [R10] ;  /* 0x000000000a027984 */ /* 0x002fe20000000a00 */
[----:B------:R-:W-:Y:S01]  /*1d40*/  VIADD R0, R0, 0x1 ;  /* 0x0000000100007836 */ /* 0x000fe20000000000 */
[----:B------:R-:W-:Y:S01]  /*1d50*/  MOV R6, UR4 ;  /* 0x0000000400067c02 */ /* 0x000fe20008000f00 */
[----:B------:R-:W-:Y:S01]  /*1d60*/  IMAD.U32 R7, RZ, RZ, UR5 ;  /* 0x00000005ff077e24 */ /* 0x000fe2000f8e00ff */
[----:B------:R-:W1:Y:S02]  /*1d70*/  LDS.64 R4, [R8] ;  /* 0x0000000008047984 */ /* 0x000e640000000a00 */
[----:B------:R-:W-:Y:S01]  /*1d80*/  ISETP.NE.AND P0, PT, R0, RZ, PT ;  /* 0x000000ff0000720c */ /* 0x000fe20003f05270 */
[----:B-1----:R-:W-:Y:S01]  /*1d90*/  DADD R4, R2, -R4 ;  /* 0x0000000002047229 */ /* 0x002fe20000000804 */
[----:B------:R-:W-:-:S06]  /*1da0*/  IMAD.WIDE R2, R9, 0x8, R6 ;  /* 0x0000000809027825 */ /* 0x000fcc00078e0206 */
[----:B------:R1:W-:Y:S05]  /*1db0*/  STG.E.64 desc[UR22][R2.64], R4 ;  /* 0x0000000402007986 */ /* 0x0003ea000c101b16 */
[----:B------:R-:W-:Y:S05]  /*1dc0*/  @!P0 EXIT ;  /* 0x000000000000894d */ /* 0x000fea0003800000 */
[----:B------:R-:W-:Y:S02]  /*1dd0*/  VIADD R8, R8, 0x400 ;  /* 0x0000040008087836 */ /* 0x000fe40000000000 */
[----:B------:R-:W-:Y:S02]  /*1de0*/  VIADD R10, R10, 0x400 ;  /* 0x000004000a0a7836 */ /* 0x000fe40000000000 */
[----:B------:R-:W-:Y:S01]  /*1df0*/  VIADD R9, R9, 0x80 ;  /* 0x0000008009097836 */ /* 0x000fe20000000000 */
[----:B------:R-:W-:Y:S06]  /*1e00*/  BRA `(.L_x_418) ;  /* 0xfffffffc00c87947 */ /* 0x000fec000383ffff */
        .weak           $__internal_2_$__cuda_sm20_div_u64
        .type           $__internal_2_$__cuda_sm20_div_u64,@function
        .size           $__internal_2_$__cuda_sm20_div_u64,(.L_x_452 - $__internal_2_$__cuda_sm20_div_u64)
$__internal_2_$__cuda_sm20_div_u64:
[----:B------:R-:W-:Y:S02]  /*1e10*/  IMAD.MOV.U32 R16, RZ, RZ, R8 ;  /* 0x000000ffff107224 */ /* 0x000fe400078e0008 */
[----:B------:R-:W-:-:S04]  /*1e20*/  IMAD.U32 R17, RZ, RZ, UR4 ;  /* 0x00000004ff117e24 */ /* 0x000fc8000f8e00ff */
[----:B------:R-:W1:Y:S08]  /*1e30*/  I2F.U64.RP R16, R16 ;  /* 0x0000001000107312 */ /* 0x000e700000309000 */
[----:B-1----:R-:W1:Y:S02]  /*1e40*/  MUFU.RCP R10, R16 ;  /* 0x00000010000a7308 */ /* 0x002e640000001000 */
[----:B-1----:R-:W-:-:S06]  /*1e50*/  VIADD R10, R10, 0x1ffffffe ;  /* 0x1ffffffe0a0a7836 */ /* 0x002fcc0000000000 */
[----:B------:R-:W1:Y:S02]  /*1e60*/  F2I.U64.TRUNC R10, R10 ;  /* 0x0000000a000a7311 */ /* 0x000e64000020d800 */
[----:B-1----:R-:W-:-:S04]  /*1e70*/  IMAD.WIDE.U32 R12, R10, R8, RZ ;  /* 0x000000080a0c7225 */ /* 0x002fc800078e00ff */
[----:B------:R-:W-:Y:S01]  /*1e80*/  IMAD R13, R10, UR4, R13 ;  /* 0x000000040a0d7c24 */ /* 0x000fe2000f8e020d */
[----:B------:R-:W-:-:S03]  /*1e90*/  IADD3 R19, P0, PT, RZ, -R12, RZ ;  /* 0x8000000cff137210 */ /* 0x000fc60007f1e0ff */
[----:B------:R-:W-:Y:S02]  /*1ea0*/  IMAD R13, R11, R8, R13 ;  /* 0x000000080b0d7224 */ /* 0x000fe400078e020d */
[----:B------:R-:W-:-:S04]  /*1eb0*/  IMAD.HI.U32 R12, R10, R19, RZ ;  /* 0x000000130a0c7227 */ /* 0x000fc800078e00ff */
[----:B------:R-:W-:Y:S02]  /*1ec0*/  IMAD.X R21, RZ, RZ, ~R13, P0 ;  /* 0x000000ffff157224 */ /* 0x000fe400000e0e0d */
[----:B------:R-:W-:Y:S02]  /*1ed0*/  IMAD.MOV.U32 R13, RZ, RZ, R10 ;  /* 0x000000ffff0d7224 */ /* 0x000fe400078e000a */
[-C--:B------:R-:W-:Y:S02]  /*1ee0*/  IMAD R17, R11, R21.reuse, RZ ;  /* 0x000000150b117224 */ /* 0x080fe400078e02ff */
[----:B------:R-:W-:-:S04]  /*1ef0*/  IMAD.WIDE.U32 R12, P0, R10, R21, R12 ;  /* 0x000000150a0c7225 */ /* 0x000fc8000780000c */
[----:B------:R-:W-:-:S04]  /*1f00*/  IMAD.HI.U32 R21, R11, R21, RZ ;  /* 0x000000150b157227 */ /* 0x000fc800078e00ff */
[----:B------:R-:W-:-:S05]  /*1f10*/  IMAD.HI.U32 R12, P1, R11, R19, R12 ;  /* 0x000000130b0c7227 */ /* 0x000fca000782000c */
[----:B------:R-:W-:Y:S02]  /*1f20*/  IADD3 R13, P2, PT, R17, R12, RZ ;  /* 0x0000000c110d7210 */ /* 0x000fe40007f5e0ff */
[----:B------:R-:W-:-:S03]  /*1f30*/  IADD3.X R12, PT, PT, R21, R11, RZ, P0, !PT ;  /* 0x0000000b150c7210 */ /* 0x000fc600007fe4ff */
[----:B------:R-:W-:Y:S01]  /*1f40*/  IMAD.WIDE.U32 R10, R13, R8, RZ ;  /* 0x000000080d0a7225 */ /* 0x000fe200078e00ff */
[----:B------:R-:W-:-:S03]  /*1f50*/  IADD3.X R17, PT, PT, RZ, RZ, R12, P2, P1 ;  /* 0x000000ffff117210 */ /* 0x000fc600017e240c */
[----:B------:R-:W-:Y:S01]  /*1f60*/  IMAD R11, R13, UR4, R11 ;  /* 0x000000040d0b7c24 */ /* 0x000fe2000f8e020b */
[----:B------:R-:W-:-:S03]  /*1f70*/  IADD3 R19, P0, PT, RZ, -R10, RZ ;  /* 0x8000000aff137210 */ /* 0x000fc60007f1e0ff */
[----:B------:R-:W-:Y:S02]  /*1f80*/  IMAD R11, R17, R8, R11 ;  /* 0x00000008110b7224 */ /* 0x000fe400078e020b */
[----:B------:R-:W-:-:S04]  /*1f90*/  IMAD.HI.U32 R12, R13, R19, RZ ;  /* 0x000000130d0c7227 */ /* 0x000fc800078e00ff */
[----:B------:R-:W-:-:S04]  /*1fa0*/  IMAD.X R10, RZ, RZ, ~R11, P0 ;  /* 0x000000ffff0a7224 */ /* 0x000fc800000e0e0b */
[----:B------:R-:W-:-:S04]  /*1fb0*/  IMAD.WIDE.U32 R12, P0, R13, R10, R12 ;  /* 0x0000000a0d0c7225 */ /* 0x000fc8000780000c */
[C---:B------:R-:W-:Y:S02]  /*1fc0*/  IMAD R11, R17.reuse, R10, RZ ;  /* 0x0000000a110b7224 */ /* 0x040fe400078e02ff */
[----:B------:R-:W-:-:S04]  /*1fd0*/  IMAD.HI.U32 R12, P1, R17, R19, R12 ;  /* 0x00000013110c7227 */ /* 0x000fc8000782000c */
[----:B------:R-:W-:Y:S01]  /*1fe0*/  IMAD.HI.U32 R10, R17, R10, RZ ;  /* 0x0000000a110a7227 */ /* 0x000fe200078e00ff */
[----:B------:R-:W-:-:S03]  /*1ff0*/  IADD3 R12, P2, PT, R11, R12, RZ ;  /* 0x0000000c0b0c7210 */ /* 0x000fc60007f5e0ff */
[----:B------:R-:W-:Y:S02]  /*2000*/  IMAD.X R17, R10, 0x1, R17, P0 ;  /* 0x000000010a117824 */ /* 0x000fe400000e0611 */
[----:B------:R-:W-:-:S03]  /*2010*/  IMAD.HI.U32 R10, R12, R9, RZ ;  /* 0x000000090c0a7227 */ /* 0x000fc600078e00ff */
[----:B------:R-:W-:Y:S01]  /*2020*/  IADD3.X R16, PT, PT, RZ, RZ, R17, P2, P1 ;  /* 0x000000ffff107210 */ /* 0x000fe200017e2411 */
[----:B------:R-:W-:Y:S02]  /*2030*/  IMAD.MOV.U32 R11, RZ, RZ, RZ ;  /* 0x000000ffff0b7224 */ /* 0x000fe400078e00ff */
[----:B------:R-:W-:-:S04]  /*2040*/  IMAD.WIDE.U32 R10, R12, R15, R10 ;  /* 0x0000000f0c0a7225 */ /* 0x000fc800078e000a */
[C---:B------:R-:W-:Y:S02]  /*2050*/  IMAD R13, R16.reuse, R15, RZ ;  /* 0x0000000f100d7224 */ /* 0x040fe400078e02ff */
[----:B------:R-:W-:-:S04]  /*2060*/  IMAD.HI.U32 R10, P0, R16, R9, R10 ;  /* 0x00000009100a7227 */ /* 0x000fc8000780000a */
[----:B------:R-:W-:Y:S01]  /*2070*/  IMAD.HI.U32 R12, R16, R15, RZ ;  /* 0x0000000f100c7227 */ /* 0x000fe200078e00ff */
[----:B------:R-:W-:-:S03]  /*2080*/  IADD3 R13, P1, PT, R13, R10, RZ ;  /* 0x0000000a0d0d7210 */ /* 0x000fc60007f3e0ff */
[----:B------:R-:W-:Y:S02]  /*2090*/  IMAD.X R12, RZ, RZ, R12, P0 ;  /* 0x000000ffff0c7224 */ /* 0x000fe400000e060c */
[----:B------:R-:W-:-:S04]  /*20a0*/  IMAD.WIDE.U32 R10, R13, R8, RZ ;  /* 0x000000080d0a7225 */ /* 0x000fc800078e00ff */
[----:B------:R-:W-:Y:S01]  /*20b0*/  IMAD.X R17, RZ, RZ, R12, P1 ;  /* 0x000000ffff117224 */ /* 0x000fe200008e060c */
[----:B------:R-:W-:Y:S01]  /*20c0*/  IADD3 R19, P1, PT, -R10, R9, RZ ;  /* 0x000000090a137210 */ /* 0x000fe20007f3e1ff */
[----:B------:R-:W-:-:S03]  /*20d0*/  IMAD R11, R13, UR4, R11 ;  /* 0x000000040d0b7c24 */ /* 0x000fc6000f8e020b */
[-C--:B------:R-:W-:Y:S01]  /*20e0*/  ISETP.GE.U32.AND P0, PT, R19, R8.reuse, PT ;  /* 0x000000081300720c */ /* 0x080fe20003f06070 */
[----:B------:R-:W-:-:S04]  /*20f0*/  IMAD R10, R17, R8, R11 ;  /* 0x00000008110a7224 */ /* 0x000fc800078e020b */
[----:B------:R-:W-:Y:S01]  /*2100*/  IMAD.X R16, R15, 0x1, ~R10, P1 ;  /* 0x000000010f107824 */ /* 0x000fe200008e0e0a */
[----:B------:R-:W-:Y:S01]  /*2110*/  IADD3 R10, P2, PT, R13, 0x1, RZ ;  /* 0x000000010d0a7810 */ /* 0x000fe20007f5e0ff */
[----:B------:R-:W-:Y:S01]  /*2120*/  IMAD.MOV.U32 R15, RZ, RZ, 0x0 ;  /* 0x00000000ff0f7424 */ /* 0x000fe200078e00ff */
[-C--:B------:R-:W-:Y:S02]  /*2130*/  IADD3 R9, P1, PT, -R8, R19.reuse, RZ ;  /* 0x0000001308097210 */ /* 0x080fe40007f3e1ff */
[C---:B------:R-:W-:Y:S01]  /*2140*/  ISETP.GE.U32.AND.EX P0, PT, R16.reuse, UR4, PT, P0 ;  /* 0x0000000410007c0c */ /* 0x040fe2000bf06100 */
[----:B------:R-:W-:Y:S01]  /*2150*/  IMAD.X R12, RZ, RZ, R17, P2 ;  /* 0x000000ffff0c7224 */ /* 0x000fe200010e0611 */
[----:B------:R-:W-:Y:S02]  /*2160*/  IADD3.X R11, PT, PT, R16, ~UR4, RZ, P1, !PT ;  /* 0x80000004100b7c10 */ /* 0x000fe40008ffe4ff */
[----:B------:R-:W-:Y:S02]  /*2170*/  SEL R9, R9, R19, P0 ;  /* 0x0000001309097207 */ /* 0x000fe40000000000 */
[----:B------:R-:W-:-:S02]  /*2180*/  SEL R13, R10, R13, P0 ;  /* 0x0000000d0a0d7207 */ /* 0x000fc40000000000 */
[----:B------:R-:W-:Y:S02]  /*2190*/  SEL R11, R11, R16, P0 ;  /* 0x000000100b0b7207 */ /* 0x000fe40000000000 */
[----:B------:R-:W-:Y:S02]  /*21a0*/  SEL R12, R12, R17, P0 ;  /* 0x000000110c0c7207 */ /* 0x000fe40000000000 */
[----:B------:R-:W-:Y:S02]  /*21b0*/  ISETP.GE.U32.AND P0, PT, R9, R8, PT ;  /* 0x000000080900720c */ /* 0x000fe40003f06070 */
[----:B------:R-:W-:Y:S02]  /*21c0*/  IADD3 R10, P2, PT, R13, 0x1, RZ ;  /* 0x000000010d0a7810 */ /* 0x000fe40007f5e0ff */
[----:B------:R-:W-:Y:S02]  /*21d0*/  ISETP.GE.U32.AND.EX P0, PT, R11, UR4, PT, P0 ;  /* 0x000000040b007c0c */ /* 0x000fe4000bf06100 */
[----:B------:R-:W-:Y:S01]  /*21e0*/  ISETP.NE.U32.AND P1, PT, R8, RZ, PT ;  /* 0x000000ff0800720c */ /* 0x000fe20003f25070 */
[----:B------:R-:W-:Y:S01]  /*21f0*/  IMAD.X R11, RZ, RZ, R12, P2 ;  /* 0x000000ffff0b7224 */ /* 0x000fe200010e060c */
[----:B------:R-:W-:-:S02]  /*2200*/  SEL R10, R10, R13, P0 ;  /* 0x0000000d0a0a7207 */ /* 0x000fc40000000000 */
[----:B------:R-:W-:Y:S02]  /*2210*/  ISETP.NE.AND.EX P1, PT, RZ, UR4, PT, P1 ;  /* 0x00000004ff007c0c */ /* 0x000fe4000bf25310 */
[----:B------:R-:W-:Y:S02]  /*2220*/  SEL R11, R11, R12, P0 ;  /* 0x0000000c0b0b7207 */ /* 0x000fe40000000000 */
[----:B------:R-:W-:Y:S02]  /*2230*/  SEL R10, R10, 0xffffffff, P1 ;  /* 0xffffffff0a0a7807 */ /* 0x000fe40000800000 */
[----:B------:R-:W-:Y:S01]  /*2240*/  SEL R11, R11, 0xffffffff, P1 ;  /* 0xffffffff0b0b7807 */ /* 0x000fe20000800000 */
[----:B------:R-:W-:Y:S06]  /*2250*/  RET.REL.NODEC R14 `(_ZN3cub18CUB_300001_SM_10006detail9transform16transform_kernelINS2_10policy_hubILb0EN4cuda3std3__45tupleIJN6thrust24THRUST_300001_SM_1000_NS6detail15normal_iteratorINSA_10device_ptrIdEEEESF_EEEE10policy1000ElNS7_5minusIdEESF_JPdSL_EEEvT0_iT1_T2_DpNS2_10kernel_argIT3_EE) ;  /* 0xffffffdc0e687950 */ /* 0x000fec0003c3ffff */
.L_x_419:
        /* <DEDUP_REMOVED lines=10> */
.L_x_452:


//--------------------- .text._ZN3cub18CUB_300001_SM_10006detail9transform16transform_kernelINS2_10policy_hubILb0EN4cuda3std3__45tupleIJN6thrust24THRUST_300001_SM_1000_NS6detail15normal_iteratorINSA_10device_ptrIdEEEESF_EEEE10policy1000EiNS7_5minusIdEESF_JPdSL_EEEvT0_iT1_T2_DpNS2_10kernel_argIT3_EE --------------------------
	.section	.text._ZN3cub18CUB_300001_SM_10006detail9transform16transform_kernelINS2_10policy_hubILb0EN4cuda3std3__45tupleIJN6thrust24THRUST_300001_SM_1000_NS6detail15normal_iteratorINSA_10device_ptrIdEEEESF_EEEE10policy1000EiNS7_5minusIdEESF_JPdSL_EEEvT0_iT1_T2_DpNS2_10kernel_argIT3_EE,"ax",@progbits
	.align	128
        .global         _ZN3cub18CUB_300001_SM_10006detail9transform16transform_kernelINS2_10policy_hubILb0EN4cuda3std3__45tupleIJN6thrust24THRUST_300001_SM_1000_NS6detail15normal_iteratorINSA_10device_ptrIdEEEESF_EEEE10policy1000EiNS7_5minusIdEESF_JPdSL_EEEvT0_iT1_T2_DpNS2_10kernel_argIT3_EE
        .type           _ZN3cub18CUB_300001_SM_10006detail9transform16transform_kernelINS2_10policy_hubILb0EN4cuda3std3__45tupleIJN6thrust24THRUST_300001_SM_1000_NS6detail15normal_iteratorINSA_10device_ptrIdEEEESF_EEEE10policy1000EiNS7_5minusIdEESF_JPdSL_EEEvT0_iT1_T2_DpNS2_10kernel_argIT3_EE,@function
        .size           _ZN3cub18CUB_300001_SM_10006detail9transform16transform_kernelINS2_10policy_hubILb0EN4cuda3std3__45tupleIJN6thrust24THRUST_300001_SM_1000_NS6detail15normal_iteratorINSA_10device_ptrIdEEEESF_EEEE10policy1000EiNS7_5minusIdEESF_JPdSL_EEEvT0_iT1_T2_DpNS2_10kernel_argIT3_EE,(.L_x_453 - _ZN3cub18CUB_300001_SM_10006detail9transform16transform_kernelINS2_10policy_hubILb0EN4cuda3std3__45tupleIJN6thrust24THRUST_300001_SM_1000_NS6detail15normal_iteratorINSA_10device_ptrIdEEEESF_EEEE10policy1000EiNS7_5minusIdEESF_JPdSL_EEEvT0_iT1_T2_DpNS2_10kernel_argIT3_EE)
        .other          _ZN3cub18CUB_300001_SM_10006detail9transform16transform_kernelINS2_10policy_hubILb0EN4cuda3std3__45tupleIJN6thrust24THRUST_300001_SM_1000_NS6detail15normal_iteratorINSA_10device_ptrIdEEEESF_EEEE10policy1000EiNS7_5minusIdEESF_JPdSL_EEEvT0_iT1_T2_DpNS2_10kernel_argIT3_EE,@"STO_CUDA_ENTRY STV_DEFAULT"
_ZN3cub18CUB_300001_SM_10006detail9transform16transform_kernelINS2_10policy_hubILb0EN4cuda3std3__45tupleIJN6thrust24THRUST_300001_SM_1000_NS6detail15normal_iteratorINSA_10device_ptrIdEEEESF_EEEE10policy1000EiNS7_5minusIdEESF_JPdSL_EEEvT0_iT1_T2_DpNS2_10kernel_argIT3_EE:
.text._ZN3cub18CUB_300001_SM_10006detail9transform16transform_kernelINS2_10policy_hubILb0EN4cuda3std3__45tupleIJN6thrust24THRUST_300001_SM_1000_NS6detail15normal_iteratorINSA_10device_ptrIdEEEESF_EEEE10policy1000EiNS7_5minusIdEESF_JPdSL_EEEvT0_iT1_T2_DpNS2_10kernel_argIT3_EE:
[----:B------:R-:W-:Y:S08]  /*0000*/  LDC R1, c[0x0][0x37c] ;  /* 0x0000df00ff017b82 */ /* 0x000ff00000000800 */
[----:B------:R-:W1:Y:S01]  /*0010*/  S2UR UR5, SR_CTAID.X ;  /* 0x00000000000579c3 */ /* 0x000e620000002500 */
[----:B------:R-:W2:Y:S01]  /*0020*/  LDCU UR7, c[0x0][0x370] ;  /* 0x00006e00ff0777ac */ /* 0x000ea20008000800 */
[----:B------:R-:W3:Y:S01]  /*0030*/  LDCU.64 UR16, c[0x0][0x380] ;  /* 0x00007000ff1077ac */ /* 0x000ee20008000a00 */
[----:B------:R-:W4:Y:S01]  /*0040*/  LDCU.64 UR20, c[0x0][0x358] ;  /* 0x00006b00ff1477ac */ /* 0x000f220008000a00 */
[----:B---3--:R-:W-:-:S02]  /*0050*/  USHF.L.U32 UR24, UR17, 0x7, URZ ;  /* 0x0000000711187899 */ /* 0x008fc400080006ff */
[----:B-1----:R-:W-:Y:S02]  /*0060*/  UIADD3 UR4, UPT, UPT, UR5, 0x2, URZ ;  /* 0x0000000205047890 */ /* 0x002fe4000fffe0ff */
[----:B------:R-:W-:Y:S02]  /*0070*/  UIMAD UR22, UR24, UR5, URZ ;  /* 0x00000005181672a4 */ /* 0x000fe4000f8e02ff */
[----:B--2---:R-:W-:Y:S02]  /*0080*/  UISETP.GE.U32.AND UP0, UPT, UR4, UR7, UPT ;  /* 0x000000070400728c */ /* 0x004fe4000bf06070 */
[----:B------:R-:W-:Y:S02]  /*0090*/  UIADD3 UR6, UPT, UPT, -UR22, UR16, URZ ;  /* 0x0000001016067290 */ /* 0x000fe4000fffe1ff */
[----:B------:R-:W-:Y:S02]  /*00a0*/  UISETP.EQ.OR UP0, UPT, UR5, URZ, UP0 ;  /* 0x000000ff0500728c */ /* 0x000fe40008702670 */
[----:B------:R-:W-:-:S04]  /*00b0*/  UISETP.LT.AND UP1, UPT, UR24, UR6, UPT ;  /* 0x000000061800728c */ /* 0x000fc8000bf21270 */
[----:B------:R-:W-:-:S03]  /*00c0*/  USEL UR23, UR24, UR6, UP1 ;  /* 0x0000000618177287 */ /* 0x000fc60008800000 */
[----:B----4-:R-:W-:Y:S09]  /*00d0*/  BRA.U UP0, `(.L_x_420) ;  /* 0x0000000100dc7547 */ /* 0x010ff2000b800000 */
        /* <DEDUP_REMOVED lines=20> */
[----:B------:R-:W-:Y:S02]  /*0220*/  ULOP3.LUT UR13, UR13, 0xfffffff0, URZ, 0xc0, !UPT ;  /* 0xfffffff00d0d7892 */ /* 0x000fe4000f8ec0ff */
[----:B------:R-:W-:Y:S02]  /*0230*/  ULOP3.LUT UR12, UR12, 0xfffffff0, URZ, 0xc0, !UPT ;  /* 0xfffffff00c0c7892 */ /* 0x000fe4000f8ec0ff */
[----:B------:R-:W-:Y:S02]  /*0240*/  ULEA UR14, UR16, UR14, 0x18 ;  /* 0x0000000e100e7291 */ /* 0x000fe4000f8ec0ff */
[----:B------:R-:W-:Y:S01]  /*0250*/  USHF.R.U32.HI UR7, URZ, 0x4, UR13 ;  /* 0x00000004ff077899 */ /* 0x000fe2000801160d */
        /* <DEDUP_REMOVED lines=8> */
[----:B------:R-:W-:-:S02]  /*02e0*/  UIADD3 UR13, UPT, UPT, UR13, UR12, URZ ;  /* 0x0000000c0d0d7290 */ /* 0x000fc4000fffe0ff */
[----:B------:R-:W-:Y:S02]  /*02f0*/  ULEA UR16, UR17, UR14, 0xa ;  /* 0x0000000e11107291 */ /* 0x000fe4000f8e50ff */
[----:B------:R-:W-:Y:S02]  /*0300*/  USHF.R.U32.HI UR12, URZ, 0x4, UR12 ;  /* 0x00000004ff0c7899 */ /* 0x000fe4000801160c */
[----:B----4-:R-:W-:Y:S01]  /*0310*/  UIMAD.WIDE UR4, UR22, 0x8, UR4 ;  /* 0x00000008160478a5 */ /* 0x010fe2000f8e0204 */
[----:B------:R-:W-:Y:S01]  /*0320*/  IMAD.U32 R0, RZ, RZ, UR13 ;  /* 0x0000000dff007e24 */ /* 0x000fe2000f8e00ff */
[----:B------:R-:W-:Y:S02]  /*0330*/  UPRMT UR7, UR7, 0x5410, URZ ;  /* 0x0000541007077896 */ /* 0x000fe400080000ff */
[----:B--2---:R-:W-:Y:S02]  /*0340*/  UIMAD.WIDE UR8, UR22, 0x8, UR8 ;  /* 0x00000008160878a5 */ /* 0x004fe4000f8e0208 */
[----:B------:R-:W-:-:S02]  /*0350*/  UIADD3 UR18, UPT, UPT, UR16, 0x80, URZ ;  /* 0x0000008010127890 */ /* 0x000fc4000fffe0ff */
[----:B------:R-:W-:Y:S01]  /*0360*/  UPRMT UR12, UR12, 0x5410, URZ ;  /* 0x000054100c0c7896 */ /* 0x000fe200080000ff */
[----:B------:R-:W-:Y:S02]  /*0370*/  UMOV UR19, UR15 ;  /* 0x0000000f00137c82 */ /* 0x000fe40008000000 */
[----:B---3--:R1:W-:Y:S06]  /*0380*/  UBLKCP.S.G [UR14], [UR4], UR7 ;  /* 0x0000000e040073ba */ /* 0x0083ec0008000207 */
[----:B------:R1:W-:Y:S01]  /*0390*/  UBLKCP.S.G [UR18], [UR8], UR12 ;  /* 0x00000012080073ba */ /* 0x0003e2000800020c */
[----:B------:R1:W-:Y:S01]  /*03a0*/  SYNCS.ARRIVE.TRANS64 RZ, [UR15], R0 ;  /* 0x00000000ffff79a7 */ /* 0x0003e2000800000f */
[----:B------:R-:W-:Y:S01]  /*03b0*/  NOP ;  /* 0x0000000000007918 */ /* 0x000fe20000000000 */
.L_x_422:
[----:B-1----:R-:W-:Y:S05]  /*03c0*/  BSYNC.RECONVERGENT B0 ;  /* 0x0000000000007941 */ /* 0x002fea0003800200 */
.L_x_421:
[----:B------:R-:W1:Y:S08]  /*03d0*/  S2UR UR5, SR_CgaCtaId ;  /* 0x00000000000579c3 */ /* 0x000e700000008800 */
[----:B------:R-:W-:Y:S01]  /*03e0*/  BAR.SYNC.DEFER_BLOCKING 0x0 ;  /* 0x0000000000007b1d */ /* 0x000fe20000010000 */
[----:B------:R-:W-:-:S05]  /*03f0*/  SHF.L.U32 R0, RZ, 0x1f, RZ ;  /* 0x0000001fff007819 */ /* 0x000fca00000006ff */
[----:B------:R-:W-:Y:S02]  /*0400*/  UMOV UR4, 0x400 ;  /* 0x0000040000047882 */ /* 0x000fe40000000000 */
[----:B-1----:R-:W-:-:S12]  /*0410*/  ULEA UR4, UR5, UR4, 0x18 ;  /* 0x0000000405047291 */ /* 0x002fd8000f8ec0ff */
.L_x_423:
[----:B------:R-:W1:Y:S02]  /*0420*/  SYNCS.PHASECHK.TRANS64.TRYWAIT P0, [UR4], R0 ;  /* 0x00000000ff0075a7 */ /* 0x000e640008001104 */
[----:B-1----:R-:W-:Y:S05]  /*0430*/  @!P0 BRA `(.L_x_423) ;  /* 0xfffffffc00f88947 */ /* 0x002fea000383ffff */
[----:B------:R-:W-:Y:S05]  /*0440*/  BRA `(.L_x_424) ;  /* 0x00000014004c7947 */ /* 0x000fea0003800000 */
.L_x_420:
[----:B------:R-:W1:Y:S01]  /*0450*/  S2R R2, SR_TID.Y ;  /* 0x0000000000027919 */ /* 0x000e620000002200 */
[----:B------:R-:W2:Y:S01]  /*0460*/  LDCU UR10, c[0x0][0x360] ;  /* 0x00006c00ff0a77ac */ /* 0x000ea20008000800 */
[----:B------:R-:W-:Y:S01]  /*0470*/  BSSY.RECONVERGENT B0, `(.L_x_425) ;  /* 0x00000af000007945 */ /* 0x000fe20003800200 */
[----:B------:R-:W1:Y:S01]  /*0480*/  S2R R3, SR_TID.Z ;  /* 0x0000000000037919 */ /* 0x000e620000002300 */
[----:B------:R-:W2:Y:S01]  /*0490*/  LDCU UR11, c[0x0][0x364] ;  /* 0x00006c80ff0b77ac */ /* 0x000ea20008000800 */
[----:B------:R-:W3:Y:S01]  /*04a0*/  LDC R0, c[0x0][0x368] ;  /* 0x0000da00ff007b82 */ /* 0x000ee20000000800 */
[----:B------:R-:W4:Y:S01]  /*04b0*/  S2R R5, SR_TID.X ;  /* 0x0000000000057919 */ /* 0x000f220000002100 */
[----:B------:R-:W-:Y:S02]  /*04c0*/  USHF.L.U32 UR4, UR23, 0x3, URZ ;  /* 0x0000000317047899 */ /* 0x000fe400080006ff */
[----:B------:R-:W-:Y:S02]  /*04d0*/  USHF.R.S32.HI UR12, URZ, 0x1f, UR22 ;  /* 0x0000001fff0c7899 */ /* 0x000fe40008011416 */
[----:B------:R-:W-:-:S04]  /*04e0*/  USHF.R.S32.HI UR5, URZ, 0x1f, UR4 ;  /* 0x0000001fff057899 */ /* 0x000fc80008011404 */
[----:B------:R-:W-:Y:S02]  /*04f0*/  USHF.R.U32.HI UR13, URZ, 0x3, UR5 ;  /* 0x00000003ff0d7899 */ /* 0x000fe40008011605 */
[----:B------:R-:W-:Y:S02]  /*0500*/  USHF.R.U64 UR7, UR4, 0x3, UR5 ;  /* 0x0000000304077899 */ /* 0x000fe40008001205 */
[----:B--2---:R-:W-:Y:S02]  /*0510*/  UIMAD UR4, UR10, UR11, URZ ;  /* 0x0000000b0a0472a4 */ /* 0x004fe4000f8e02ff */
[----:B-1----:R-:W-:Y:S02]  /*0520*/  IMAD R2, R3, UR11, R2 ;  /* 0x0000000b03027c24 */ /* 0x002fe4000f8e0202 */
[----:B------:R-:W-:Y:S02]  /*0530*/  IMAD.U32 R3, RZ, RZ, UR13 ;  /* 0x0000000dff037e24 */ /* 0x000fe4000f8e00ff */
[----:B----4-:R-:W-:-:S02]  /*0540*/  IMAD R2, R2, UR10, R5 ;  /* 0x0000000a02027c24 */ /* 0x010fc4000f8e0205 */
[----:B---3--:R-:W-:Y:S01]  /*0550*/  IMAD R5, R0, UR4, RZ ;  /* 0x0000000400057c24 */ /* 0x008fe2000f8e02ff */
[----:B------:R-:W-:Y:S02]  /*0560*/  UMOV UR4, URZ ;  /* 0x000000ff00047c82 */ /* 0x000fe40008000000 */
[----:B------:R-:W-:-:S04]  /*0570*/  ISETP.LT.U32.AND P0, PT, R2, UR7, PT ;  /* 0x0000000702007c0c */ /* 0x000fc8000bf01070 */
[----:B------:R-:W-:Y:S01]  /*0580*/  ISETP.GT.U32.AND.EX P0, PT, R3, RZ, PT, P0 ;  /* 0x000000ff0300720c */ /* 0x000fe20003f04100 */
[----:B------:R-:W-:-:S12]  /*0590*/  IMAD.MOV.U32 R3, RZ, RZ, RZ ;  /* 0x000000ffff037224 */ /* 0x000fd800078e00ff */
[----:B------:R-:W-:Y:S05]  /*05a0*/  @!P0 BRA `(.L_x_426) ;  /* 0x00000008006c8947 */ /* 0x000fea0003800000 */
[----:B------:R-:W-:Y:S01]  /*05b0*/  IMAD.IADD R7, R5, 0x1, R2 ;  /* 0x0000000105077824 */ /* 0x000fe200078e0202 */
[----:B------:R-:W-:Y:S01]  /*05c0*/  MOV R6, UR7 ;  /* 0x0000000700067c02 */ /* 0x000fe20008000f00 */
[----:B------:R-:W-:Y:S01]  /*05d0*/  IMAD.U32 R4, RZ, RZ, UR13 ;  /* 0x0000000dff047e24 */ /* 0x000fe2000f8e00ff */
[----:B------:R-:W-:Y:S01]  /*05e0*/  BSSY.RECONVERGENT B1, `(.L_x_427) ;  /* 0x0000029000017945 */ /* 0x000fe20003800200 */
[----:B------:R-:W-:Y:S01]  /*05f0*/  IMAD.U32 R8, RZ, RZ, UR13 ;  /* 0x0000000dff087e24 */ /* 0x000fe2000f8e00ff */
[C---:B------:R-:W-:Y:S01]  /*0600*/  ISETP.LT.U32.AND P2, PT, R7.reuse, UR7, PT ;  /* 0x0000000707007c0c */ /* 0x040fe2000bf41070 */
[----:B------:R-:W-:Y:S01]  /*0610*/  IMAD.MOV.U32 R9, RZ, RZ, -0x1 ;  /* 0xffffffffff097424 */ /* 0x000fe200078e00ff */
[----:B------:R-:W-:Y:S02]  /*0620*/  ISETP.LT.U32.AND P1, PT, R7, UR7, PT ;  /* 0x0000000707007c0c */ /* 0x000fe4000bf21070 */
[----:B------:R-:W-:Y:S02]  /*0630*/  ISETP.GT.U32.AND.EX P2, PT, R4, RZ, PT, P2 ;  /* 0x000000ff0400720c */ /* 0x000fe40003f44120 */
[----:B------:R-:W-:Y:S01]  /*0640*/  ISETP.GT.U32.AND.EX P1, PT, R8, RZ, PT, P1 ;  /* 0x000000ff0800720c */ /* 0x000fe20003f24110 */
[----:B------:R-:W-:Y:S01]  /*0650*/  IMAD.U32 R8, RZ, RZ, UR13 ;  /* 0x0000000dff087e24 */ /* 0x000fe2000f8e00ff */
[----:B------:R-:W-:-:S02]  /*0660*/  SEL R6, R6, R7, P2 ;  /* 0x0000000706067207 */ /* 0x000fc40001000000 */
[----:B------:R-:W-:Y:S02]  /*0670*/  SEL R4, RZ, 0x1, !P1 ;  /* 0x00000001ff047807 */ /* 0x000fe40004800000 */
        /* <DEDUP_REMOVED lines=23> */
[----:B------:R-:W-:-:S05]  /*07f0*/  @!P3 LOP3.LUT R7, RZ, R5, RZ, 0x33, !PT ;  /* 0x00000005ff07b212 */ /* 0x000fca00078e33ff */
[----:B------:R-:W-:Y:S01]  /*0800*/  IMAD.MOV.U32 R8, RZ, RZ, R7 ;  /* 0x000000ffff087224 */ /* 0x000fe200078e0007 */
[----:B------:R-:W-:Y:S06]  /*0810*/  BRA `(.L_x_429) ;  /* 0x0000000000147947 */ /* 0x000fec0003800000 */
.L_x_428:
[----:B------:R-:W-:Y:S01]  /*0820*/  IMAD.MOV.U32 R9, RZ, RZ, R12 ;  /* 0x000000ffff097224 */ /* 0x000fe200078e000c */
[----:B------:R-:W-:-:S07]  /*0830*/  MOV R8, 0x850 ;  /* 0x0000085000087802 */ /* 0x000fce0000000f00 */
[----:B------:R-:W-:Y:S05]  /*0840*/  CALL.REL.NOINC `($__internal_3_$__cuda_sm20_div_u64) ;  /* 0x0000001400587944 */ /* 0x000fea0003c00000 */
[----:B------:R-:W-:Y:S01]  /*0850*/  IMAD.MOV.U32 R8, RZ, RZ, R6 ;  /* 0x000000ffff087224 */ /* 0x000fe200078e0006 */
[----:B------:R-:W-:-:S07]  /*0860*/  MOV R9, R7 ;  /* 0x0000000700097202 */ /* 0x000fce0000000f00 */
.L_x_429:
[----:B------:R-:W-:Y:S05]  /*0870*/  BSYNC.RECONVERGENT B1 ;  /* 0x0000000000017941 */ /* 0x000fea0003800200 */
.L_x_427:
[----:B------:R-:W-:Y:S01]  /*0880*/  IADD3 R4, P1, PT, R8, R4, RZ ;  /* 0x0000000408047210 */ /* 0x000fe20007f3e0ff */
[----:B------:R-:W1:Y:S01]  /*0890*/  LDC R6, c[0x0][0x3a0] ;  /* 0x0000e800ff067b82 */ /* 0x000e620000000800 */
[----:B------:R-:W-:Y:S01]  /*08a0*/  BSSY.RECONVERGENT B1, `(.L_x_430) ;  /* 0x0000030000017945 */ /* 0x000fe20003800200 */
[----:B------:R-:W-:Y:S01]  /*08b0*/  IMAD.MOV.U32 R28, RZ, RZ, R2 ;  /* 0x000000ffff1c7224 */ /* 0x000fe200078e0002 */
[C---:B------:R-:W-:Y:S01]  /*08c0*/  LOP3.LUT R7, R4.reuse, 0x3, RZ, 0xc0, !PT ;  /* 0x0000000304077812 */ /* 0x040fe200078ec0ff */
[----:B------:R-:W-:Y:S01]  /*08d0*/  IMAD.X R8, RZ, RZ, R9, P1 ;  /* 0x000000ffff087224 */ /* 0x000fe200008e0609 */
[----:B------:R-:W-:Y:S01]  /*08e0*/  ISETP.GE.U32.AND P1, PT, R4, 0x3, PT ;  /* 0x000000030400780c */ /* 0x000fe20003f26070 */
[----:B------:R-:W-:Y:S01]  /*08f0*/  IMAD.MOV.U32 R29, RZ, RZ, R3 ;  /* 0x000000ffff1d7224 */ /* 0x000fe200078e0003 */
[----:B------:R-:W-:Y:S02]  /*0900*/  ISETP.NE.U32.AND P2, PT, R7, 0x3, PT ;  /* 0x000000030700780c */ /* 0x000fe40003f45070 */
[----:B------:R-:W-:-:S02]  /*0910*/  ISETP.GE.U32.AND.EX P1, PT, R8, RZ, PT, P1 ;  /* 0x000000ff0800720c */ /* 0x000fc40003f26110 */
[----:B------:R-:W-:Y:S02]  /*0920*/  ISETP.NE.AND.EX P2, PT, RZ, RZ, PT, P2 ;  /* 0x000000ffff00720c */ /* 0x000fe40003f45320 */
[----:B-1----:R-:W-:-:S11]  /*0930*/  SHF.R.S32.HI R10, RZ, 0x1f, R6 ;  /* 0x0000001fff0a7819 */ /* 0x002fd60000011406 */
[----:B------:R-:W-:Y:S05]  /*0940*/  @!P2 BRA `(.L_x_431) ;  /* 0x000000000094a947 */ /* 0x000fea0003800000 */
[----:B------:R-:W1:Y:S01]  /*0950*/  S2UR UR8, SR_CgaCtaId ;  /* 0x00000000000879c3 */ /* 0x000e620000008800 */
[----:B------:R-:W2:Y:S01]  /*0960*/  LDCU.64 UR14, c[0x0][0x398] ;  /* 0x00007300ff0e77ac */ /* 0x000ea20008000a00 */
[----:B------:R-:W-:Y:S01]  /*0970*/  VIADD R11, R4, 0x1 ;  /* 0x00000001040b7836 */ /* 0x000fe20000000000 */
[----:B------:R-:W-:Y:S01]  /*0980*/  MOV R29, R3 ;  /* 0x00000003001d7202 */ /* 0x000fe20000000f00 */
[----:B------:R-:W-:Y:S01]  /*0990*/  IMAD R4, R0, UR11, RZ ;  /* 0x0000000b00047c24 */ /* 0x000fe2000f8e02ff */
[----:B------:R-:W-:Y:S01]  /*09a0*/  USHF.L.U32 UR5, UR22, 0x3, URZ ;  /* 0x0000000316057899 */ /* 0x000fe200080006ff */
[----:B------:R-:W-:Y:S01]  /*09b0*/  IMAD.MOV.U32 R28, RZ, RZ, R2 ;  /* 0x000000ffff1c7224 */ /* 0x000fe200078e0002 */
[----:B------:R-:W-:Y:S01]  /*09c0*/  USHF.L.U64.HI UR9, UR22, 0x3, UR12 ;  /* 0x0000000316097899 */ /* 0x000fe2000801020c */
[----:B------:R-:W-:Y:S01]  /*09d0*/  LOP3.LUT R11, R11, 0x3, RZ, 0xc0, !PT ;  /* 0x000000030b0b7812 */ /* 0x000fe200078ec0ff */
[----:B------:R-:W-:Y:S02]  /*09e0*/  IMAD R4, R4, UR10, RZ ;  /* 0x0000000a04047c24 */ /* 0x000fe4000f8e02ff */
[----:B------:R-:W-:Y:S01]  /*09f0*/  LEA R7, P2, R2, UR5, 0x3 ;  /* 0x0000000502077c11 */ /* 0x000fe2000f8418ff */
[----:B------:R-:W-:-:S02]  /*0a00*/  UMOV UR5, 0x400 ;  /* 0x0000040000057882 */ /* 0x000fc40000000000 */
[----:B------:R-:W-:Y:S01]  /*0a10*/  UIADD3 UR5, UPT, UPT, UR5, 0x80, URZ ;  /* 0x0000008005057890 */ /* 0x000fe2000fffe0ff */
[----:B------:R-:W-:Y:S02]  /*0a20*/  LEA.HI.X R15, R2, UR9, R3, 0x3, P2 ;  /* 0x00000009020f7c11 */ /* 0x000fe400090f1c03 */
[----:B------:R-:W-:Y:S02]  /*0a30*/  IADD3 R11, P2, PT, RZ, -R11, RZ ;  /* 0x8000000bff0b7210 */ /* 0x000fe40007f5e0ff */
[----:B--2---:R-:W-:-:S03]  /*0a40*/  IADD3 R14, P3, P4, R7, UR14, R6 ;  /* 0x0000000e070e7c10 */ /* 0x004fc6000fc7e006 */
[----:B------:R-:W-:Y:S01]  /*0a50*/  IMAD.X R12, RZ, RZ, -0x1, P2 ;  /* 0xffffffffff0c7424 */ /* 0x000fe200010e06ff */
[----:B------:R-:W-:Y:S01]  /*0a60*/  IADD3.X R15, PT, PT, R15, UR15, R10, P3, P4 ;  /* 0x0000000f0f0f7c10 */ /* 0x000fe20009fe840a */
[----:B-1----:R-:W-:-:S06]  /*0a70*/  ULEA UR5, UR8, UR5, 0x18 ;  /* 0x0000000508057291 */ /* 0x002fcc000f8ec0ff */
[----:B------:R-:W-:-:S04]  /*0a80*/  VIADD R7, R6, UR5 ;  /* 0x0000000506077c36 */ /* 0x000fc80008000000 */
[----:B------:R-:W-:-:S07]  /*0a90*/  IMAD R7, R2, 0x8, R7 ;  /* 0x0000000802077824 */ /* 0x000fce00078e0207 */
.L_x_432:
[----:B------:R-:W-:Y:S01]  /*0aa0*/  IADD3 R11, P2, PT, R11, 0x1, RZ ;  /* 0x000000010b0b7810 */ /* 0x000fe20007f5e0ff */
[----:B------:R-:W-:Y:S01]  /*0ab0*/  IMAD.MOV.U32 R8, RZ, RZ, R14 ;  /* 0x000000ffff087224 */ /* 0x000fe200078e000e */
[C---:B------:R-:W-:Y:S01]  /*0ac0*/  IADD3 R28, P3, PT, R5.reuse, R28, RZ ;  /* 0x0000001c051c7210 */ /* 0x040fe20007f7e0ff */
[----:B------:R-:W-:Y:S01]  /*0ad0*/  IMAD.MOV.U32 R9, RZ, RZ, R15 ;  /* 0x000000ffff097224 */ /* 0x000fe200078e000f */
[----:B------:R-:W-:Y:S01]  /*0ae0*/  LEA R14, P4, R5, R14, 0x3 ;  /* 0x0000000e050e7211 */ /* 0x000fe200078818ff */
        /* <DEDUP_REMOVED lines=8> */
[----:B------:R-:W-:-:S02]  /*0b70*/  ISETP.NE.AND.EX P2, PT, R12, RZ, PT, P2 ;  /* 0x000000ff0c00720c */ /* 0x000fc40003f45320 */
[----:B-1----:R-:W-:-:S11]  /*0b80*/  LEA R7, R4, R7, 0x3 ;  /* 0x0000000704077211 */ /* 0x002fd600078e18ff */
[----:B------:R-:W-:Y:S05]  /*0b90*/  @P2 BRA `(.L_x_432) ;  /* 0xfffffffc00c02947 */ /* 0x000fea000383ffff */
.L_x_431:
[----:B------:R-:W-:Y:S05]  /*0ba0*/  BSYNC.RECONVERGENT B1 ;  /* 0x0000000000017941 */ /* 0x000fea0003800200 */
.L_x_430:
[----:B------:R-:W-:Y:S05]  /*0bb0*/  @!P1 BRA `(.L_x_426) ;  /* 0x0000000000e89947 */ /* 0x000fea0003800000 */
[----:B------:R-:W1:Y:S01]  /*0bc0*/  S2UR UR9, SR_CgaCtaId ;  /* 0x00000000000979c3 */ /* 0x000e620000008800 */
[----:B------:R-:W2:Y:S01]  /*0bd0*/  LDCU.64 UR16, c[0x0][0x398] ;  /* 0x00007300ff1077ac */ /* 0x000ea20008000a00 */
[----:B------:R-:W-:Y:S01]  /*0be0*/  IADD3 R4, P1, PT, R28, UR22, RZ ;  /* 0x000000161c047c10 */ /* 0x000fe2000ff3e0ff */
[----:B------:R-:W-:Y:S01]  /*0bf0*/  IMAD R9, R0, UR11, RZ ;  /* 0x0000000b00097c24 */ /* 0x000fe2000f8e02ff */
[----:B------:R-:W-:Y:S01]  /*0c00*/  UMOV UR8, 0x400 ;  /* 0x0000040000087882 */ /* 0x000fe20000000000 */
[----:B------:R-:W-:Y:S01]  /*0c10*/  USHF.L.U32 UR15, UR22, 0x3, URZ ;  /* 0x00000003160f7899 */ /* 0x000fe200080006ff */
[----:B------:R-:W-:Y:S01]  /*0c20*/  IADD3.X R13, PT, PT, R29, UR12, RZ, P1, !PT ;  /* 0x0000000c1d0d7c10 */ /* 0x000fe20008ffe4ff */
[----:B------:R-:W-:Y:S01]  /*0c30*/  UIADD3 UR8, UPT, UPT, UR8, 0x80, URZ ;  /* 0x0000008008087890 */ /* 0x000fe2000fffe0ff */
[C---:B------:R-:W-:Y:S01]  /*0c40*/  IMAD.SHL.U32 R12, R4.reuse, 0x8, RZ ;  /* 0x00000008040c7824 */ /* 0x040fe200078e00ff */
[----:B------:R-:W-:Y:S01]  /*0c50*/  USHF.L.U64.HI UR14, UR22, 0x3, UR12 ;  /* 0x00000003160e7899 */ /* 0x000fe2000801020c */
[----:B------:R-:W-:Y:S01]  /*0c60*/  SHF.L.U64.HI R13, R4, 0x3, R13 ;  /* 0x00000003040d7819 */ /* 0x000fe2000001020d */
[----:B------:R-:W-:Y:S01]  /*0c70*/  IMAD R9, R9, UR10, RZ ;  /* 0x0000000a09097c24 */ /* 0x000fe2000f8e02ff */
[----:B------:R-:W-:Y:S01]  /*0c80*/  UMOV UR5, URZ ;  /* 0x000000ff00057c82 */ /* 0x000fe20008000000 */
[----:B------:R-:W-:Y:S01]  /*0c90*/  IMAD.WIDE.U32 R12, R5, 0x18, R12 ;  /* 0x00000018050c7825 */ /* 0x000fe200078e000c */
[----:B--2---:R-:W-:-:S03]  /*0ca0*/  IADD3 R25, P2, PT, R6, UR16, RZ ;  /* 0x0000001006197c10 */ /* 0x004fc6000ff5e0ff */
[----:B------:R-:W-:Y:S01]  /*0cb0*/  VIADD R26, R13, UR5 ;  /* 0x000000050d1a7c36 */ /* 0x000fe20008000000 */
[----:B------:R-:W-:Y:S01]  /*0cc0*/  IADD3.X R7, PT, PT, R10, UR17, RZ, P2, !PT ;  /* 0x000000110a077c10 */ /* 0x000fe200097fe4ff */
[----:B-1----:R-:W-:Y:S01]  /*0cd0*/  ULEA UR8, UR9, UR8, 0x18 ;  /* 0x0000000809087291 */ /* 0x002fe2000f8ec0ff */
[----:B------:R-:W-:-:S04]  /*0ce0*/  LEA R10, P1, R28, UR15, 0x3 ;  /* 0x0000000f1c0a7c11 */ /* 0x000fc8000f8218ff */
[----:B------:R-:W-:Y:S01]  /*0cf0*/  LEA.HI.X R11, R28, UR14, R29, 0x3, P1 ;  /* 0x0000000e1c0b7c11 */ /* 0x000fe200088f1c1d */
[----:B------:R-:W-:Y:S01]  /*0d00*/  VIADD R15, R6, UR8 ;  /* 0x00000008060f7c36 */ /* 0x000fe20008000000 */
[----:B------:R-:W-:-:S03]  /*0d10*/  LEA R20, P1, R5, R10, 0x4 ;  /* 0x0000000a05147211 */ /* 0x000fc600078220ff */
[----:B------:R-:W-:Y:S01]  /*0d20*/  IMAD R8, R28, 0x8, R15 ;  /* 0x000000081c087824 */ /* 0x000fe200078e020f */
[C---:B------:R-:W-:Y:S01]  /*0d30*/  LEA.HI.X R24, R5.reuse, R11, RZ, 0x4, P1 ;  /* 0x0000000b05187211 */ /* 0x040fe200008f24ff */
[----:B------:R-:W-:-:S04]  /*0d40*/  IMAD.WIDE.U32 R14, R5, 0x8, R10 ;  /* 0x00000008050e7825 */ /* 0x000fc800078e000a */
[C-C-:B------:R-:W-:Y:S02]  /*0d50*/  IMAD R21, R9.reuse, 0x8, R8.reuse ;  /* 0x0000000809157824 */ /* 0x140fe400078e0208 */
[C-C-:B------:R-:W-:Y:S02]  /*0d60*/  IMAD R6, R9.reuse, 0x10, R8.reuse ;  /* 0x0000001009067824 */ /* 0x140fe400078e0208 */
[----:B------:R-:W-:-:S07]  /*0d70*/  IMAD R4, R9, 0x18, R8 ;  /* 0x0000001809047824 */ /* 0x000fce00078e0208 */
.L_x_433:
[----:B------:R-:W-:Y:S02]  /*0d80*/  IADD3 R16, P1, PT, R25, R10, RZ ;  /* 0x0000000a19107210 */ /* 0x000fe40007f3e0ff */
[----:B------:R-:W-:Y:S02]  /*0d90*/  IADD3 R22, P2, PT, R14, R25, RZ ;  /* 0x000000190e167210 */ /* 0x000fe40007f5e0ff */
[----:B------:R-:W-:-:S03]  /*0da0*/  IADD3.X R17, PT, PT, R7, R11, RZ, P1, !PT ;  /* 0x0000000b07117210 */ /* 0x000fc60000ffe4ff */
[----:B------:R-:W-:Y:S01]  /*0db0*/  IMAD.X R23, R15, 0x1, R7, P2 ;  /* 0x000000010f177824 */ /* 0x000fe200010e0607 */
[----:B------:R-:W-:Y:S01]  /*0dc0*/  IADD3 R18, P2, PT, R25, R12, RZ ;  /* 0x0000000c19127210 */ /* 0x000fe20007f5e0ff */
[----:B------:R-:W-:Y:S01]  /*0dd0*/  @!PT LDS RZ, [RZ] ;  /* 0x00000000fffff984 */ /* 0x000fe20000000800 */
[----:B------:R-:W-:Y:S01]  /*0de0*/  @!PT LDS RZ, [RZ] ;  /* 0x00000000fffff984 */ /* 0x000fe20000000800 */
[----:B------:R-:W-:Y:S01]  /*0df0*/  @!PT LDS RZ, [RZ] ;  /* 0x00000000fffff984 */ /* 0x000fe20000000800 */
[----:B------:R1:W-:Y:S04]  /*0e00*/  LDGSTS.E.64 [R8], desc[UR20][R16.64] ;  /* 0x0000000010087fae */ /* 0x0003e8000b9a1414 */
[----:B------:R-:W-:Y:S01]  /*0e10*/  IMAD.X R19, R7, 0x1, R26, P2 ;  /* 0x0000000107137824 */ /* 0x000fe200010e061a */
[----:B------:R2:W-:Y:S01]  /*0e20*/  LDGSTS.E.64 [R21], desc[UR20][R22.64] ;  /* 0x0000000016157fae */ /* 0x0005e2000b9a1414 */
[----:B-1----:R-:W-:Y:S01]  /*0e30*/  IADD3 R16, P1, PT, R25, R20, RZ ;  /* 0x0000001419107210 */ /* 0x002fe20007f3e0ff */
[----:B------:R-:W-:-:S04]  /*0e40*/  IMAD R8, R9, 0x20, R8 ;  /* 0x0000002009087824 */ /* 0x000fc800078e0208 */
[----:B------:R-:W-:Y:S02]  /*0e50*/  IMAD.X R17, R7, 0x1, R24, P1 ;  /* 0x0000000107117824 */ /* 0x000fe400008e0618 */
[----:B--2---:R-:W-:-:S03]  /*0e60*/  IMAD R21, R9, 0x20, R21 ;  /* 0x0000002009157824 */ /* 0x004fc600078e0215 */
[----:B------:R1:W-:Y:S04]  /*0e70*/  LDGSTS.E.64 [R6], desc[UR20][R16.64] ;  /* 0x0000000010067fae */ /* 0x0003e8000b9a1414 */
[----:B------:R2:W-:Y:S01]  /*0e80*/  LDGSTS.E.64 [R4], desc[UR20][R18.64] ;  /* 0x0000000012047fae */ /* 0x0005e2000b9a1414 */
[----:B-1----:R-:W-:Y:S02]  /*0e90*/  IMAD.MOV.U32 R16, RZ, RZ, R25 ;  /* 0x000000ffff107224 */ /* 0x002fe400078e0019 */
[----:B------:R-:W-:Y:S02]  /*0ea0*/  IMAD.MOV.U32 R17, RZ, RZ, R7 ;  /* 0x000000ffff117224 */ /* 0x000fe400078e0007 */
[----:B--2---:R-:W-:-:S04]  /*0eb0*/  IMAD.WIDE.U32 R18, R5, 0x4, R28 ;  /* 0x0000000405127825 */ /* 0x004fc800078e001c */
[----:B------:R-:W-:Y:S01]  /*0ec0*/  IMAD.WIDE.U32 R16, R5, 0x20, R16 ;  /* 0x0000002005107825 */ /* 0x000fe200078e0010 */
[----:B------:R-:W-:Y:S02]  /*0ed0*/  ISETP.GE.U32.AND P1, PT, R18, UR7, PT ;  /* 0x0000000712007c0c */ /* 0x000fe4000bf26070 */
[----:B------:R-:W-:Y:S01]  /*0ee0*/  MOV R29, R19 ;  /* 0x00000013001d7202 */ /* 0x000fe20000000f00 */
[----:B------:R-:W-:Y:S01]  /*0ef0*/  IMAD.MOV.U32 R28, RZ, RZ, R18 ;  /* 0x000000ffff1c7224 */ /* 0x000fe200078e0012 */
[----:B------:R-:W-:Y:S01]  /*0f00*/  ISETP.GE.U32.AND.EX P1, PT, R19, UR13, PT, P1 ;  /* 0x0000000d13007c0c */ /* 0x000fe2000bf26110 */
[----:B------:R-:W-:Y:S02]  /*0f10*/  IMAD.MOV.U32 R25, RZ, RZ, R16 ;  /* 0x000000ffff197224 */ /* 0x000fe400078e0010 */
[----:B------:R-:W-:Y:S02]  /*0f20*/  IMAD.MOV.U32 R7, RZ, RZ, R17 ;  /* 0x000000ffff077224 */ /* 0x000fe400078e0011 */
[----:B------:R-:W-:-:S02]  /*0f30*/  IMAD R6, R9, 0x20, R6 ;  /* 0x0000002009067824 */ /* 0x000fc400078e0206 */
[----:B------:R-:W-:-:S06]  /*0f40*/  IMAD R4, R9, 0x20, R4 ;  /* 0x0000002009047824 */ /* 0x000fcc00078e0204 */
[----:B------:R-:W-:Y:S05]  /*0f50*/  @!P1 BRA `(.L_x_433) ;  /* 0xfffffffc00889947 */ /* 0x000fea000383ffff */
.L_x_426:
[----:B------:R-:W-:Y:S05]  /*0f60*/  BSYNC.RECONVERGENT B0 ;  /* 0x0000000000007941 */ /* 0x000fea0003800200 */
.L_x_425:
[----:B------:R-:W0:Y:S01]  /*0f70*/  LDGDEPBAR ;  /* 0x00000000000079af */ /* 0x000e220000000000 */
[----:B------:R-:W-:Y:S04]  /*0f80*/  BSSY.RECONVERGENT B0, `(.L_x_434) ;  /* 0x000009c000007945 */ /* 0x000fe80003800200 */
[----:B------:R-:W-:Y:S05]  /*0f90*/  @!P0 BRA `(.L_x_435) ;  /* 0x0000000800688947 */ /* 0x000fea0003800000 */
[----:B------:R-:W-:Y:S01]  /*0fa0*/  IADD3 R9, PT, PT, R5, R2, RZ ;  /* 0x0000000205097210 */ /* 0x000fe20007ffe0ff */
[----:B------:R-:W-:Y:S01]  /*0fb0*/  IMAD.U32 R4, RZ, RZ, UR13 ;  /* 0x0000000dff047e24 */ /* 0x000fe2000f8e00ff */
[----:B------:R-:W-:Y:S01]  /*0fc0*/  BSSY.RECONVERGENT B1, `(.L_x_436) ;  /* 0x0000028000017945 */ /* 0x000fe20003800200 */
[----:B------:R-:W-:Y:S01]  /*0fd0*/  IMAD.U32 R7, RZ, RZ, UR13 ;  /* 0x0000000dff077e24 */ /* 0x000fe2000f8e00ff */
[C---:B------:R-:W-:Y:S01]  /*0fe0*/  ISETP.LT.U32.AND P0, PT, R9.reuse, UR7, PT ;  /* 0x0000000709007c0c */ /* 0x040fe2000bf01070 */
[----:B------:R-:W-:Y:S01]  /*0ff0*/  IMAD.U32 R6, RZ, RZ, UR7 ;  /* 0x00000007ff067e24 */ /* 0x000fe2000f8e00ff */
[----:B------:R-:W-:Y:S01]  /*1000*/  ISETP.LT.U32.AND P1, PT, R9, UR7, PT ;  /* 0x0000000709007c0c */ /* 0x000fe2000bf21070 */
[----:B------:R-:W-:Y:S01]  /*1010*/  IMAD.U32 R10, RZ, RZ, UR13 ;  /* 0x0000000dff0a7e24 */ /* 0x000fe2000f8e00ff */
[----:B------:R-:W-:Y:S02]  /*1020*/  ISETP.GT.U32.AND.EX P0, PT, R4, RZ, PT, P0 ;  /* 0x000000ff0400720c */ /* 0x000fe40003f04100 */
[----:B------:R-:W-:Y:S01]  /*1030*/  ISETP.GT.U32.AND.EX P1, PT, R7, RZ, PT, P1 ;  /* 0x000000ff0700720c */ /* 0x000fe20003f24110 */
[----:B------:R-:W-:Y:S01]  /*1040*/  IMAD.MOV.U32 R7, RZ, RZ, -0x1 ;  /* 0xffffffffff077424 */ /* 0x000fe200078e00ff */
        /* <DEDUP_REMOVED lines=12> */
[----:B-1----:R-:W-:-:S06]  /*1110*/  IADD3 R7, PT, PT, R10, 0xffffffe, RZ ;  /* 0x0ffffffe0a077810 */ /* 0x002fcc0007ffe0ff */
[----:B------:R-:W1:Y:S02]  /*1120*/  F2I.FTZ.U32.TRUNC.NTZ R7, R7 ;  /* 0x0000000700077305 */ /* 0x000e64000021f000 */
[----:B-1----:R-:W-:-:S04]  /*1130*/  IMAD R11, R11, R7, RZ ;  /* 0x000000070b0b7224 */ /* 0x002fc800078e02ff */
[----:B------:R-:W-:-:S06]  /*1140*/  IMAD.HI.U32 R6, R7, R11, R6 ;  /* 0x0000000b07067227 */ /* 0x000fcc00078e0006 */
[----:B------:R-:W-:-:S04]  /*1150*/  IMAD.HI.U32 R8, R6, R9, RZ ;  /* 0x0000000906087227 */ /* 0x000fc800078e00ff */
[----:B------:R-:W-:-:S04]  /*1160*/  IMAD.MOV R6, RZ, RZ, -R8 ;  /* 0x000000ffff067224 */ /* 0x000fc800078e0a08 */
[----:B------:R-:W-:Y:S02]  /*1170*/  IMAD R6, R5, R6, R9 ;  /* 0x0000000605067224 */ /* 0x000fe400078e0209 */
[----:B------:R-:W-:-:S03]  /*1180*/  IMAD.MOV.U32 R9, RZ, RZ, RZ ;  /* 0x000000ffff097224 */ /* 0x000fc600078e00ff */
[----:B------:R-:W-:-:S13]  /*1190*/  ISETP.GE.U32.AND P0, PT, R6, R5, PT ;  /* 0x000000050600720c */ /* 0x000fda0003f06070 */
[----:B------:R-:W-:Y:S02]  /*11a0*/  @P0 IMAD.IADD R6, R6, 0x1, -R5 ;  /* 0x0000000106060824 */ /* 0x000fe400078e0a05 */
[----:B------:R-:W-:-:S03]  /*11b0*/  @P0 VIADD R8, R8, 0x1 ;  /* 0x0000000108080836 */ /* 0x000fc60000000000 */
[----:B------:R-:W-:-:S13]  /*11c0*/  ISETP.GE.U32.AND P1, PT, R6, R5, PT ;  /* 0x000000050600720c */ /* 0x000fda0003f26070 */
[----:B------:R-:W-:Y:S02]  /*11d0*/  @P1 IADD3 R8, PT, PT, R8, 0x1, RZ ;  /* 0x0000000108081810 */ /* 0x000fe40007ffe0ff */
[----:B------:R-:W-:Y:S01]  /*11e0*/  @!P2 LOP3.LUT R8, RZ, R5, RZ, 0x33, !PT ;  /* 0x00000005ff08a212 */ /* 0x000fe200078e33ff */
[----:B------:R-:W-:Y:S06]  /*11f0*/  BRA `(.L_x_438) ;  /* 0x0000000000107947 */ /* 0x000fec0003800000 */
.L_x_437:
[----:B------:R-:W-:-:S07]  /*1200*/  MOV R8, 0x1220 ;  /* 0x0000122000087802 */ /* 0x000fce0000000f00 */
[----:B------:R-:W-:Y:S05]  /*1210*/  CALL.REL.NOINC `($__internal_3_$__cuda_sm20_div_u64) ;  /* 0x0000000800e47944 */ /* 0x000fea0003c00000 */
[----:B------:R-:W-:Y:S02]  /*1220*/  IMAD.MOV.U32 R8, RZ, RZ, R6 ;  /* 0x000000ffff087224 */ /* 0x000fe400078e0006 */
[----:B------:R-:W-:-:S07]  /*1230*/  IMAD.MOV.U32 R9, RZ, RZ, R7 ;  /* 0x000000ffff097224 */ /* 0x000fce00078e0007 */
.L_x_438:
[----:B------:R-:W-:Y:S05]  /*1240*/  BSYNC.RECONVERGENT B1 ;  /* 0x0000000000017941 */ /* 0x000fea0003800200 */
.L_x_436:
[----:B------:R-:W-:Y:S01]  /*1250*/  IADD3 R4, P0, PT, R8, R4, RZ ;  /* 0x0000000408047210 */ /* 0x000fe20007f1e0ff */
[----:B------:R-:W1:Y:S01]  /*1260*/  LDC R6, c[0x0][0x3b0] ;  /* 0x0000ec00ff067b82 */ /* 0x000e620000000800 */
[----:B------:R-:W-:Y:S02]  /*1270*/  BSSY.RECONVERGENT B1, `(.L_x_439) ;  /* 0x0000031000017945 */ /* 0x000fe40003800200 */
[C---:B------:R-:W-:Y:S01]  /*1280*/  LOP3.LUT R7, R4.reuse, 0x3, RZ, 0xc0, !PT ;  /* 0x0000000304077812 */ /* 0x040fe200078ec0ff */
[----:B------:R-:W-:Y:S01]  /*1290*/  IMAD.X R8, RZ, RZ, R9, P0 ;  /* 0x000000ffff087224 */ /* 0x000fe200000e0609 */
[----:B------:R-:W-:Y:S02]  /*12a0*/  ISETP.GE.U32.AND P0, PT, R4, 0x3, PT ;  /* 0x000000030400780c */ /* 0x000fe40003f06070 */
[----:B------:R-:W-:Y:S02]  /*12b0*/  ISETP.NE.U32.AND P1, PT, R7, 0x3, PT ;  /* 0x000000030700780c */ /* 0x000fe40003f25070 */
[----:B------:R-:W-:Y:S01]  /*12c0*/  ISETP.GE.U32.AND.EX P0, PT, R8, RZ, PT, P0 ;  /* 0x000000ff0800720c */ /* 0x000fe20003f06100 */
[----:B------:R-:W-:Y:S01]  /*12d0*/  IMAD.U32 R8, RZ, RZ, UR22 ;  /* 0x00000016ff087e24 */ /* 0x000fe2000f8e00ff */
[----:B------:R-:W-:-:S04]  /*12e0*/  ISETP.NE.AND.EX P1, PT, RZ, RZ, PT, P1 ;  /* 0x000000ffff00720c */ /* 0x000fc80003f25310 */
[----:B------:R-:W-:Y:S02]  /*12f0*/  SHF.R.S32.HI R8, RZ, 0x1f, R8 ;  /* 0x0000001fff087819 */ /* 0x000fe40000011408 */
[----:B-1----:R-:W-:-:S07]  /*1300*/  SHF.R.S32.HI R18, RZ, 0x1f, R6 ;  /* 0x0000001fff127819 */ /* 0x002fce0000011406 */
[----:B------:R-:W-:Y:S05]  /*1310*/  @!P1 BRA `(.L_x_440) ;  /* 0x0000000000989947 */ /* 0x000fea0003800000 */
[----:B------:R-:W1:Y:S01]  /*1320*/  S2UR UR8, SR_CgaCtaId ;  /* 0x00000000000879c3 */ /* 0x000e620000008800 */
[----:B------:R-:W2:Y:S01]  /*1330*/  LDCU.64 UR14, c[0x0][0x3a8] ;  /* 0x00007500ff0e77ac */ /* 0x000ea20008000a00 */
[----:B------:R-:W-:Y:S01]  /*1340*/  MOV R7, UR22 ;  /* 0x0000001600077c02 */ /* 0x000fe20008000f00 */
[----:B------:R-:W-:Y:S01]  /*1350*/  VIADD R9, R4, 0x1 ;  /* 0x0000000104097836 */ /* 0x000fe20000000000 */
[----:B------:R-:W-:Y:S01]  /*1360*/  UMOV UR5, 0x400 ;  /* 0x0000040000057882 */ /* 0x000fe20000000000 */
[----:B------:R-:W-:Y:S01]  /*1370*/  USHF.L.U32 UR9, UR22, 0x3, URZ ;  /* 0x0000000316097899 */ /* 0x000fe200080006ff */
[----:B------:R-:W-:Y:S02]  /*1380*/  SHF.L.U64.HI R4, R7, 0x3, R8 ;  /* 0x0000000307047819 */ /* 0x000fe40000010208 */
[----:B------:R-:W3:Y:S01]  /*1390*/  LDC R11, c[0x0][0x384] ;  /* 0x0000e100ff0b7b82 */ /* 0x000ee20000000800 */
[----:B------:R-:W-:Y:S01]  /*13a0*/  UIADD3 UR5, UPT, UPT, UR5, 0x80, URZ ;  /* 0x0000008005057890 */ /* 0x000fe2000fffe0ff */
[----:B------:R-:W-:Y:S01]  /*13b0*/  LOP3.LUT R9, R9, 0x3, RZ, 0xc0, !PT ;  /* 0x0000000309097812 */ /* 0x000fe200078ec0ff */
[----:B------:R-:W-:Y:S01]  /*13c0*/  IMAD R10, R0, UR11, RZ ;  /* 0x0000000b000a7c24 */ /* 0x000fe2000f8e02ff */
[----:B------:R-:W-:-:S02]  /*13d0*/  LEA R7, P1, R2, UR9, 0x3 ;  /* 0x0000000902077c11 */ /* 0x000fc4000f8218ff */
[----:B------:R-:W-:Y:S01]  /*13e0*/  IADD3 R9, P3, PT, RZ, -R9, RZ ;  /* 0x80000009ff097210 */ /* 0x000fe20007f7e0ff */
[----:B------:R-:W-:Y:S01]  /*13f0*/  IMAD R14, R10, UR10, RZ ;  /* 0x0000000a0a0e7c24 */ /* 0x000fe2000f8e02ff */
[----:B------:R-:W-:Y:S02]  /*1400*/  LEA.HI.X R13, R2, R4, R3, 0x3, P1 ;  /* 0x00000004020d7211 */ /* 0x000fe400008f1c03 */
[----:B--2---:R-:W-:-:S04]  /*1410*/  IADD3 R12, P1, P2, R7, UR14, R6 ;  /* 0x0000000e070c7c10 */ /* 0x004fc8000fa3e006 */
[----:B------:R-:W-:Y:S01]  /*1420*/  IADD3.X R13, PT, PT, R13, UR15, R18, P1, P2 ;  /* 0x0000000f0d0d7c10 */ /* 0x000fe20008fe4412 */
[----:B-1----:R-:W-:-:S06]  /*1430*/  ULEA UR5, UR8, UR5, 0x18 ;  /* 0x0000000508057291 */ /* 0x002fcc000f8ec0ff */
[----:B------:R-:W-:-:S04]  /*1440*/  VIADD R4, R6, UR5 ;  /* 0x0000000506047c36 */ /* 0x000fc80008000000 */
[----:B---3--:R-:W-:Y:S02]  /*1450*/  IMAD R7, R11, 0x400, R4 ;  /* 0x000004000b077824 */ /* 0x008fe400078e0204 */
[----:B------:R-:W-:Y:S02]  /*1460*/  IMAD.X R4, RZ, RZ, -0x1, P3 ;  /* 0xffffffffff047424 */ /* 0x000fe400018e06ff */
[----:B------:R-:W-:-:S07]  /*1470*/  IMAD R7, R2, 0x8, R7 ;  /* 0x0000000802077824 */ /* 0x000fce00078e0207 */
.L_x_441:
[----:B------:R-:W-:Y:S01]  /*1480*/  IADD3 R9, P1, PT, R9, 0x1, RZ ;  /* 0x0000000109097810 */ /* 0x000fe20007f3e0ff */
[----:B------:R-:W-:Y:S01]  /*1490*/  IMAD.MOV.U32 R11, RZ, RZ, R13 ;  /* 0x000000ffff0b7224 */ /* 0x000fe200078e000d */
[----:B------:R-:W-:Y:S02]  /*14a0*/  MOV R10, R12 ;  /* 0x0000000c000a7202 */ /* 0x000fe40000000f00 */
[----:B------:R-:W-:Y:S01]  /*14b0*/  IADD3 R2, P2, PT, R5, R2, RZ ;  /* 0x0000000205027210 */ /* 0x000fe20007f5e0ff */
[----:B------:R-:W-:Y:S01]  /*14c0*/  IMAD.X R4, RZ, RZ, R4, P1 ;  /* 0x000000ffff047224 */ /* 0x000fe200008e0604 */
[----:B------:R-:W-:Y:S01]  /*14d0*/  ISETP.NE.U32.AND P1, PT, R9, RZ, PT ;  /* 0x000000ff0900720c */ /* 0x000fe20003f25070 */
[----:B------:R-:W-:Y:S01]  /*14e0*/  @!PT LDS RZ, [RZ] ;  /* 0x00000000fffff984 */ /* 0x000fe20000000800 */
[----:B------:R-:W-:Y:S01]  /*14f0*/  @!PT LDS RZ, [RZ] ;  /* 0x00000000fffff984 */ /* 0x000fe20000000800 */
[----:B------:R-:W-:Y:S01]  /*1500*/  @!PT LDS RZ, [RZ] ;  /* 0x00000000fffff984 */ /* 0x000fe20000000800 */
[----:B------:R1:W-:Y:S01]  /*1510*/  LDGSTS.E.64 [R7+0x80], desc[UR20][R10.64] ;  /* 0x000800000a077fae */ /* 0x0003e2000b9a1414 */
[----:B------:R-:W-:Y:S01]  /*1520*/  LEA R12, P3, R5, R12, 0x3 ;  /* 0x0000000c050c7211 */ /* 0x000fe200078618ff */
[----:B------:R-:W-:Y:S01]  /*1530*/  IMAD.X R3, RZ, RZ, R3, P2 ;  /* 0x000000ffff037224 */ /* 0x000fe200010e0603 */
[----:B------:R-:W-:-:S02]  /*1540*/  ISETP.NE.AND.EX P1, PT, R4, RZ, PT, P1 ;  /* 0x000000ff0400720c */ /* 0x000fc40003f25310 */
[----:B------:R-:W-:Y:S01]  /*1550*/  LEA.HI.X R13, R5, R13, RZ, 0x3, P3 ;  /* 0x0000000d050d7211 */ /* 0x000fe200018f1cff */
[----:B-1----:R-:W-:-:S10]  /*1560*/  IMAD R7, R14, 0x8, R7 ;  /* 0x000000080e077824 */ /* 0x002fd400078e0207 */
[----:B------:R-:W-:Y:S05]  /*1570*/  @P1 BRA `(.L_x_441) ;  /* 0xfffffffc00c01947 */ /* 0x000fea000383ffff */
.L_x_440:
[----:B------:R-:W-:Y:S05]  /*1580*/  BSYNC.RECONVERGENT B1 ;  /* 0x0000000000017941 */ /* 0x000fea0003800200 */
.L_x_439:
[----:B------:R-:W-:Y:S05]  /*1590*/  @!P0 BRA `(.L_x_435) ;  /* 0x0000000000e88947 */ /* 0x000fea0003800000 */
[----:B------:R-:W1:Y:S01]  /*15a0*/  S2UR UR8, SR_CgaCtaId ;  /* 0x00000000000879c3 */ /* 0x000e620000008800 */
[----:B------:R-:W2:Y:S01]  /*15b0*/  LDCU.64 UR14, c[0x0][0x3a8] ;  /* 0x00007500ff0e77ac */ /* 0x000ea20008000a00 */
[----:B------:R-:W-:Y:S02]  /*15c0*/  IADD3 R9, P0, PT, R2, UR22, RZ ;  /* 0x0000001602097c10 */ /* 0x000fe4000ff1e0ff */
[----:B------:R-:W-:Y:S01]  /*15d0*/  MOV R11, UR22 ;  /* 0x00000016000b7c02 */ /* 0x000fe20008000f00 */
[----:B------:R-:W-:Y:S02]  /*15e0*/  UMOV UR5, 0x400 ;  /* 0x0000040000057882 */ /* 0x000fe40000000000 */
[----:B------:R-:W-:Y:S01]  /*15f0*/  UIADD3 UR5, UPT, UPT, UR5, 0x80, URZ ;  /* 0x0000008005057890 */ /* 0x000fe2000fffe0ff */
[----:B------:R-:W3:Y:S01]  /*1600*/  LDC R10, c[0x0][0x384] ;  /* 0x0000e100ff0a7b82 */ /* 0x000ee20000000800 */
[----:B--2---:R-:W-:-:S04]  /*1610*/  IADD3 R4, P1, PT, R6, UR14, RZ ;  /* 0x0000000e06047c10 */ /* 0x004fc8000ff3e0ff */
[----:B------:R-:W-:Y:S01]  /*1620*/  IADD3.X R18, PT, PT, R18, UR15, RZ, P1, !PT ;  /* 0x0000000f12127c10 */ /* 0x000fe20008ffe4ff */
[----:B-1----:R-:W-:Y:S02]  /*1630*/  ULEA UR5, UR8, UR5, 0x18 ;  /* 0x0000000508057291 */ /* 0x002fe4000f8ec0ff */
[----:B------:R-:W-:-:S04]  /*1640*/  USHF.L.U32 UR8, UR22, 0x3, URZ ;  /* 0x0000000316087899 */ /* 0x000fc800080006ff */
[----:B------:R-:W-:Y:S01]  /*1650*/  VIADD R7, R6, UR5 ;  /* 0x0000000506077c36 */ /* 0x000fe20008000000 */
[----:B------:R-:W-:Y:S01]  /*1660*/  UMOV UR5, URZ ;  /* 0x000000ff00057c82 */ /* 0x000fe20008000000 */
[----:B------:R-:W-:Y:S01]  /*1670*/  IMAD.X R6, R8, 0x1, R3, P0 ;  /* 0x0000000108067824 */ /* 0x000fe200000e0603 */
[----:B------:R-:W-:Y:S01]  /*1680*/  LEA R16, P0, R2, UR8, 0x3 ;  /* 0x0000000802107c11 */ /* 0x000fe2000f8018ff */
[----:B---3--:R-:W-:Y:S01]  /*1690*/  IMAD R21, R10, 0x400, R7 ;  /* 0x000004000a157824 */ /* 0x008fe200078e0207 */
[----:B------:R-:W-:Y:S01]  /*16a0*/  SHF.L.U64.HI R10, R11, 0x3, R8 ;  /* 0x000000030b0a7819 */ /* 0x000fe20000010208 */
[----:B------:R-:W-:Y:S01]  /*16b0*/  IMAD R8, R0, UR11, RZ ;  /* 0x0000000b00087c24 */ /* 0x000fe2000f8e02ff */
[C---:B------:R-:W-:Y:S01]  /*16c0*/  SHF.L.U64.HI R7, R9.reuse, 0x3, R6 ;  /* 0x0000000309077819 */ /* 0x040fe20000010206 */
[----:B------:R-:W-:Y:S01]  /*16d0*/  IMAD.SHL.U32 R6, R9, 0x8, RZ ;  /* 0x0000000809067824 */ /* 0x000fe200078e00ff */
[----:B------:R-:W-:Y:S01]  /*16e0*/  LEA.HI.X R0, R2, R10, R3, 0x3, P0 ;  /* 0x0000000a02007211 */ /* 0x000fe200000f1c03 */
[----:B------:R-:W-:Y:S01]  /*16f0*/  IMAD R24, R8, UR10, RZ ;  /* 0x0000000a08187c24 */ /* 0x000fe2000f8e02ff */
[CC--:B------:R-:W-:Y:S01]  /*1700*/  LEA R19, P0, R5.reuse, R16.reuse, 0x3 ;  /* 0x0000001005137211 */ /* 0x0c0fe200078018ff */
[----:B------:R-:W-:Y:S01]  /*1710*/  IMAD R21, R2, 0x8, R21 ;  /* 0x0000000802157824 */ /* 0x000fe200078e0215 */
[C---:B------:R-:W-:Y:S01]  /*1720*/  LEA R17, P1, R5.reuse, R16, 0x4 ;  /* 0x0000001005117211 */ /* 0x040fe200078220ff */
[C---:B------:R-:W-:Y:S01]  /*1730*/  IMAD.WIDE.U32 R6, R5.reuse, 0x18, R6 ;  /* 0x0000001805067825 */ /* 0x040fe200078e0006 */
[----:B------:R-:W-:-:S02]  /*1740*/  LEA.HI.X R29, R5, R0, RZ, 0x3, P0 ;  /* 0x00000000051d7211 */ /* 0x000fc400000f1cff */
[----:B------:R-:W-:Y:S01]  /*1750*/  LEA.HI.X R20, R5, R0, RZ, 0x4, P1 ;  /* 0x0000000005147211 */ /* 0x000fe200008f24ff */
[----:B------:R-:W-:Y:S01]  /*1760*/  VIADD R22, R7, UR5 ;  /* 0x0000000507167c36 */ /* 0x000fe20008000000 */
[C---:B------:R-:W-:Y:S01]  /*1770*/  LEA R23, R24.reuse, R21, 0x3 ;  /* 0x0000001518177211 */ /* 0x040fe200078e18ff */
[C-C-:B------:R-:W-:Y:S02]  /*1780*/  IMAD R25, R24.reuse, 0x10, R21.reuse ;  /* 0x0000001018197824 */ /* 0x140fe400078e0215 */
[----:B------:R-:W-:-:S07]  /*1790*/  IMAD R27, R24, 0x18, R21 ;  /* 0x00000018181b7824 */ /* 0x000fce00078e0215 */
.L_x_442:
[C---:B------:R-:W-:Y:S02]  /*17a0*/  IADD3 R8, P0, PT, R4.reuse, R16, RZ ;  /* 0x0000001004087210 */ /* 0x040fe40007f1e0ff */
[C---:B------:R-:W-:Y:S02]  /*17b0*/  IADD3 R10, P1, PT, R4.reuse, R19, RZ ;  /* 0x00000013040a7210 */ /* 0x040fe40007f3e0ff */
[----:B------:R-:W-:Y:S01]  /*17c0*/  IADD3 R14, P2, PT, R4, R6, RZ ;  /* 0x00000006040e7210 */ /* 0x000fe20007f5e0ff */
[----:B------:R-:W-:Y:S01]  /*17d0*/  IMAD.X R9, R18, 0x1, R0, P0 ;  /* 0x0000000112097824 */ /* 0x000fe200000e0600 */
[----:B------:R-:W-:Y:S01]  /*17e0*/  IADD3 R12, P0, PT, R4, R17, RZ ;  /* 0x00000011040c7210 */ /* 0x000fe20007f1e0ff */
[C---:B------:R-:W-:Y:S01]  /*17f0*/  IMAD.X R11, R18.reuse, 0x1, R29, P1 ;  /* 0x00000001120b7824 */ /* 0x040fe200008e061d */
[C---:B------:R-:W-:Y:S01]  /*1800*/  LEA R4, P1, R5.reuse, R4, 0x5 ;  /* 0x0000000405047211 */ /* 0x040fe200078228ff */
[C---:B------:R-:W-:Y:S01]  /*1810*/  IMAD.X R15, R18.reuse, 0x1, R22, P2 ;  /* 0x00000001120f7824 */ /* 0x040fe200010e0616 */
[----:B------:R-:W-:Y:S01]  /*1820*/  @!PT LDS RZ, [RZ] ;  /* 0x00000000fffff984 */ /* 0x000fe20000000800 */
[----:B------:R-:W-:Y:S01]  /*1830*/  @!PT LDS RZ, [RZ] ;  /* 0x00000000fffff984 */ /* 0x000fe20000000800 */
[----:B------:R-:W-:Y:S01]  /*1840*/  @!PT LDS RZ, [RZ] ;  /* 0x00000000fffff984 */ /* 0x000fe20000000800 */
[----:B------:R1:W-:Y:S01]  /*1850*/  LDGSTS.E.64 [R21+0x80], desc[UR20][R8.64] ;  /* 0x0008000008157fae */ /* 0x0003e2000b9a1414 */
[----:B------:R-:W-:Y:S01]  /*1860*/  IMAD.X R13, R18, 0x1, R20, P0 ;  /* 0x00000001120d7824 */ /* 0x000fe200000e0614 */
[----:B------:R-:W-:-:S02]  /*1870*/  LEA R2, P0, R5, R2, 0x2 ;  /* 0x0000000205027211 */ /* 0x000fc400078010ff */
[----:B------:R2:W-:Y:S01]  /*1880*/  LDGSTS.E.64 [R23+0x80], desc[UR20][R10.64] ;  /* 0x000800000a177fae */ /* 0x0005e2000b9a1414 */
[C---:B------:R-:W-:Y:S02]  /*1890*/  LEA.HI.X R18, R5.reuse, R18, RZ, 0x5, P1 ;  /* 0x0000001205127211 */ /* 0x040fe400008f2cff */
[----:B------:R-:W-:Y:S01]  /*18a0*/  LEA.HI.X R3, R5, R3, RZ, 0x2, P0 ;  /* 0x0000000305037211 */ /* 0x000fe200000f14ff */
[----:B------:R3:W-:Y:S01]  /*18b0*/  LDGSTS.E.64 [R25+0x80], desc[UR20][R12.64] ;  /* 0x000800000c197fae */ /* 0x0007e2000b9a1414 */
[----:B------:R-:W-:-:S03]  /*18c0*/  ISETP.GE.U32.AND P0, PT, R2, UR7, PT ;  /* 0x0000000702007c0c */ /* 0x000fc6000bf06070 */
[----:B------:R4:W-:Y:S01]  /*18d0*/  LDGSTS.E.64 [R27+0x80], desc[UR20][R14.64] ;  /* 0x000800000e1b7fae */ /* 0x0009e2000b9a1414 */
[----:B------:R-:W-:Y:S02]  /*18e0*/  ISETP.GE.U32.AND.EX P0, PT, R3, UR13, PT, P0 ;  /* 0x0000000d03007c0c */ /* 0x000fe4000bf06100 */
[C---:B-1----:R-:W-:Y:S01]  /*18f0*/  LEA R21, R24.reuse, R21, 0x5 ;  /* 0x0000001518157211 */ /* 0x042fe200078e28ff */
[C---:B--2---:R-:W-:Y:S02]  /*1900*/  IMAD R23, R24.reuse, 0x20, R23 ;  /* 0x0000002018177824 */ /* 0x044fe400078e0217 */
[C---:B---3--:R-:W-:Y:S02]  /*1910*/  IMAD R25, R24.reuse, 0x20, R25 ;  /* 0x0000002018197824 */ /* 0x048fe400078e0219 */
[----:B----4-:R-:W-:-:S06]  /*1920*/  IMAD R27, R24, 0x20, R27 ;  /* 0x00000020181b7824 */ /* 0x010fcc00078e021b */
[----:B------:R-:W-:Y:S05]  /*1930*/  @!P0 BRA `(.L_x_442) ;  /* 0xfffffffc00988947 */ /* 0x000fea000383ffff */
.L_x_435:
[----:B------:R-:W-:Y:S05]  /*1940*/  BSYNC.RECONVERGENT B0 ;  /* 0x0000000000007941 */ /* 0x000fea0003800200 */
.L_x_434:
[----:B------:R-:W0:Y:S01]  /*1950*/  LDGDEPBAR ;  /* 0x00000000000079af */ /* 0x000e220000000000 */
[----:B------:R-:W-:-:S04]  /*1960*/  DEPBAR.LE SB0, 0x0 ;  /* 0x000080000000791a */ /* 0x000fc80000000000 */
[----:B------:R-:W-:Y:S06]  /*1970*/  BAR.SYNC.DEFER_BLOCKING 0x0 ;  /* 0x0000000000007b1d */ /* 0x000fec0000010000 */
.L_x_424:
[----:B------:R-:W-:-:S09]  /*1980*/  UISETP.GT.AND UP0, UPT, UR24, UR6, UPT ;  /* 0x000000061800728c */ /* 0x000fd2000bf04270 */
[----:B------:R-:W-:Y:S05]  /*1990*/  BRA.U UP0, `(.L_x_443) ;  /* 0x0000000100807547 */ /* 0x000fea000b800000 */
        /* <DEDUP_REMOVED lines=10> */
[----:B----4-:R-:W-:Y:S01]  /*1a40*/  UIMAD.WIDE UR4, UR22, 0x8, UR4 ;  /* 0x00000008160478a5 */ /* 0x010fe2000f8e0204 */
[----:B--2---:R-:W-:-:S03]  /*1a50*/  IMAD R0, R3, 0x400, R0 ;  /* 0x0000040003007824 */ /* 0x004fc600078e0200 */
[----:B-1----:R-:W-:Y:S02]  /*1a60*/  LEA R5, R5, R2, 0x18 ;  /* 0x0000000205057211 */ /* 0x002fe400078ec0ff */
[C---:B---3--:R-:W-:Y:S02]  /*1a70*/  LEA R2, R9.reuse, UR6, 0x3 ;  /* 0x0000000609027c11 */ /* 0x048fe4000f8e18ff */
[----:B------:R-:W-:-:S03]  /*1a80*/  LEA R0, R9, R0, 0x3 ;  /* 0x0000000009007211 */ /* 0x000fc600078e18ff */
[----:B------:R-:W-:Y:S01]  /*1a90*/  IMAD.IADD R10, R5, 0x1, R2 ;  /* 0x00000001050a7824 */ /* 0x000fe200078e0202 */
[----:B------:R-:W-:Y:S01]  /*1aa0*/  IADD3 R8, PT, PT, R0, 0x80, R5 ;  /* 0x0000008000087810 */ /* 0x000fe20007ffe005 */
[----:B------:R-:W-:-:S07]  /*1ab0*/  IMAD.MOV R0, RZ, RZ, -R3 ;  /* 0x000000ffff007224 */ /* 0x000fce00078e0a03 */
.L_x_444:
[----:B-1----:R-:W-:Y:S01]  /*1ac0*/  LDS.64 R2, [R10] ;  /* 0x000000000a027984 */ /* 0x002fe20000000a00 */
[----:B------:R-:W-:Y:S02]  /*1ad0*/  VIADD R0, R0, 0x1 ;  /* 0x0000000100007836 */ /* 0x000fe40000000000 */
[----:B------:R-:W-:Y:S01]  /*1ae0*/  IMAD.U32 R6, RZ, RZ, UR4 ;  /* 0x00000004ff067e24 */ /* 0x000fe2000f8e00ff */
[----:B------:R-:W1:Y:S01]  /*1af0*/  LDS.64 R4, [R8] ;  /* 0x0000000008047984 */ /* 0x000e620000000a00 */
[----:B------:R-:W-:Y:S01]  /*1b00*/  IMAD.U32 R7, RZ, RZ, UR5 ;  /* 0x00000005ff077e24 */ /* 0x000fe2000f8e00ff */
[----:B------:R-:W-:Y:S01]  /*1b10*/  ISETP.NE.AND P0, PT, R0, RZ, PT ;  /* 0x000000ff0000720c */ /* 0x000fe20003f05270 */
[----:B-1----:R-:W-:Y:S01]  /*1b20*/  DADD R4, R2, -R4 ;  /* 0x0000000002047229 */ /* 0x002fe20000000804 */
[----:B------:R-:W-:-:S06]  /*1b30*/  IMAD.WIDE R2, R9, 0x8, R6 ;  /* 0x0000000809027825 */ /* 0x000fcc00078e0206 */
[----:B------:R1:W-:Y:S05]  /*1b40*/  STG.E.64 desc[UR20][R2.64], R4 ;  /* 0x0000000402007986 */ /* 0x0003ea000c101b14 */
[----:B------:R-:W-:Y:S05]  /*1b50*/  @!P0 EXIT ;  /* 0x000000000000894d */ /* 0x000fea0003800000 */
[----:B------:R-:W-:Y:S01]  /*1b60*/  IADD3 R8, PT, PT, R8, 0x400, RZ ;  /* 0x0000040008087810 */ /* 0x000fe20007ffe0ff */
[----:B------:R-:W-:Y:S02]  /*1b70*/  VIADD R10, R10, 0x400 ;  /* 0x000004000a0a7836 */ /* 0x000fe40000000000 */
[----:B------:R-:W-:Y:S01]  /*1b80*/  VIADD R9, R9, 0x80 ;  /* 0x0000008009097836 */ /* 0x000fe20000000000 */
[----:B------:R-:W-:Y:S06]  /*1b90*/  BRA `(.L_x_444) ;  /* 0xfffffffc00c87947 */ /* 0x000fec000383ffff */
.L_x_443:
[----:B------:R-:W1:Y:S02]  /*1ba0*/  LDC R0, c[0x0][0x384] ;  /* 0x0000e100ff007b82 */ /* 0x000e640000000800 */
[----:B-1----:R-:W-:-:S13]  /*1bb0*/  ISETP.GE.AND P0, PT, R0, 0x1, PT ;  /* 0x000000010000780c */ /* 0x002fda0003f06270 */
[----:B------:R-:W-:Y:S05]  /*1bc0*/  @!P0 EXIT ;  /* 0x000000000000894d */ /* 0x000fea0003800000 */
[----:B------:R-:W1:Y:S01]  /*1bd0*/  S2R R9, SR_TID.X ;  /* 0x0000000000097919 */ /* 0x000e620000002100 */
[----:B------:R-:W2:Y:S01]  /*1be0*/  LDC R3, c[0x0][0x3b0] ;  /* 0x0000ec00ff037b82 */ /* 0x000ea20000000800 */
[----:B------:R-:W3:Y:S01]  /*1bf0*/  LDCU UR6, c[0x0][0x3a0] ;  /* 0x00007400ff0677ac */ /* 0x000ee20008000800 */
[----:B------:R-:W-:Y:S01]  /*1c00*/  MOV R2, 0x400 ;  /* 0x0000040000027802 */ /* 0x000fe20000000f00 */
[----:B------:R-:W4:Y:S01]  /*1c10*/  S2R R5, SR_CgaCtaId ;  /* 0x0000000000057919 */ /* 0x000f220000008800 */
[----:B------:R-:W5:Y:S03]  /*1c20*/  LDCU.64 UR4, c[0x0][0x390] ;  /* 0x00007200ff0477ac */ /* 0x000f660008000a00 */
[----:B------:R-:W-:Y:S01]  /*1c30*/  VIADD R4, R2, 0x80 ;  /* 0x0000008002047836 */ /* 0x000fe20000000000 */
[----:B-----5:R-:W-:Y:S01]  /*1c40*/  UIMAD.WIDE UR4, UR22, 0x8, UR4 ;  /* 0x00000008160478a5 */ /* 0x020fe2000f8e0204 */
[----:B--2---:R-:W-:-:S02]  /*1c50*/  IMAD R2, R0, 0x400, R3 ;  /* 0x0000040000027824 */ /* 0x004fc400078e0203 */
[----:B------:R-:W-:Y:S02]  /*1c60*/  IMAD.MOV R0, RZ, RZ, -R0 ;  /* 0x000000ffff007224 */ /* 0x000fe400078e0a00 */
[C---:B-1----:R-:W-:Y:S01]  /*1c70*/  IMAD R2, R9.reuse, 0x8, R2 ;  /* 0x0000000809027824 */ /* 0x042fe200078e0202 */
[----:B---3--:R-:W-:Y:S02]  /*1c80*/  LEA R10, R9, UR6, 0x3 ;  /* 0x00000006090a7c11 */ /* 0x008fe4000f8e18ff */
[----:B----4-:R-:W-:-:S04]  /*1c90*/  LEA R5, R5, R4, 0x18 ;  /* 0x0000000405057211 */ /* 0x010fc800078ec0ff */
[----:B------:R-:W-:Y:S02]  /*1ca0*/  IADD3 R10, PT, PT, R5, R10, RZ ;  /* 0x0000000a050a7210 */ /* 0x000fe40007ffe0ff */
[----:B------:R-:W-:-:S07]  /*1cb0*/  IADD3 R8, PT, PT, R2, 0x80, R5 ;  /* 0x0000008002087810 */ /* 0x000fce0007ffe005 */
.L_x_445:
[----:B------:R-:W-:Y:S01]  /*1cc0*/  ISETP.GE.AND P0, PT, R9, UR23, PT ;  /* 0x0000001709007c0c */ /* 0x000fe2000bf06270 */
[----:B------:R-:W-:Y:S02]  /*1cd0*/  IMAD.U32 R6, RZ, RZ, UR4 ;  /* 0x00000004ff067e24 */ /* 0x000fe4000f8e00ff */
[----:B------:R-:W-:Y:S02]  /*1ce0*/  IMAD.U32 R7, RZ, RZ, UR5 ;  /* 0x00000005ff077e24 */ /* 0x000fe4000f8e00ff */
[----:B------:R-:W-:-:S08]  /*1cf0*/  VIADD R0, R0, 0x1 ;  /* 0x0000000100007836 */ /* 0x000fd00000000000 */
[----:B------:R1:W-:Y:S04]  /*1d00*/  @!P0 LDS.64 R2, [R10] ;  /* 0x000000000a028984 */ /* 0x0003e80000000a00 */
[----:B------:R2:W3:Y:S01]  /*1d10*/  @!P0 LDS.64 R4, [R8] ;  /* 0x0000000008048984 */ /* 0x0004e20000000a00 */
[----:B-1----:R-:W-:Y:S01]  /*1d20*/  IADD3 R10, PT, PT, R10, 0x400, RZ ;  /* 0x000004000a0a7810 */ /* 0x002fe20007ffe0ff */
        /* <DEDUP_REMOVED lines=8> */
        .weak           $__internal_3_$__cuda_sm20_div_u64
        .type           $__internal_3_$__cuda_sm20_div_u64,@function
        .size           $__internal_3_$__cuda_sm20_div_u64,(.L_x_453 - $__internal_3_$__cuda_sm20_div_u64)
$__internal_3_$__cuda_sm20_div_u64:
[----:B------:R-:W-:Y:S02]  /*1db0*/  IMAD.U32 R15, RZ, RZ, UR4 ;  /* 0x00000004ff0f7e24 */ /* 0x000fe4000f8e00ff */
[----:B------:R-:W-:-:S04]  /*1dc0*/  IMAD.MOV.U32 R14, RZ, RZ, R5 ;  /* 0x000000ffff0e7224 */ /* 0x000fc800078e0005 */
        /* <DEDUP_REMOVED lines=9> */
[----:B------:R-:W-:Y:S01]  /*1e60*/  IMAD.X R19, RZ, RZ, ~R13, P1 ;  /* 0x000000ffff137224 */ /* 0x000fe200008e0e0d */
[----:B------:R-:W-:-:S03]  /*1e70*/  MOV R13, R6 ;  /* 0x00000006000d7202 */ /* 0x000fc60000000f00 */
[-C--:B------:R-:W-:Y:S02]  /*1e80*/  IMAD R15, R7, R19.reuse, RZ ;  /* 0x00000013070f7224 */ /* 0x080fe400078e02ff */
[----:B------:R-:W-:-:S04]  /*1e90*/  IMAD.WIDE.U32 R12, P1, R6, R19, R12 ;  /* 0x00000013060c7225 */ /* 0x000fc8000782000c */
[----:B------:R-:W-:-:S04]  /*1ea0*/  IMAD.HI.U32 R11, R7, R19, RZ ;  /* 0x00000013070b7227 */ /* 0x000fc800078e00ff */
[----:B------:R-:W-:-:S04]  /*1eb0*/  IMAD.HI.U32 R12, P2, R7, R17, R12 ;  /* 0x00000011070c7227 */ /* 0x000fc8000784000c */
[----:B------:R-:W-:Y:S01]  /*1ec0*/  IMAD.X R11, R11, 0x1, R7, P1 ;  /* 0x000000010b0b7824 */ /* 0x000fe200008e0607 */
[----:B------:R-:W-:-:S04]  /*1ed0*/  IADD3 R13, P3, PT, R15, R12, RZ ;  /* 0x0000000c0f0d7210 */ /* 0x000fc80007f7e0ff */
[----:B------:R-:W-:Y:S01]  /*1ee0*/  IADD3.X R11, PT, PT, RZ, RZ, R11, P3, P2 ;  /* 0x000000ffff0b7210 */ /* 0x000fe20001fe440b */
[----:B------:R-:W-:-:S04]  /*1ef0*/  IMAD.WIDE.U32 R6, R13, R5, RZ ;  /* 0x000000050d067225 */ /* 0x000fc800078e00ff */
        /* <DEDUP_REMOVED lines=20> */
[----:B------:R-:W-:-:S03]  /*2040*/  IMAD.WIDE.U32 R6, R12, R5, RZ ;  /* 0x000000050c067225 */ /* 0x000fc600078e00ff */
[----:B------:R-:W-:Y:S01]  /*2050*/  IADD3.X R14, PT, PT, RZ, R11, RZ, P2, !PT ;  /* 0x0000000bff0e7210 */ /* 0x000fe200017fe4ff */
[----:B------:R-:W-:Y:S01]  /*2060*/  IMAD R7, R12, UR4, R7 ;  /* 0x000000040c077c24 */ /* 0x000fe2000f8e0207 */
[----:B------:R-:W-:Y:S02]  /*2070*/  IADD3 R16, P2, PT, -R6, R9, RZ ;  /* 0x0000000906107210 */ /* 0x000fe40007f5e1ff */
[----:B------:R-:W-:Y:S01]  /*2080*/  IADD3 R9, P3, PT, R12, 0x1, RZ ;  /* 0x000000010c097810 */ /* 0x000fe20007f7e0ff */
[-C--:B------:R-:W-:Y:S01]  /*2090*/  IMAD R7, R14, R5.reuse, R7 ;  /* 0x000000050e077224 */ /* 0x080fe200078e0207 */
[----:B------:R-:W-:-:S03]  /*20a0*/  ISETP.GE.U32.AND P1, PT, R16, R5, PT ;  /* 0x000000051000720c */ /* 0x000fc60003f26070 */
[----:B------:R-:W-:Y:S01]  /*20b0*/  IMAD.X R11, R10, 0x1, ~R7, P2 ;  /* 0x000000010a0b7824 */ /* 0x000fe200010e0e07 */
[----:B------:R-:W-:Y:S01]  /*20c0*/  IADD3 R6, P2, PT, -R5, R16, RZ ;  /* 0x0000001005067210 */ /* 0x000fe20007f5e1ff */
[----:B------:R-:W-:-:S03]  /*20d0*/  IMAD.X R7, RZ, RZ, R14, P3 ;  /* 0x000000ffff077224 */ /* 0x000fc600018e060e */
[C---:B------:R-:W-:Y:S02]  /*20e0*/  ISETP.GE.U32.AND.EX P1, PT, R11.reuse, UR4, PT, P1 ;  /* 0x000000040b007c0c */ /* 0x040fe4000bf26110 */
[----:B------:R-:W-:Y:S02]  /*20f0*/  IADD3.X R10, PT, PT, R11, ~UR4, RZ, P2, !PT ;  /* 0x800000040b0a7c10 */ /* 0x000fe400097fe4ff */
[----:B------:R-:W-:Y:S02]  /*2100*/  SEL R6, R6, R16, P1 ;  /* 0x0000001006067207 */ /* 0x000fe40000800000 */
[----:B------:R-:W-:Y:S02]  /*2110*/  SEL R9, R9, R12, P1 ;  /* 0x0000000c09097207 */ /* 0x000fe40000800000 */
[----:B------:R-:W-:Y:S02]  /*2120*/  SEL R10, R10, R11, P1 ;  /* 0x0000000b0a0a7207 */ /* 0x000fe40000800000 */
[----:B------:R-:W-:-:S02]  /*2130*/  SEL R14, R7, R14, P1 ;  /* 0x0000000e070e7207 */ /* 0x000fc40000800000 */
[----:B------:R-:W-:Y:S02]  /*2140*/  ISETP.GE.U32.AND P1, PT, R6, R5, PT ;  /* 0x000000050600720c */ /* 0x000fe40003f26070 */
[----:B------:R-:W-:Y:S02]  /*2150*/  IADD3 R6, P3, PT, R9, 0x1, RZ ;  /* 0x0000000109067810 */ /* 0x000fe40007f7e0ff */
[----:B------:R-:W-:Y:S02]  /*2160*/  ISETP.GE.U32.AND.EX P1, PT, R10, UR4, PT, P1 ;  /* 0x000000040a007c0c */ /* 0x000fe4000bf26110 */
[----:B------:R-:W-:Y:S01]  /*2170*/  ISETP.NE.U32.AND P2, PT, R5, RZ, PT ;  /* 0x000000ff0500720c */ /* 0x000fe20003f45070 */
[----:B------:R-:W-:Y:S01]  /*2180*/  IMAD.X R7, RZ, RZ, R14, P3 ;  /* 0x000000ffff077224 */ /* 0x000fe200018e060e */
[----:B------:R-:W-:Y:S01]  /*2190*/  SEL R6, R6, R9, P1 ;  /* 0x0000000906067207 */ /* 0x000fe20000800000 */
[----:B------:R-:W-:Y:S01]  /*21a0*/  IMAD.MOV.U32 R9, RZ, RZ, 0x0 ;  /* 0x00000000ff097424 */ /* 0x000fe200078e00ff */
[----:B------:R-:W-:-:S02]  /*21b0*/  ISETP.NE.AND.EX P2, PT, RZ, UR4, PT, P2 ;  /* 0x00000004ff007c0c */ /* 0x000fc4000bf45320 */
[----:B------:R-:W-:Y:S02]  /*21c0*/  SEL R7, R7, R14, P1 ;  /* 0x0000000e07077207 */ /* 0x000fe40000800000 */
[----:B------:R-:W-:Y:S02]  /*21d0*/  SEL R6, R6, 0xffffffff, P2 ;  /* 0xffffffff06067807 */ /* 0x000fe40001000000 */
[----:B------:R-:W-:Y:S01]  /*21e0*/  SEL R7, R7, 0xffffffff, P2 ;  /* 0xffffffff07077807 */ /* 0x000fe20001000000 */
[----:B------:R-:W-:Y:S06]  /*21f0*/  RET.REL.NODEC R8 `(_ZN3cub18CUB_300001_SM_10006detail9transform16transform_kernelINS2_10policy_hubILb0EN4cuda3std3__45tupleIJN6thrust24THRUST_300001_SM_1000_NS6detail15normal_iteratorINSA_10device_ptrIdEEEESF_EEEE10policy1000EiNS7_5minusIdEESF_JPdSL_EEEvT0_iT1_T2_DpNS2_10kernel_argIT3_EE) ;  /* 0xffffffdc08807950 */ /* 0x000fec0003c3ffff */
.L_x_446:
        /* <DEDUP_REMOVED lines=16> */
.L_x_453:


//--------------------- .text._ZN3cub18CUB_300001_SM_10006detail8for_each13static_kernelINS2_12policy_hub_t12policy_500_tEmN6thrust24THRUST_300001_SM_1000_NS8cuda_cub20__uninitialized_fill7functorINS7_10device_ptrIdEEdEEEEvT0_T1_ --------------------------
	.section	.text._ZN3cub18CUB_300001_SM_10006detail8for_each13static_kernelINS2_12policy_hub_t12policy_500_tEmN6thrust24THRUST_300001_SM_1000_NS8cuda_cub20__uninitialized_fill7functorINS7_10device_ptrIdEEdEEEEvT0_T1_,"ax",@progbits
	.align	128
        .global         _ZN3cub18CUB_300001_SM_10006detail8for_each13static_kernelINS2_12policy_hub_t12policy_500_tEmN6thrust24THRUST_300001_SM_1000_NS8cuda_cub20__uninitialized_fill7functorINS7_10device_ptrIdEEdEEEEvT0_T1_
        .type           _ZN3cub18CUB_300001_SM_10006detail8for_each13static_kernelINS2_12policy_hub_t12policy_500_tEmN6thrust24THRUST_300001_SM_1000_NS8cuda_cub20__uninitialized_fill7functorINS7_10device_ptrIdEEdEEEEvT0_T1_,@function
        .size           _ZN3cub18CUB_300001_SM_10006detail8for_each13static_kernelINS2_12policy_hub_t12policy_500_tEmN6thrust24THRUST_300001_SM_1000_NS8cuda_cub20__uninitialized_fill7functorINS7_10device_ptrIdEEdEEEEvT0_T1_,(.L_x_464 - _ZN3cub18CUB_300001_SM_10006detail8for_each13static_kernelINS2_12policy_hub_t12policy_500_tEmN6thrust24THRUST_300001_SM_1000_NS8cuda_cub20__uninitialized_fill7functorINS7_10device_ptrIdEEdEEEEvT0_T1_)
        .other          _ZN3cub18CUB_300001_SM_10006detail8for_each13static_kernelINS2_12policy_hub_t12policy_500_tEmN6thrust24THRUST_300001_SM_1000_NS8cuda_cub20__uninitialized_fill7functorINS7_10device_ptrIdEEdEEEEvT0_T1_,@"STO_CUDA_ENTRY STV_DEFAULT"
_ZN3cub18CUB_300001_SM_10006detail8for_each13static_kernelINS2_12policy_hub_t12policy_500_tEmN6thrust24THRUST_300001_SM_1000_NS8cuda_cub20__uninitialized_fill7functorINS7_10device_ptrIdEEdEEEEvT0_T1_:
.text._ZN3cub18CUB_300001_SM_10006detail8for_each13static_kernelINS2_12policy_hub_t12policy_500_tEmN6thrust24THRUST_300001_SM_1000_NS8cuda_cub20__uninitialized_fill7functorINS7_10device_ptrIdEEdEEEEvT0_T1_:
[----:B------:R-:W-:Y:S08]  /*0000*/  LDC R1, c[0x0][0x37c] ;  /* 0x0000df00ff017b82 */ /* 0x000ff00000000800 */
[----:B------:R-:W0:Y:S01]  /*0010*/  S2UR UR4, SR_CTAID.X ;  /* 0x00000000000479c3 */ /* 0x000e220000002500 */
[----:B------:R-:W1:Y:S01]  /*0020*/  LDCU.64 UR6, c[0x0][0x380] ;  /* 0x00007000ff0677ac */ /* 0x000e620008000a00 */
[----:B------:R-:W2:Y:S01]  /*0030*/  LDCU.64 UR8, c[0x0][0x358] ;  /* 0x00006b00ff0877ac */ /* 0x000ea20008000a00 */
[----:B0-----:R-:W-:-:S04]  /*0040*/  UIMAD.WIDE.U32 UR4, UR4, 0x200, URZ ;  /* 0x00000200040478a5 */ /* 0x001fc8000f8e00ff */
[----:B-1----:R-:W-:-:S04]  /*0050*/  UIADD3 UR6, UP0, UPT, -UR4, UR6, URZ ;  /* 0x0000000604067290 */ /* 0x002fc8000ff1e1ff */
[----:B------:R-:W-:Y:S02]  /*0060*/  UIADD3.X UR7, UPT, UPT, ~UR5, UR7, URZ, UP0, !UPT ;  /* 0x0000000705077290 */ /* 0x000fe400087fe5ff */
[----:B------:R-:W-:-:S04]  /*0070*/  UISETP.GE.U32.AND UP0, UPT, UR6, 0x200, UPT ;  /* 0x000002000600788c */ /* 0x000fc8000bf06070 */
[----:B------:R-:W-:-:S09]  /*0080*/  UISETP.GE.U32.AND.EX UP0, UPT, UR7, URZ, UPT, UP0 ;  /* 0x000000ff0700728c */ /* 0x000fd2000bf06100 */
[----:B--2---:R-:W-:Y:S05]  /*0090*/  BRA.U !UP0, `(.L_x_447) ;  /* 0x0000000108287547 */ /* 0x004fea000b800000 */
[----:B------:R-:W0:Y:S01]  /*00a0*/  S2R R0, SR_TID.X ;  /* 0x0000000000007919 */ /* 0x000e220000002100 */
[----:B------:R-:W1:Y:S01]  /*00b0*/  LDCU.64 UR6, c[0x0][0x388] ;  /* 0x00007100ff0677ac */ /* 0x000e620008000a00 */
[----:B------:R-:W2:Y:S01]  /*00c0*/  LDC.64 R4, c[0x0][0x390] ;  /* 0x0000e400ff047b82 */ /* 0x000ea20000000a00 */
[----:B0-----:R-:W-:-:S05]  /*00d0*/  IADD3 R0, P0, PT, R0, UR4, RZ ;  /* 0x0000000400007c10 */ /* 0x001fca000ff1e0ff */
[----:B------:R-:W-:Y:S01]  /*00e0*/  IMAD.X R3, RZ, RZ, UR5, P0 ;  /* 0x00000005ff037e24 */ /* 0x000fe200080e06ff */
[----:B-1----:R-:W-:-:S04]  /*00f0*/  LEA R2, P0, R0, UR6, 0x3 ;  /* 0x0000000600027c11 */ /* 0x002fc8000f8018ff */
[----:B------:R-:W-:-:S05]  /*0100*/  LEA.HI.X R3, R0, UR7, R3, 0x3, P0 ;  /* 0x0000000700037c11 */ /* 0x000fca00080f1c03 */
[----:B--2---:R-:W-:Y:S04]  /*0110*/  STG.E.64 desc[UR8][R2.64], R4 ;  /* 0x0000000402007986 */ /* 0x004fe8000c101b08 */
[----:B------:R-:W-:Y:S01]  /*0120*/  STG.E.64 desc[UR8][R2.64+0x800], R4 ;  /* 0x0008000402007986 */ /* 0x000fe2000c101b08 */
[----:B------:R-:W-:Y:S05]  /*0130*/  EXIT ;  /* 0x000000000000794d */ /* 0x000fea0003800000 */
.L_x_447:
[----:B------:R-:W0:Y:S01]  /*0140*/  S2R R0, SR_TID.X ;  /* 0x0000000000007919 */ /* 0x000e220000002100 */
[----:B------:R-:W-:Y:S01]  /*0150*/  IMAD.U32 R2, RZ, RZ, UR7 ;  /* 0x00000007ff027e24 */ /* 0x000fe2000f8e00ff */
[----:B------:R-:W1:Y:S01]  /*0160*/  LDCU.64 UR10, c[0x0][0x388] ;  /* 0x00007100ff0a77ac */ /* 0x000e620008000a00 */
[----:B------:R-:W-:Y:S01]  /*0170*/  IMAD.U32 R6, RZ, RZ, UR7 ;  /* 0x00000007ff067e24 */ /* 0x000fe2000f8e00ff */
[----:B0-----:R-:W-:-:S04]  /*0180*/  ISETP.LT.U32.AND P0, PT, R0, UR6, PT ;  /* 0x0000000600007c0c */ /* 0x001fc8000bf01070 */
[----:B------:R-:W-:Y:S01]  /*0190*/  ISETP.GT.U32.AND.EX P0, PT, R2, RZ, PT, P0 ;  /* 0x000000ff0200720c */ /* 0x000fe20003f04100 */
[C---:B------:R-:W-:Y:S01]  /*01a0*/  VIADD R2, R0.reuse, 0x100 ;  /* 0x0000010000027836 */ /* 0x040fe20000000000 */
[----:B------:R-:W-:-:S04]  /*01b0*/  IADD3 R0, P2, PT, R0, UR4, RZ ;  /* 0x0000000400007c10 */ /* 0x000fc8000ff5e0ff */
[----:B------:R-:W-:Y:S01]  /*01c0*/  ISETP.LT.U32.AND P1, PT, R2, UR6, PT ;  /* 0x0000000602007c0c */ /* 0x000fe2000bf21070 */
[----:B------:R-:W-:Y:S01]  /*01d0*/  IMAD.X R3, RZ, RZ, UR5, P2 ;  /* 0x00000005ff037e24 */ /* 0x000fe200090e06ff */
[----:B-1----:R-:W-:Y:S02]  /*01e0*/  LEA R2, P2, R0, UR10, 0x3 ;  /* 0x0000000a00027c11 */ /* 0x002fe4000f8418ff */
[----:B------:R-:W-:Y:S02]  /*01f0*/  ISETP.GT.U32.AND.EX P1, PT, R6, RZ, PT, P1 ;  /* 0x000000ff0600720c */ /* 0x000fe40003f24110 */
[----:B------:R-:W-:Y:S01]  /*0200*/  LEA.HI.X R3, R0, UR11, R3, 0x3, P2 ;  /* 0x0000000b00037c11 */ /* 0x000fe200090f1c03 */
[----:B------:R-:W0:Y:S04]  /*0210*/  @P0 LDC.64 R4, c[0x0][0x390] ;  /* 0x0000e400ff040b82 */ /* 0x000e280000000a00 */
[----:B0-----:R0:W-:Y:S06]  /*0220*/  @P0 STG.E.64 desc[UR8][R2.64], R4 ;  /* 0x0000000402000986 */ /* 0x0011ec000c101b08 */
[----:B------:R-:W-:Y:S05]  /*0230*/  @!P1 EXIT ;  /* 0x000000000000994d */ /* 0x000fea0003800000 */
[----:B0-----:R-:W0:Y:S02]  /*0240*/  LDC.64 R4, c[0x0][0x390] ;  /* 0x0000e400ff047b82 */ /* 0x001e240000000a00 */
[----:B0-----:R-:W-:Y:S01]  /*0250*/  STG.E.64 desc[UR8][R2.64+0x800], R4 ;  /* 0x0008000402007986 */ /* 0x001fe2000c101b08 */
[----:B------:R-:W-:Y:S05]  /*0260*/  EXIT ;  /* 0x000000000000794d */ /* 0x000fea0003800000 */
.L_x_448:
        /* <DEDUP_REMOVED lines=9> */
.L_x_464:


//--------------------- .text._ZN3cub18CUB_300001_SM_10006detail11EmptyKernelIvEEvv --------------------------
	.section	.text._ZN3cub18CUB_300001_SM_10006detail11EmptyKernelIvEEvv,"ax",@progbits
	.align	128
        .global         _ZN3cub18CUB_300001_SM_10006detail11EmptyKernelIvEEvv
        .type           _ZN3cub18CUB_300001_SM_10006detail11EmptyKernelIvEEvv,@function
        .size           _ZN3cub18CUB_300001_SM_10006detail11EmptyKernelIvEEvv,(.L_x_465 - _ZN3cub18CUB_300001_SM_10006detail11EmptyKernelIvEEvv)
        .other          _ZN3cub18CUB_300001_SM_10006detail11EmptyKernelIvEEvv,@"STO_CUDA_ENTRY STV_DEFAULT"
_ZN3cub18CUB_300001_SM_10006detail11EmptyKernelIvEEvv:
.text._ZN3cub18CUB_300001_SM_10006detail11EmptyKernelIvEEvv:
[----:B------:R-:W-:Y:S01]  /*0000*/  LDC R1, c[0x0][0x37c] ;  /* 0x0000df00ff017b82 */ /* 0x000fe20000000800 */
[----:B------:R-:W-:Y:S05]  /*0010*/  EXIT ;  /* 0x000000000000794d */ /* 0x000fea0003800000 */
.L_x_449:
        /* <DEDUP_REMOVED lines=14> */
.L_x_465:


//--------------------- .nv.shared._ZN3cub18CUB_300001_SM_10006detail6reduce28DeviceReduceSingleTileKernelINS2_10policy_hubIdyN4cuda3std3__44plusIdEEE10Policy1000EPdSC_iS9_ddNS7_10__identityEEEvT0_T1_T2_T3_T4_T6_ --------------------------
	.section	.nv.shared._ZN3cub18CUB_300001_SM_10006detail6reduce28DeviceReduceSingleTileKernelINS2_10policy_hubIdyN4cuda3std3__44plusIdEEE10Policy1000EPdSC_iS9_ddNS7_10__identityEEEvT0_T1_T2_T3_T4_T6_,"aw",@nobits
	.sectionflags	@""
	.align	128
.nv.shared._ZN3cub18CUB_300001_SM_10006detail6reduce28DeviceReduceSingleTileKernelINS2_10policy_hubIdyN4cuda3std3__44plusIdEEE10Policy1000EPdSC_iS9_ddNS7_10__identityEEEvT0_T1_T2_T3_T4_T6_:
	.zero		1280


//--------------------- .nv.shared.reserved.0     --------------------------
	.section	.nv.shared.reserved.0,"aw",@nobits
	.weak		__nv_reservedSMEM_offset_0_alias
	.size		__nv_reservedSMEM_offset_0_alias, 0, 64
	.other		__nv_reservedSMEM_offset_0_alias,@"STO_CUDA_RESERVED_SHARED STV_DEFAULT"
__nv_reservedSMEM_offset_0_alias:
	.zero		0
	.zero		64


//--------------------- .nv.global                --------------------------
	.section	.nv.global,"aw",@nobits
.nv.global:
	.type		_ZN30_INTERNAL_8c254cec_4_k_cu_main6thrust24THRUST_300001_SM_1000_NS3seqE,@object
	.size		_ZN30_INTERNAL_8c254cec_4_k_cu_main6thrust24THRUST_300001_SM_1000_NS3seqE,(_ZN30_INTERNAL_8c254cec_4_k_cu_main4cuda3std3__48in_placeE - _ZN30_INTERNAL_8c254cec_4_k_cu_main6thrust24THRUST_300001_SM_1000_NS3seqE)
_ZN30_INTERNAL_8c254cec_4_k_cu_main6thrust24THRUST_300001_SM_1000_NS3seqE:
	.zero		1
	.type		_ZN30_INTERNAL_8c254cec_4_k_cu_main4cuda3std3__48in_placeE,@object
	.size		_ZN30_INTERNAL_8c254cec_4_k_cu_main4cuda3std3__48in_placeE,(_ZN30_INTERNAL_8c254cec_4_k_cu_main4cuda3std6ranges3__45__cpo4sizeE - _ZN30_INTERNAL_8c254cec_4_k_cu_main4cuda3std3__48in_placeE)
_ZN30_INTERNAL_8c254cec_4_k_cu_main4cuda3std3__48in_placeE:
	.zero		1
	.type		_ZN30_INTERNAL_8c254cec_4_k_cu_main4cuda3std6ranges3__45__cpo4sizeE,@object
	.size		_ZN30_INTERNAL_8c254cec_4_k_cu_main4cuda3std6ranges3__45__cpo4sizeE,(_ZN30_INTERNAL_8c254cec_4_k_cu_main6thrust24THRUST_300001_SM_1000_NS12placeholders2_3E - _ZN30_INTERNAL_8c254cec_4_k_cu_main4cuda3std6ranges3__45__cpo4sizeE)
_ZN30_INTERNAL_8c254cec_4_k_cu_main4cuda3std6ranges3__45__cpo4sizeE:
	.zero		1
	.type		_ZN30_INTERNAL_8c254cec_4_k_cu_main6thrust24THRUST_300001_SM_1000_NS12placeholders2_3E,@object
	.size		_ZN30_INTERNAL_8c254cec_4_k_cu_main6thrust24THRUST_300001_SM_1000_NS12placeholders2_3E,(_ZN30_INTERNAL_8c254cec_4_k_cu_main4cuda3std3__45__cpo6cbeginE - _ZN30_INTERNAL_8c254cec_4_k_cu_main6thrust24THRUST_300001_SM_1000_NS12placeholders2_3E)
_ZN30_INTERNAL_8c254cec_4_k_cu_main6thrust24THRUST_300001_SM_1000_NS12placeholders2_3E:
	.zero		1
	.type		_ZN30_INTERNAL_8c254cec_4_k_cu_main4cuda3std3__45__cpo6cbeginE,@object
	.size		_ZN30_INTERNAL_8c254cec_4_k_cu_main4cuda3std3__45__cpo6cbeginE,(_ZN30_INTERNAL_8c254cec_4_k_cu_main4cuda3std6ranges3__45__cpo6cbeginE - _ZN30_INTERNAL_8c254cec_4_k_cu_main4cuda3std3__45__cpo6cbeginE)
_ZN30_INTERNAL_8c254cec_4_k_cu_main4cuda3std3__45__cpo6cbeginE:
	.zero		1
	.type		_ZN30_INTERNAL_8c254cec_4_k_cu_main4cuda3std6ranges3__45__cpo6cbeginE,@object
	.size		_ZN30_INTERNAL_8c254cec_4_k_cu_main4cuda3std6ranges3__45__cpo6cbeginE,(_ZN30_INTERNAL_8c254cec_4_k_cu_main6thrust24THRUST_300001_SM_1000_NS12placeholders2_7E - _ZN30_INTERNAL_8c254cec_4_k_cu_main4cuda3std6ranges3__45__cpo6cbeginE)
_ZN30_INTERNAL_8c254cec_4_k_cu_main4cuda3std6ranges3__45__cpo6cbeginE:
	.zero		1
	.type		_ZN30_INTERNAL_8c254cec_4_k_cu_main6thrust24THRUST_300001_SM_1000_NS12placeholders2_7E,@object
	.size		_ZN30_INTERNAL_8c254cec_4_k_cu_main6thrust24THRUST_300001_SM_1000_NS12placeholders2_7E,(_ZN30_INTERNAL_8c254cec_4_k_cu_main4cuda3std3__45__cpo7crbeginE - _ZN30_INTERNAL_8c254cec_4_k_cu_main6thrust24THRUST_300001_SM_1000_NS12placeholders2_7E)
_ZN30_INTERNAL_8c254cec_4_k_cu_main6thrust24THRUST_300001_SM_1000_NS12placeholders2_7E:
	.zero		1
	.type		_ZN30_INTERNAL_8c254cec_4_k_cu_main4cuda3std3__45__cpo7crbeginE,@object
	.size		_ZN30_INTERNAL_8c254cec_4_k_cu_main4cuda3std3__45__cpo7crbeginE,(_ZN30_INTERNAL_8c254cec_4_k_cu_main4cuda3std6ranges3__45__cpo4nextE - _ZN30_INTERNAL_8c254cec_4_k_cu_main4cuda3std3__45__cpo7crbeginE)
_ZN30_INTERNAL_8c254cec_4_k_cu_main4cuda3std3__45__cpo7crbeginE:
	.zero		1
	.type		_ZN30_INTERNAL_8c254cec_4_k_cu_main4cuda3std6ranges3__45__cpo4nextE,@object
	.size		_ZN30_INTERNAL_8c254cec_4_k_cu_main4cuda3std6ranges3__45__cpo4nextE,(_ZN30_INTERNAL_8c254cec_4_k_cu_main4cuda3std6ranges3__45__cpo4swapE - _ZN30_INTERNAL_8c254cec_4_k_cu_main4cuda3std6ranges3__45__cpo4nextE)
_ZN30_INTERNAL_8c254cec_4_k_cu_main4cuda3std6ranges3__45__cpo4nextE:
	.zero		1
	.type		_ZN30_INTERNAL_8c254cec_4_k_cu_main4cuda3std6ranges3__45__cpo4swapE,@object
	.size		_ZN30_INTERNAL_8c254cec_4_k_cu_main4cuda3std6ranges3__45__cpo4swapE,(_ZN30_INTERNAL_8c254cec_4_k_cu_main6thrust24THRUST_300001_SM_1000_NS8cuda_cub10par_nosyncE - _ZN30_INTERNAL_8c254cec_4_k_cu_main4cuda3std6ranges3__45__cpo4swapE)
_ZN30_INTERNAL_8c254cec_4_k_cu_main4cuda3std6ranges3__45__cpo4swapE:
	.zero		1
	.type		_ZN30_INTERNAL_8c254cec_4_k_cu_main6thrust24THRUST_300001_SM_1000_NS8cuda_cub10par_nosyncE,@object
	.size		_ZN30_INTERNAL_8c254cec_4_k_cu_main6thrust24THRUST_300001_SM_1000_NS8cuda_cub10par_nosyncE,(_ZN30_INTERNAL_8c254cec_4_k_cu_main6thrust24THRUST_300001_SM_1000_NS12placeholders2_9E - _ZN30_INTERNAL_8c254cec_4_k_cu_main6thrust24THRUST_300001_SM_1000_NS8cuda_cub10par_nosyncE)
_ZN30_INTERNAL_8c254cec_4_k_cu_main6thrust24THRUST_300001_SM_1000_NS8cuda_cub10par_nosyncE:
	.zero		1
	.type		_ZN30_INTERNAL_8c254cec_4_k_cu_main6thrust24THRUST_300001_SM_1000_NS12placeholders2_9E,@object
	.size		_ZN30_INTERNAL_8c254cec_4_k_cu_main6thrust24THRUST_300001_SM_1000_NS12placeholders2_9E,(_ZN30_INTERNAL_8c254cec_4_k_cu_main4cuda3std3__432_GLOBAL__N__8c254cec_4_k_cu_main6ignoreE - _ZN30_INTERNAL_8c254cec_4_k_cu_main6thrust24THRUST_300001_SM_1000_NS12placeholders2_9E)
_ZN30_INTERNAL_8c254cec_4_k_cu_main6thrust24THRUST_300001_SM_1000_NS12placeholders2_9E:
	.zero		1
	.type		_ZN30_INTERNAL_8c254cec_4_k_cu_main4cuda3std3__432_GLOBAL__N__8c254cec_4_k_cu_main6ignoreE,@object
	.size		_ZN30_INTERNAL_8c254cec_4_k_cu_main4cuda3std3__432_GLOBAL__N__8c254cec_4_k_cu_main6ignoreE,(_ZN30_INTERNAL_8c254cec_4_k_cu_main4cuda3std6ranges3__45__cpo4dataE - _ZN30_INTERNAL_8c254cec_4_k_cu_main4cuda3std3__432_GLOBAL__N__8c254cec_4_k_cu_main6ignoreE)
_ZN30_INTERNAL_8c254cec_4_k_cu_main4cuda3std3__432_GLOBAL__N__8c254cec_4_k_cu_main6ignoreE:
	.zero		1
	.type		_ZN30_INTERNAL_8c254cec_4_k_cu_main4cuda3std6ranges3__45__cpo4dataE,@object
	.size		_ZN30_INTERNAL_8c254cec_4_k_cu_main4cuda3std6ranges3__45__cpo4dataE,(_ZN30_INTERNAL_8c254cec_4_k_cu_main6thrust24THRUST_300001_SM_1000_NS12placeholders2_1E - _ZN30_INTERNAL_8c254cec_4_k_cu_main4cuda3std6ranges3__45__cpo4dataE)
_ZN30_INTERNAL_8c254cec_4_k_cu_main4cuda3std6ranges3__45__cpo4dataE:
	.zero		1
	.type		_ZN30_INTERNAL_8c254cec_4_k_cu_main6thrust24THRUST_300001_SM_1000_NS12placeholders2_1E,@object
	.size		_ZN30_INTERNAL_8c254cec_4_k_cu_main6thrust24THRUST_300001_SM_1000_NS12placeholders2_1E,(_ZN30_INTERNAL_8c254cec_4_k_cu_main4cuda3std3__45__cpo5beginE - _ZN30_INTERNAL_8c254cec_4_k_cu_main6thrust24THRUST_300001_SM_1000_NS12placeholders2_1E)
_ZN30_INTERNAL_8c254cec_4_k_cu_main6thrust24THRUST_300001_SM_1000_NS12placeholders2_1E:
	.zero		1
	.type		_ZN30_INTERNAL_8c254cec_4_k_cu_main4cuda3std3__45__cpo5beginE,@object
	.size		_ZN30_INTERNAL_8c254cec_4_k_cu_main4cuda3std3__45__cpo5beginE,(_ZN30_INTERNAL_8c254cec_4_k_cu_main4cuda3std6ranges3__45__cpo5beginE - _ZN30_INTERNAL_8c254cec_4_k_cu_main4cuda3std3__45__cpo5beginE)
_ZN30_INTERNAL_8c254cec_4_k_cu_main4cuda3std3__45__cpo5beginE:
	.zero		1
	.type		_ZN30_INTERNAL_8c254cec_4_k_cu_main4cuda3std6ranges3__45__cpo5beginE,@object
	.size		_ZN30_INTERNAL_8c254cec_4_k_cu_main4cuda3std6ranges3__45__cpo5beginE,(_ZN30_INTERNAL_8c254cec_4_k_cu_main6thrust24THRUST_300001_SM_1000_NS12placeholders2_5E - _ZN30_INTERNAL_8c254cec_4_k_cu_main4cuda3std6ranges3__45__cpo5beginE)
_ZN30_INTERNAL_8c254cec_4_k_cu_main4cuda3std6ranges3__45__cpo5beginE:
	.zero		1
	.type		_ZN30_INTERNAL_8c254cec_4_k_cu_main6thrust24THRUST_300001_SM_1000_NS12placeholders2_5E,@object
	.size		_ZN30_INTERNAL_8c254cec_4_k_cu_main6thrust24THRUST_300001_SM_1000_NS12placeholders2_5E,(_ZN30_INTERNAL_8c254cec_4_k_cu_main4cuda3std3__45__cpo6rbeginE - _ZN30_INTERNAL_8c254cec_4_k_cu_main6thrust24THRUST_300001_SM_1000_NS12placeholders2_5E)
_ZN30_INTERNAL_8c254cec_4_k_cu_main6thrust24THRUST_300001_SM_1000_NS12placeholders2_5E:
	.zero		1
	.type		_ZN30_INTERNAL_8c254cec_4_k_cu_main4cuda3std3__45__cpo6rbeginE,@object
	.size		_ZN30_INTERNAL_8c254cec_4_k_cu_main4cuda3std3__45__cpo6rbeginE,(_ZN30_INTERNAL_8c254cec_4_k_cu_main4cuda3std6ranges3__45__cpo7advanceE - _ZN30_INTERNAL_8c254cec_4_k_cu_main4cuda3std3__45__cpo6rbeginE)
_ZN30_INTERNAL_8c254cec_4_k_cu_main4cuda3std3__45__cpo6rbeginE:
	.zero		1
	.type		_ZN30_INTERNAL_8c254cec_4_k_cu_main4cuda3std6ranges3__45__cpo7advanceE,@object
	.size		_ZN30_INTERNAL_8c254cec_4_k_cu_main4cuda3std6ranges3__45__cpo7advanceE,(_ZN30_INTERNAL_8c254cec_4_k_cu_main4cuda3std3__47nulloptE - _ZN30_INTERNAL_8c254cec_4_k_cu_main4cuda3std6ranges3__45__cpo7advanceE)
_ZN30_INTERNAL_8c254cec_4_k_cu_main4cuda3std6ranges3__45__cpo7advanceE:
	.zero		1
	.type		_ZN30_INTERNAL_8c254cec_4_k_cu_main4cuda3std3__47nulloptE,@object
	.size		_ZN30_INTERNAL_8c254cec_4_k_cu_main4cuda3std3__47nulloptE,(_ZN30_INTERNAL_8c254cec_4_k_cu_main4cuda3std6ranges3__45__cpo8distanceE - _ZN30_INTERNAL_8c254cec_4_k_cu_main4cuda3std3__47nulloptE)
_ZN30_INTERNAL_8c254cec_4_k_cu_main4cuda3std3__47nulloptE:
	.zero		1
	.type		_ZN30_INTERNAL_8c254cec_4_k_cu_main4cuda3std6ranges3__45__cpo8distanceE,@object
	.size		_ZN30_INTERNAL_8c254cec_4_k_cu_main4cuda3std6ranges3__45__cpo8distanceE,(_ZN30_INTERNAL_8c254cec_4_k_cu_main6thrust24THRUST_300001_SM_1000_NS12placeholders3_10E - _ZN30_INTERNAL_8c254cec_4_k_cu_main4cuda3std6ranges3__45__cpo8distanceE)
_ZN30_INTERNAL_8c254cec_4_k_cu_main4cuda3std6ranges3__45__cpo8distanceE:
	.zero		1
	.type		_ZN30_INTERNAL_8c254cec_4_k_cu_main6thrust24THRUST_300001_SM_1000_NS12placeholders3_10E,@object
	.size		_ZN30_INTERNAL_8c254cec_4_k_cu_main6thrust24THRUST_300001_SM_1000_NS12placeholders3_10E,(_ZN30_INTERNAL_8c254cec_4_k_cu_main4cuda3std3__419piecewise_constructE - _ZN30_INTERNAL_8c254cec_4_k_cu_main6thrust24THRUST_300001_SM_1000_NS12placeholders3_10E)
_ZN30_INTERNAL_8c254cec_4_k_cu_main6thrust24THRUST_300001_SM_1000_NS12placeholders3_10E:
	.zero		1
	.type		_ZN30_INTERNAL_8c254cec_4_k_cu_main4cuda3std3__419piecewise_constructE,@object
	.size		_ZN30_INTERNAL_8c254cec_4_k_cu_main4cuda3std3__419piecewise_constructE,(_ZN30_INTERNAL_8c254cec_4_k_cu_main4cuda3std6ranges3__45__cpo5cdataE - _ZN30_INTERNAL_8c254cec_4_k_cu_main4cuda3std3__419piecewise_constructE)
_ZN30_INTERNAL_8c254cec_4_k_cu_main4cuda3std3__419piecewise_constructE:
	.zero		1
	.type		_ZN30_INTERNAL_8c254cec_4_k_cu_main4cuda3std6ranges3__45__cpo5cdataE,@object
	.size		_ZN30_INTERNAL_8c254cec_4_k_cu_main4cuda3std6ranges3__45__cpo5cdataE,(_ZN30_INTERNAL_8c254cec_4_k_cu_main6thrust24THRUST_300001_SM_1000_NS12placeholders2_2E - _ZN30_INTERNAL_8c254cec_4_k_cu_main4cuda3std6ranges3__45__cpo5cdataE)
_ZN30_INTERNAL_8c254cec_4_k_cu_main4cuda3std6ranges3__45__cpo5cdataE:
	.zero		1
	.type		_ZN30_INTERNAL_8c254cec_4_k_cu_main6thrust24THRUST_300001_SM_1000_NS12placeholders2_2E,@object
	.size		_ZN30_INTERNAL_8c254cec_4_k_cu_main6thrust24THRUST_300001_SM_1000_NS12placeholders2_2E,(_ZN30_INTERNAL_8c254cec_4_k_cu_main4cuda3std3__45__cpo3endE - _ZN30_INTERNAL_8c254cec_4_k_cu_main6thrust24THRUST_300001_SM_1000_NS12placeholders2_2E)
_ZN30_INTERNAL_8c254cec_4_k_cu_main6thrust24THRUST_300001_SM_1000_NS12placeholders2_2E:
	.zero		1
	.type		_ZN30_INTERNAL_8c254cec_4_k_cu_main4cuda3std3__45__cpo3endE,@object
	.size		_ZN30_INTERNAL_8c254cec_4_k_cu_main4cuda3std3__45__cpo3endE,(_ZN30_INTERNAL_8c254cec_4_k_cu_main4cuda3std6ranges3__45__cpo3endE - _ZN30_INTERNAL_8c254cec_4_k_cu_main4cuda3std3__45__cpo3endE)
_ZN30_INTERNAL_8c254cec_4_k_cu_main4cuda3std3__45__cpo3endE:
	.zero		1
	.type		_ZN30_INTERNAL_8c254cec_4_k_cu_main4cuda3std6ranges3__45__cpo3endE,@object
	.size		_ZN30_INTERNAL_8c254cec_4_k_cu_main4cuda3std6ranges3__45__cpo3endE,(_ZN30_INTERNAL_8c254cec_4_k_cu_main6thrust24THRUST_300001_SM_1000_NS12placeholders2_6E - _ZN30_INTERNAL_8c254cec_4_k_cu_main4cuda3std6ranges3__45__cpo3endE)
_ZN30_INTERNAL_8c254cec_4_k_cu_main4cuda3std6ranges3__45__cpo3endE:
	.zero		1
	.type		_ZN30_INTERNAL_8c254cec_4_k_cu_main6thrust24THRUST_300001_SM_1000_NS12placeholders2_6E,@object
	.size		_ZN30_INTERNAL_8c254cec_4_k_cu_main6thrust24THRUST_300001_SM_1000_NS12placeholders2_6E,(_ZN30_INTERNAL_8c254cec_4_k_cu_main4cuda3std3__45__cpo4rendE - _ZN30_INTERNAL_8c254cec_4_k_cu_main6thrust24THRUST_300001_SM_1000_NS12placeholders2_6E)
_ZN30_INTERNAL_8c254cec_4_k_cu_main6thrust24THRUST_300001_SM_1000_NS12placeholders2_6E:
	.zero		1
	.type		_ZN30_INTERNAL_8c254cec_4_k_cu_main4cuda3std3__45__cpo4rendE,@object
	.size		_ZN30_INTERNAL_8c254cec_4_k_cu_main4cuda3std3__45__cpo4rendE,(_ZN30_INTERNAL_8c254cec_4_k_cu_main4cuda3std6ranges3__45__cpo9iter_swapE - _ZN30_INTERNAL_8c254cec_4_k_cu_main4cuda3std3__45__cpo4rendE)
_ZN30_INTERNAL_8c254cec_4_k_cu_main4cuda3std3__45__cpo4rendE:
	.zero		1
	.type		_ZN30_INTERNAL_8c254cec_4_k_cu_main4cuda3std6ranges3__45__cpo9iter_swapE,@object
	.size		_ZN30_INTERNAL_8c254cec_4_k_cu_main4cuda3std6ranges3__45__cpo9iter_swapE,(_ZN30_INTERNAL_8c254cec_4_k_cu_main4cuda3std3__48unexpectE - _ZN30_INTERNAL_8c254cec_4_k_cu_main4cuda3std6ranges3__45__cpo9iter_swapE)
_ZN30_INTERNAL_8c254cec_4_k_cu_main4cuda3std6ranges3__45__cpo9iter_swapE:
	.zero		1
	.type		_ZN30_INTERNAL_8c254cec_4_k_cu_main4cuda3std3__48unexpectE,@object
	.size		_ZN30_INTERNAL_8c254cec_4_k_cu_main4cuda3std3__48unexpectE,(_ZN30_INTERNAL_8c254cec_4_k_cu_main6thrust24THRUST_300001_SM_1000_NS8cuda_cub3parE - _ZN30_INTERNAL_8c254cec_4_k_cu_main4cuda3std3__48unexpectE)
_ZN30_INTERNAL_8c254cec_4_k_cu_main4cuda3std3__48unexpectE:
	.zero		1
	.type		_ZN30_INTERNAL_8c254cec_4_k_cu_main6thrust24THRUST_300001_SM_1000_NS8cuda_cub3parE,@object
	.size		_ZN30_INTERNAL_8c254cec_4_k_cu_main6thrust24THRUST_300001_SM_1000_NS8cuda_cub3parE,(_ZN30_INTERNAL_8c254cec_4_k_cu_main6thrust24THRUST_300001_SM_1000_NS12placeholders2_4E - _ZN30_INTERNAL_8c254cec_4_k_cu_main6thrust24THRUST_300001_SM_1000_NS8cuda_cub3parE)
_ZN30_INTERNAL_8c254cec_4_k_cu_main6thrust24THRUST_300001_SM_1000_NS8cuda_cub3parE:
	.zero		1
	.type		_ZN30_INTERNAL_8c254cec_4_k_cu_main6thrust24THRUST_300001_SM_1000_NS12placeholders2_4E,@object
	.size		_ZN30_INTERNAL_8c254cec_4_k_cu_main6thrust24THRUST_300001_SM_1000_NS12placeholders2_4E,(_ZN30_INTERNAL_8c254cec_4_k_cu_main4cuda3std3__45__cpo4cendE - _ZN30_INTERNAL_8c254cec_4_k_cu_main6thrust24THRUST_300001_SM_1000_NS12placeholders2_4E)
_ZN30_INTERNAL_8c254cec_4_k_cu_main6thrust24THRUST_300001_SM_1000_NS12placeholders2_4E:
	.zero		1
	.type		_ZN30_INTERNAL_8c254cec_4_k_cu_main4cuda3std3__45__cpo4cendE,@object
	.size		_ZN30_INTERNAL_8c254cec_4_k_cu_main4cuda3std3__45__cpo4cendE,(_ZN30_INTERNAL_8c254cec_4_k_cu_main4cuda3std6ranges3__45__cpo4cendE - _ZN30_INTERNAL_8c254cec_4_k_cu_main4cuda3std3__45__cpo4cendE)
_ZN30_INTERNAL_8c254cec_4_k_cu_main4cuda3std3__45__cpo4cendE:
	.zero		1
	.type		_ZN30_INTERNAL_8c254cec_4_k_cu_main4cuda3std6ranges3__45__cpo4cendE,@object
	.size		_ZN30_INTERNAL_8c254cec_4_k_cu_main4cuda3std6ranges3__45__cpo4cendE,(_ZN30_INTERNAL_8c254cec_4_k_cu_main4cuda3std3__420unreachable_sentinelE - _ZN30_INTERNAL_8c254cec_4_k_cu_main4cuda3std6ranges3__45__cpo4cendE)
_ZN30_INTERNAL_8c254cec_4_k_cu_main4cuda3std6ranges3__45__cpo4cendE:
	.zero		1
	.type		_ZN30_INTERNAL_8c254cec_4_k_cu_main4cuda3std3__420unreachable_sentinelE,@object
	.size		_ZN30_INTERNAL_8c254cec_4_k_cu_main4cuda3std3__420unreachable_sentinelE,(_ZN30_INTERNAL_8c254cec_4_k_cu_main4cuda3std6ranges3__45__cpo5ssizeE - _ZN30_INTERNAL_8c254cec_4_k_cu_main4cuda3std3__420unreachable_sentinelE)
_ZN30_INTERNAL_8c254cec_4_k_cu_main4cuda3std3__420unreachable_sentinelE:
	.zero		1
	.type		_ZN30_INTERNAL_8c254cec_4_k_cu_main4cuda3std6ranges3__45__cpo5ssizeE,@object
	.size		_ZN30_INTERNAL_8c254cec_4_k_cu_main4cuda3std6ranges3__45__cpo5ssizeE,(_ZN30_INTERNAL_8c254cec_4_k_cu_main6thrust24THRUST_300001_SM_1000_NS12placeholders2_8E - _ZN30_INTERNAL_8c254cec_4_k_cu_main4cuda3std6ranges3__45__cpo5ssizeE)
_ZN30_INTERNAL_8c254cec_4_k_cu_main4cuda3std6ranges3__45__cpo5ssizeE:
	.zero		1
	.type		_ZN30_INTERNAL_8c254cec_4_k_cu_main6thrust24THRUST_300001_SM_1000_NS12placeholders2_8E,@object
	.size		_ZN30_INTERNAL_8c254cec_4_k_cu_main6thrust24THRUST_300001_SM_1000_NS12placeholders2_8E,(_ZN30_INTERNAL_8c254cec_4_k_cu_main4cuda3std3__45__cpo5crendE - _ZN30_INTERNAL_8c254cec_4_k_cu_main6thrust24THRUST_300001_SM_1000_NS12placeholders2_8E)
_ZN30_INTERNAL_8c254cec_4_k_cu_main6thrust24THRUST_300001_SM_1000_NS12placeholders2_8E:
	.zero		1
	.type		_ZN30_INTERNAL_8c254cec_4_k_cu_main4cuda3std3__45__cpo5crendE,@object
	.size		_ZN30_INTERNAL_8c254cec_4_k_cu_main4cuda3std3__45__cpo5crendE,(_ZN30_INTERNAL_8c254cec_4_k_cu_main4cuda3std6ranges3__45__cpo4prevE - _ZN30_INTERNAL_8c254cec_4_k_cu_main4cuda3std3__45__cpo5crendE)
_ZN30_INTERNAL_8c254cec_4_k_cu_main4cuda3std3__45__cpo5crendE:
	.zero		1
	.type		_ZN30_INTERNAL_8c254cec_4_k_cu_main4cuda3std6ranges3__45__cpo4prevE,@object
	.size		_ZN30_INTERNAL_8c254cec_4_k_cu_main4cuda3std6ranges3__45__cpo4prevE,(_ZN30_INTERNAL_8c254cec_4_k_cu_main4cuda3std6ranges3__45__cpo9iter_moveE - _ZN30_INTERNAL_8c254cec_4_k_cu_main4cuda3std6ranges3__45__cpo4prevE)
_ZN30_INTERNAL_8c254cec_4_k_cu_main4cuda3std6ranges3__45__cpo4prevE:
	.zero		1
	.type		_ZN30_INTERNAL_8c254cec_4_k_cu_main4cuda3std6ranges3__45__cpo9iter_moveE,@object
	.size		_ZN30_INTERNAL_8c254cec_4_k_cu_main4cuda3std6ranges3__45__cpo9iter_moveE,(_ZN30_INTERNAL_8c254cec_4_k_cu_main6thrust24THRUST_300001_SM_1000_NS6system6detail10sequential3seqE - _ZN30_INTERNAL_8c254cec_4_k_cu_main4cuda3std6ranges3__45__cpo9iter_moveE)
_ZN30_INTERNAL_8c254cec_4_k_cu_main4cuda3std6ranges3__45__cpo9iter_moveE:
	.zero		1
	.type		_ZN30_INTERNAL_8c254cec_4_k_cu_main6thrust24THRUST_300001_SM_1000_NS6system6detail10sequential3seqE,@object
	.size		_ZN30_INTERNAL_8c254cec_4_k_cu_main6thrust24THRUST_300001_SM_1000_NS6system6detail10sequential3seqE,(.L_31 - _ZN30_INTERNAL_8c254cec_4_k_cu_main6thrust24THRUST_300001_SM_1000_NS6system6detail10sequential3seqE)
_ZN30_INTERNAL_8c254cec_4_k_cu_main6thrust24THRUST_300001_SM_1000_NS6system6detail10sequential3seqE:
	.zero		1
.L_31:


//--------------------- .nv.shared._ZN3cub18CUB_300001_SM_10006detail6reduce18DeviceReduceKernelINS2_10policy_hubIdyN4cuda3std3__44plusIdEEE10Policy1000EN6thrust24THRUST_300001_SM_1000_NS6detail15normal_iteratorINSD_10device_ptrIdEEEEyS9_dNS7_10__identityEEEvT0_PT3_T1_NS0_13GridEvenShareISN_EET2_T4_ --------------------------
	.section	.nv.shared._ZN3cub18CUB_300001_SM_10006detail6reduce18DeviceReduceKernelINS2_10policy_hubIdyN4cuda3std3__44plusIdEEE10Policy1000EN6thrust24THRUST_300001_SM_1000_NS6detail15normal_iteratorINSD_10device_ptrIdEEEEyS9_dNS7_10__identityEEEvT0_PT3_T1_NS0_13GridEvenShareISN_EET2_T4_,"aw",@nobits
	.sectionflags	@""
	.align	128
.nv.shared._ZN3cub18CUB_300001_SM_10006detail6reduce18DeviceReduceKernelINS2_10policy_hubIdyN4cuda3std3__44plusIdEEE10Policy1000EN6thrust24THRUST_300001_SM_1000_NS6detail15normal_iteratorINSD_10device_ptrIdEEEEyS9_dNS7_10__identityEEEvT0_PT3_T1_NS0_13GridEvenShareISN_EET2_T4_:
	.zero		1280


//--------------------- .nv.shared._ZN3cub18CUB_300001_SM_10006detail6reduce28DeviceReduceSingleTileKernelINS2_10policy_hubIdyN4cuda3std3__44plusIdEEE10Policy1000EN6thrust24THRUST_300001_SM_1000_NS6detail15normal_iteratorINSD_10device_ptrIdEEEEPdyS9_ddNS7_10__identityEEEvT0_T1_T2_T3_T4_T6_ --------------------------
	.section	.nv.shared._ZN3cub18CUB_300001_SM_10006detail6reduce28DeviceReduceSingleTileKernelINS2_10policy_hubIdyN4cuda3std3__44plusIdEEE10Policy1000EN6thrust24THRUST_300001_SM_1000_NS6detail15normal_iteratorINSD_10device_ptrIdEEEEPdyS9_ddNS7_10__identityEEEvT0_T1_T2_T3_T4_T6_,"aw",@nobits
	.sectionflags	@""
	.align	128
.nv.shared._ZN3cub18CUB_300001_SM_10006detail6reduce28DeviceReduceSingleTileKernelINS2_10policy_hubIdyN4cuda3std3__44plusIdEEE10Policy1000EN6thrust24THRUST_300001_SM_1000_NS6detail15normal_iteratorINSD_10device_ptrIdEEEEPdyS9_ddNS7_10__identityEEEvT0_T1_T2_T3_T4_T6_:
	.zero		1280


//--------------------- .nv.shared._ZN3cub18CUB_300001_SM_10006detail6reduce28DeviceReduceSingleTileKernelINS2_10policy_hubIdjN4cuda3std3__44plusIdEEE10Policy1000EPdSC_iS9_ddNS7_10__identityEEEvT0_T1_T2_T3_T4_T6_ --------------------------
	.section	.nv.shared._ZN3cub18CUB_300001_SM_10006detail6reduce28DeviceReduceSingleTileKernelINS2_10policy_hubIdjN4cuda3std3__44plusIdEEE10Policy1000EPdSC_iS9_ddNS7_10__identityEEEvT0_T1_T2_T3_T4_T6_,"aw",@nobits
	.sectionflags	@""
	.align	128
.nv.shared._ZN3cub18CUB_300001_SM_10006detail6reduce28DeviceReduceSingleTileKernelINS2_10policy_hubIdjN4cuda3std3__44plusIdEEE10Policy1000EPdSC_iS9_ddNS7_10__identityEEEvT0_T1_T2_T3_T4_T6_:
	.zero		1280


//--------------------- .nv.shared._ZN3cub18CUB_300001_SM_10006detail6reduce18DeviceReduceKernelINS2_10policy_hubIdjN4cuda3std3__44plusIdEEE10Policy1000EN6thrust24THRUST_300001_SM_1000_NS6detail15normal_iteratorINSD_10device_ptrIdEEEEjS9_dNS7_10__identityEEEvT0_PT3_T1_NS0_13GridEvenShareISN_EET2_T4_ --------------------------
	.section	.nv.shared._ZN3cub18CUB_300001_SM_10006detail6reduce18DeviceReduceKernelINS2_10policy_hubIdjN4cuda3std3__44plusIdEEE10Policy1000EN6thrust24THRUST_300001_SM_1000_NS6detail15normal_iteratorINSD_10device_ptrIdEEEEjS9_dNS7_10__identityEEEvT0_PT3_T1_NS0_13GridEvenShareISN_EET2_T4_,"aw",@nobits
	.sectionflags	@""
	.align	128
.nv.shared._ZN3cub18CUB_300001_SM_10006detail6reduce18DeviceReduceKernelINS2_10policy_hubIdjN4cuda3std3__44plusIdEEE10Policy1000EN6thrust24THRUST_300001_SM_1000_NS6detail15normal_iteratorINSD_10device_ptrIdEEEEjS9_dNS7_10__identityEEEvT0_PT3_T1_NS0_13GridEvenShareISN_EET2_T4_:
	.zero		1280


//--------------------- .nv.shared._ZN3cub18CUB_300001_SM_10006detail6reduce28DeviceReduceSingleTileKernelINS2_10policy_hubIdjN4cuda3std3__44plusIdEEE10Policy1000EN6thrust24THRUST_300001_SM_1000_NS6detail15normal_iteratorINSD_10device_ptrIdEEEEPdjS9_ddNS7_10__identityEEEvT0_T1_T2_T3_T4_T6_ --------------------------
	.section	.nv.shared._ZN3cub18CUB_300001_SM_10006detail6reduce28DeviceReduceSingleTileKernelINS2_10policy_hubIdjN4cuda3std3__44plusIdEEE10Policy1000EN6thrust24THRUST_300001_SM_1000_NS6detail15normal_iteratorINSD_10device_ptrIdEEEEPdjS9_ddNS7_10__identityEEEvT0_T1_T2_T3_T4_T6_,"aw",@nobits
	.sectionflags	@""
	.align	128
.nv.shared._ZN3cub18CUB_300001_SM_10006detail6reduce28DeviceReduceSingleTileKernelINS2_10policy_hubIdjN4cuda3std3__44plusIdEEE10Policy1000EN6thrust24THRUST_300001_SM_1000_NS6detail15normal_iteratorINSD_10device_ptrIdEEEEPdjS9_ddNS7_10__identityEEEvT0_T1_T2_T3_T4_T6_:
	.zero		1280


//--------------------- .nv.shared._ZN3cub18CUB_300001_SM_10006detail9transform16transform_kernelINS2_10policy_hubILb1EN4cuda3std3__45tupleIJN6thrust24THRUST_300001_SM_1000_NS6detail15normal_iteratorINSA_10device_ptrIdEEEEEEEE10policy1000El8varianceSF_JPdEEEvT0_iT1_T2_DpNS2_10kernel_argIT3_EE --------------------------
	.section	.nv.shared._ZN3cub18CUB_300001_SM_10006detail9transform16transform_kernelINS2_10policy_hubILb1EN4cuda3std3__45tupleIJN6thrust24THRUST_300001_SM_1000_NS6detail15normal_iteratorINSA_10device_ptrIdEEEEEEEE10policy1000El8varianceSF_JPdEEEvT0_iT1_T2_DpNS2_10kernel_argIT3_EE,"aw",@nobits
	.sectionflags	@""
	.align	128
	.zero		1024


//--------------------- .nv.shared._ZN3cub18CUB_300001_SM_10006detail9transform16transform_kernelINS2_10policy_hubILb1EN4cuda3std3__45tupleIJN6thrust24THRUST_300001_SM_1000_NS6detail15normal_iteratorINSA_10device_ptrIdEEEEEEEE10policy1000Ei8varianceSF_JPdEEEvT0_iT1_T2_DpNS2_10kernel_argIT3_EE --------------------------
	.section	.nv.shared._ZN3cub18CUB_300001_SM_10006detail9transform16transform_kernelINS2_10policy_hubILb1EN4cuda3std3__45tupleIJN6thrust24THRUST_300001_SM_1000_NS6detail15normal_iteratorINSA_10device_ptrIdEEEEEEEE10policy1000Ei8varianceSF_JPdEEEvT0_iT1_T2_DpNS2_10kernel_argIT3_EE,"aw",@nobits
	.sectionflags	@""
	.align	128
	.zero		1024


//--------------------- .nv.shared._ZN3cub18CUB_300001_SM_10006detail9transform16transform_kernelINS2_10policy_hubILb0EN4cuda3std3__45tupleIJN6thrust24THRUST_300001_SM_1000_NS6detail15normal_iteratorINSA_10device_ptrIdEEEESF_EEEE10policy1000ElNS7_5minusIdEESF_JPdSL_EEEvT0_iT1_T2_DpNS2_10kernel_argIT3_EE --------------------------
	.section	.nv.shared._ZN3cub18CUB_300001_SM_10006detail9transform16transform_kernelINS2_10policy_hubILb0EN4cuda3std3__45tupleIJN6thrust24THRUST_300001_SM_1000_NS6detail15normal_iteratorINSA_10device_ptrIdEEEESF_EEEE10policy1000ElNS7_5minusIdEESF_JPdSL_EEEvT0_iT1_T2_DpNS2_10kernel_argIT3_EE,"aw",@nobits
	.sectionflags	@""
	.align	128
.nv.shared._ZN3cub18CUB_300001_SM_10006detail9transform16transform_kernelINS2_10policy_hubILb0EN4cuda3std3__45tupleIJN6thrust24THRUST_300001_SM_1000_NS6detail15normal_iteratorINSA_10device_ptrIdEEEESF_EEEE10policy1000ElNS7_5minusIdEESF_JPdSL_EEEvT0_iT1_T2_DpNS2_10kernel_argIT3_EE:
	.zero		1152


//--------------------- .nv.shared._ZN3cub18CUB_300001_SM_10006detail9transform16transform_kernelINS2_10policy_hubILb0EN4cuda3std3__45tupleIJN6thrust24THRUST_300001_SM_1000_NS6detail15normal_iteratorINSA_10device_ptrIdEEEESF_EEEE10policy1000EiNS7_5minusIdEESF_JPdSL_EEEvT0_iT1_T2_DpNS2_10kernel_argIT3_EE --------------------------
	.section	.nv.shared._ZN3cub18CUB_300001_SM_10006detail9transform16transform_kernelINS2_10policy_hubILb0EN4cuda3std3__45tupleIJN6thrust24THRUST_300001_SM_1000_NS6detail15normal_iteratorINSA_10device_ptrIdEEEESF_EEEE10policy1000EiNS7_5minusIdEESF_JPdSL_EEEvT0_iT1_T2_DpNS2_10kernel_argIT3_EE,"aw",@nobits
	.sectionflags	@""
	.align	128
.nv.shared._ZN3cub18CUB_300001_SM_10006detail9transform16transform_kernelINS2_10policy_hubILb0EN4cuda3std3__45tupleIJN6thrust24THRUST_300001_SM_1000_NS6detail15normal_iteratorINSA_10device_ptrIdEEEESF_EEEE10policy1000EiNS7_5minusIdEESF_JPdSL_EEEvT0_iT1_T2_DpNS2_10kernel_argIT3_EE:
	.zero		1152


//--------------------- .nv.shared._ZN3cub18CUB_300001_SM_10006detail8for_each13static_kernelINS2_12policy_hub_t12policy_500_tEmN6thrust24THRUST_300001_SM_1000_NS8cuda_cub20__uninitialized_fill7functorINS7_10device_ptrIdEEdEEEEvT0_T1_ --------------------------
	.section	.nv.shared._ZN3cub18CUB_300001_SM_10006detail8for_each13static_kernelINS2_12policy_hub_t12policy_500_tEmN6thrust24THRUST_300001_SM_1000_NS8cuda_cub20__uninitialized_fill7functorINS7_10device_ptrIdEEdEEEEvT0_T1_,"aw",@nobits
	.sectionflags	@""
	.align	128
	.zero		1024


//--------------------- .nv.shared._ZN3cub18CUB_300001_SM_10006detail11EmptyKernelIvEEvv --------------------------
	.section	.nv.shared._ZN3cub18CUB_300001_SM_10006detail11EmptyKernelIvEEvv,"aw",@nobits
	.sectionflags	@""
	.align	128
	.zero		1024


//--------------------- .nv.constant0._ZN3cub18CUB_300001_SM_10006detail6reduce28DeviceReduceSingleTileKernelINS2_10policy_hubIdyN4cuda3std3__44plusIdEEE10Policy1000EPdSC_iS9_ddNS7_10__identityEEEvT0_T1_T2_T3_T4_T6_ --------------------------
	.section	.nv.constant0._ZN3cub18CUB_300001_SM_10006detail6reduce28DeviceReduceSingleTileKernelINS2_10policy_hubIdyN4cuda3std3__44plusIdEEE10Policy1000EPdSC_iS9_ddNS7_10__identityEEEvT0_T1_T2_T3_T4_T6_,"a",@progbits
	.sectionflags	@""
	.align	4
.nv.constant0._ZN3cub18CUB_300001_SM_10006detail6reduce28DeviceReduceSingleTileKernelINS2_10policy_hubIdyN4cuda3std3__44plusIdEEE10Policy1000EPdSC_iS9_ddNS7_10__identityEEEvT0_T1_T2_T3_T4_T6_:
	.zero		929


//--------------------- .nv.constant0._ZN3cub18CUB_300001_SM_10006detail6reduce18DeviceReduceKernelINS2_10policy_hubIdyN4cuda3std3__44plusIdEEE10Policy1000EN6thrust24THRUST_300001_SM_1000_NS6detail15normal_iteratorINSD_10device_ptrIdEEEEyS9_dNS7_10__identityEEEvT0_PT3_T1_NS0_13GridEvenShareISN_EET2_T4_ --------------------------
	.section	.nv.constant0._ZN3cub18CUB_300001_SM_10006detail6reduce18DeviceReduceKernelINS2_10policy_hubIdyN4cuda3std3__44plusIdEEE10Policy1000EN6thrust24THRUST_300001_SM_1000_NS6detail15normal_iteratorINSD_10device_ptrIdEEEEyS9_dNS7_10__identityEEEvT0_PT3_T1_NS0_13GridEvenShareISN_EET2_T4_,"a",@progbits
	.sectionflags	@""
	.align	4
.nv.constant0._ZN3cub18CUB_300001_SM_10006detail6reduce18DeviceReduceKernelINS2_10policy_hubIdyN4cuda3std3__44plusIdEEE10Policy1000EN6thrust24THRUST_300001_SM_1000_NS6detail15normal_iteratorINSD_10device_ptrIdEEEEyS9_dNS7_10__identityEEEvT0_PT3_T1_NS0_13GridEvenShareISN_EET2_T4_:
	.zero		994


//--------------------- .nv.constant0._ZN3cub18CUB_300001_SM_10006detail6reduce28DeviceReduceSingleTileKernelINS2_10policy_hubIdyN4cuda3std3__44plusIdEEE10Policy1000EN6thrust24THRUST_300001_SM_1000_NS6detail15normal_iteratorINSD_10device_ptrIdEEEEPdyS9_ddNS7_10__identityEEEvT0_T1_T2_T3_T4_T6_ --------------------------
	.section	.nv.constant0._ZN3cub18CUB_300001_SM_10006detail6reduce28DeviceReduceSingleTileKernelINS2_10policy_hubIdyN4cuda3std3__44plusIdEEE10Policy1000EN6thrust24THRUST_300001_SM_1000_NS6detail15normal_iteratorINSD_10device_ptrIdEEEEPdyS9_ddNS7_10__identityEEEvT0_T1_T2_T3_T4_T6_,"a",@progbits
	.sectionflags	@""
	.align	4
.nv.constant0._ZN3cub18CUB_300001_SM_10006detail6reduce28DeviceReduceSingleTileKernelINS2_10policy_hubIdyN4cuda3std3__44plusIdEEE10Policy1000EN6thrust24THRUST_300001_SM_1000_NS6detail15normal_iteratorINSD_10device_ptrIdEEEEPdyS9_ddNS7_10__identityEEEvT0_T1_T2_T3_T4_T6_:
	.zero		937


//--------------------- .nv.constant0._ZN3cub18CUB_300001_SM_10006detail6reduce28DeviceReduceSingleTileKernelINS2_10policy_hubIdjN4cuda3std3__44plusIdEEE10Policy1000EPdSC_iS9_ddNS7_10__identityEEEvT0_T1_T2_T3_T4_T6_ --------------------------
	.section	.nv.constant0._ZN3cub18CUB_300001_SM_10006detail6reduce28DeviceReduceSingleTileKernelINS2_10policy_hubIdjN4cuda3std3__44plusIdEEE10Policy1000EPdSC_iS9_ddNS7_10__identityEEEvT0_T1_T2_T3_T4_T6_,"a",@progbits
	.sectionflags	@""
	.align	4
.nv.constant0._ZN3cub18CUB_300001_SM_10006detail6reduce28DeviceReduceSingleTileKernelINS2_10policy_hubIdjN4cuda3std3__44plusIdEEE10Policy1000EPdSC_iS9_ddNS7_10__identityEEEvT0_T1_T2_T3_T4_T6_:
	.zero		929


//--------------------- .nv.constant0._ZN3cub18CUB_300001_SM_10006detail6reduce18DeviceReduceKernelINS2_10policy_hubIdjN4cuda3std3__44plusIdEEE10Policy1000EN6thrust24THRUST_300001_SM_1000_NS6detail15normal_iteratorINSD_10device_ptrIdEEEEjS9_dNS7_10__identityEEEvT0_PT3_T1_NS0_13GridEvenShareISN_EET2_T4_ --------------------------
	.section	.nv.constant0._ZN3cub18CUB_300001_SM_10006detail6reduce18DeviceReduceKernelINS2_10policy_hubIdjN4cuda3std3__44plusIdEEE10Policy1000EN6thrust24THRUST_300001_SM_1000_NS6detail15normal_iteratorINSD_10device_ptrIdEEEEjS9_dNS7_10__identityEEEvT0_PT3_T1_NS0_13GridEvenShareISN_EET2_T4_,"a",@progbits
	.sectionflags	@""
	.align	4
.nv.constant0._ZN3cub18CUB_300001_SM_10006detail6reduce18DeviceReduceKernelINS2_10policy_hubIdjN4cuda3std3__44plusIdEEE10Policy1000EN6thrust24THRUST_300001_SM_1000_NS6detail15normal_iteratorINSD_10device_ptrIdEEEEjS9_dNS7_10__identityEEEvT0_PT3_T1_NS0_13GridEvenShareISN_EET2_T4_:
	.zero		958


//--------------------- .nv.constant0._ZN3cub18CUB_300001_SM_10006detail6reduce28DeviceReduceSingleTileKernelINS2_10policy_hubIdjN4cuda3std3__44plusIdEEE10Policy1000EN6thrust24THRUST_300001_SM_1000_NS6detail15normal_iteratorINSD_10device_ptrIdEEEEPdjS9_ddNS7_10__identityEEEvT0_T1_T2_T3_T4_T6_ --------------------------
	.section	.nv.constant0._ZN3cub18CUB_300001_SM_10006detail6reduce28DeviceReduceSingleTileKernelINS2_10policy_hubIdjN4cuda3std3__44plusIdEEE10Policy1000EN6thrust24THRUST_300001_SM_1000_NS6detail15normal_iteratorINSD_10device_ptrIdEEEEPdjS9_ddNS7_10__identityEEEvT0_T1_T2_T3_T4_T6_,"a",@progbits
	.sectionflags	@""
	.align	4
.nv.constant0._ZN3cub18CUB_300001_SM_10006detail6reduce28DeviceReduceSingleTileKernelINS2_10policy_hubIdjN4cuda3std3__44plusIdEEE10Policy1000EN6thrust24THRUST_300001_SM_1000_NS6detail15normal_iteratorINSD_10device_ptrIdEEEEPdjS9_ddNS7_10__identityEEEvT0_T1_T2_T3_T4_T6_:
	.zero		929


//--------------------- .nv.constant0._ZN3cub18CUB_300001_SM_10006detail9transform16transform_kernelINS2_10policy_hubILb1EN4cuda3std3__45tupleIJN6thrust24THRUST_300001_SM_1000_NS6detail15normal_iteratorINSA_10device_ptrIdEEEEEEEE10policy1000El8varianceSF_JPdEEEvT0_iT1_T2_DpNS2_10kernel_argIT3_EE --------------------------
	.section	.nv.constant0._ZN3cub18CUB_300001_SM_10006detail9transform16transform_kernelINS2_10policy_hubILb1EN4cuda3std3__45tupleIJN6thrust24THRUST_300001_SM_1000_NS6detail15normal_iteratorINSA_10device_ptrIdEEEEEEEE10policy1000El8varianceSF_JPdEEEvT0_iT1_T2_DpNS2_10kernel_argIT3_EE,"a",@progbits
	.sectionflags	@""
	.align	4
.nv.constant0._ZN3cub18CUB_300001_SM_10006detail9transform16transform_kernelINS2_10policy_hubILb1EN4cuda3std3__45tupleIJN6thrust24THRUST_300001_SM_1000_NS6detail15normal_iteratorINSA_10device_ptrIdEEEEEEEE10policy1000El8varianceSF_JPdEEEvT0_iT1_T2_DpNS2_10kernel_argIT3_EE:
	.zero		952


//--------------------- .nv.constant0._ZN3cub18CUB_300001_SM_10006detail9transform16transform_kernelINS2_10policy_hubILb1EN4cuda3std3__45tupleIJN6thrust24THRUST_300001_SM_1000_NS6detail15normal_iteratorINSA_10device_ptrIdEEEEEEEE10policy1000Ei8varianceSF_JPdEEEvT0_iT1_T2_DpNS2_10kernel_argIT3_EE --------------------------
	.section	.nv.constant0._ZN3cub18CUB_300001_SM_10006detail9transform16transform_kernelINS2_10policy_hubILb1EN4cuda3std3__45tupleIJN6thrust24THRUST_300001_SM_1000_NS6detail15normal_iteratorINSA_10device_ptrIdEEEEEEEE10policy1000Ei8varianceSF_JPdEEEvT0_iT1_T2_DpNS2_10kernel_argIT3_EE,"a",@progbits
	.sectionflags	@""
	.align	4
.nv.constant0._ZN3cub18CUB_300001_SM_10006detail9transform16transform_kernelINS2_10policy_hubILb1EN4cuda3std3__45tupleIJN6thrust24THRUST_300001_SM_1000_NS6detail15normal_iteratorINSA_10device_ptrIdEEEEEEEE10policy1000Ei8varianceSF_JPdEEEvT0_iT1_T2_DpNS2_10kernel_argIT3_EE:
	.zero		944


//--------------------- .nv.constant0._ZN3cub18CUB_300001_SM_10006detail9transform16transform_kernelINS2_10policy_hubILb0EN4cuda3std3__45tupleIJN6thrust24THRUST_300001_SM_1000_NS6detail15normal_iteratorINSA_10device_ptrIdEEEESF_EEEE10policy1000ElNS7_5minusIdEESF_JPdSL_EEEvT0_iT1_T2_DpNS2_10kernel_argIT3_EE --------------------------
	.section	.nv.constant0._ZN3cub18CUB_300001_SM_10006detail9transform16transform_kernelINS2_10policy_hubILb0EN4cuda3std3__45tupleIJN6thrust24THRUST_300001_SM_1000_NS6detail15normal_iteratorINSA_10device_ptrIdEEEESF_EEEE10policy1000ElNS7_5minusIdEESF_JPdSL_EEEvT0_iT1_T2_DpNS2_10kernel_argIT3_EE,"a",@progbits
	.sectionflags	@""
	.align	4
.nv.constant0._ZN3cub18CUB_300001_SM_10006detail9transform16transform_kernelINS2_10policy_hubILb0EN4cuda3std3__45tupleIJN6thrust24THRUST_300001_SM_1000_NS6detail15normal_iteratorINSA_10device_ptrIdEEEESF_EEEE10policy1000ElNS7_5minusIdEESF_JPdSL_EEEvT0_iT1_T2_DpNS2_10kernel_argIT3_EE:
	.zero		952


//--------------------- .nv.constant0._ZN3cub18CUB_300001_SM_10006detail9transform16transform_kernelINS2_10policy_hubILb0EN4cuda3std3__45tupleIJN6thrust24THRUST_300001_SM_1000_NS6detail15normal_iteratorINSA_10device_ptrIdEEEESF_EEEE10policy1000EiNS7_5minusIdEESF_JPdSL_EEEvT0_iT1_T2_DpNS2_10kernel_argIT3_EE --------------------------
	.section	.nv.constant0._ZN3cub18CUB_300001_SM_10006detail9transform16transform_kernelINS2_10policy_hubILb0EN4cuda3std3__45tupleIJN6thrust24THRUST_300001_SM_1000_NS6detail15normal_iteratorINSA_10device_ptrIdEEEESF_EEEE10policy1000EiNS7_5minusIdEESF_JPdSL_EEEvT0_iT1_T2_DpNS2_10kernel_argIT3_EE,"a",@progbits
	.sectionflags	@""
	.align	4
.nv.constant0._ZN3cub18CUB_300001_SM_10006detail9transform16transform_kernelINS2_10policy_hubILb0EN4cuda3std3__45tupleIJN6thrust24THRUST_300001_SM_1000_NS6detail15normal_iteratorINSA_10device_ptrIdEEEESF_EEEE10policy1000EiNS7_5minusIdEESF_JPdSL_EEEvT0_iT1_T2_DpNS2_10kernel_argIT3_EE:
	.zero		952


//--------------------- .nv.constant0._ZN3cub18CUB_300001_SM_10006detail8for_each13static_kernelINS2_12policy_hub_t12policy_500_tEmN6thrust24THRUST_300001_SM_1000_NS8cuda_cub20__uninitialized_fill7functorINS7_10device_ptrIdEEdEEEEvT0_T1_ --------------------------
	.section	.nv.constant0._ZN3cub18CUB_300001_SM_10006detail8for_each13static_kernelINS2_12policy_hub_t12policy_500_tEmN6thrust24THRUST_300001_SM_1000_NS8cuda_cub20__uninitialized_fill7functorINS7_10device_ptrIdEEdEEEEvT0_T1_,"a",@progbits
	.sectionflags	@""
	.align	4
.nv.constant0._ZN3cub18CUB_300001_SM_10006detail8for_each13static_kernelINS2_12policy_hub_t12policy_500_tEmN6thrust24THRUST_300001_SM_1000_NS8cuda_cub20__uninitialized_fill7functorINS7_10device_ptrIdEEdEEEEvT0_T1_:
	.zero		920


//--------------------- .nv.constant0._ZN3cub18CUB_300001_SM_10006detail11EmptyKernelIvEEvv --------------------------
	.section	.nv.constant0._ZN3cub18CUB_300001_SM_10006detail11EmptyKernelIvEEvv,"a",@progbits
	.sectionflags	@""
	.align	4
.nv.constant0._ZN3cub18CUB_300001_SM_10006detail11EmptyKernelIvEEvv:
	.zero		896


//--------------------- SYMBOLS --------------------------

	.type		.nv.reservedSmem.offset0,@object
	.size		.nv.reservedSmem.offset0,0x4
	.type		.nv.reservedSmem.cap,@object
	.size		.nv.reservedSmem.cap,0x4
